def matmul_kernel(
    a_ptr,
    b_ptr,
    c_ptr,
    M,
    N,
    K,
    stride_am,
    stride_ak,
    stride_bk,
    stride_bn,
    stride_cm,
    stride_cn,
    BLOCK_M: tl.constexpr,
    BLOCK_N: tl.constexpr,
    BLOCK_K: tl.constexpr,
    GROUP_M: tl.constexpr,
):
    pid = tl.program_id(axis=0)
    num_pid_m = tl.cdiv(M, BLOCK_M)
    num_pid_n = tl.cdiv(N, BLOCK_N)
    num_pid_in_group = GROUP_M * num_pid_n
    group_id = pid // num_pid_in_group
    first_pid_m = group_id * GROUP_M
    group_size_m = min(num_pid_m - first_pid_m, GROUP_M)
    pid_m = first_pid_m + ((pid % num_pid_in_group) % group_size_m)
    pid_n = (pid % num_pid_in_group) // group_size_m

    offs_am = (pid_m * BLOCK_M + tl.arange(0, BLOCK_M)) % M
    offs_bn = (pid_n * BLOCK_N + tl.arange(0, BLOCK_N)) % N
    offs_k = tl.arange(0, BLOCK_K)
    a_ptrs = a_ptr + offs_am[:, None] * stride_am + offs_k[None, :] * stride_ak
    b_ptrs = b_ptr + offs_k[:, None] * stride_bk + offs_bn[None, :] * stride_bn

    acc = tl.zeros((BLOCK_M, BLOCK_N), dtype=tl.float32)
    for kk in range(0, tl.cdiv(K, BLOCK_K)):
        a = tl.load(a_ptrs, mask=offs_k[None, :] < K - kk * BLOCK_K, other=0.0)
        b = tl.load(b_ptrs, mask=offs_k[:, None] < K - kk * BLOCK_K, other=0.0)
        acc = tl.dot(a, b, acc)
        a_ptrs += BLOCK_K * stride_ak
        b_ptrs += BLOCK_K * stride_bk

    c = acc.to(c_ptr.dtype.element_ty)
    offs_cm = pid_m * BLOCK_M + tl.arange(0, BLOCK_M)
    offs_cn = pid_n * BLOCK_N + tl.arange(0, BLOCK_N)
    c_ptrs = c_ptr + offs_cm[:, None] * stride_cm + offs_cn[None, :] * stride_cn
    mask = (offs_cm[:, None] < M) & (offs_cn[None, :] < N)
    tl.store(c_ptrs, c, mask=mask)

# config = {"BLOCK_K": 32, "BLOCK_M": 128, "BLOCK_N": 256, "GROUP_M": 8, "arch": "sm_90", "dtype": "fp8e4m3", "num_ctas": 1, "num_stages": 3, "num_warps": 1}
# arch = sm_90


// ===== COMPILED SASS (sm_90a) =====

	.target	sm_90a

	.elftype	@"ET_EXEC"


//--------------------- .note.nv.tkinfo           --------------------------
	.section	.note.nv.tkinfo,"",@"SHT_NOTE"
	.sectionflags	@"SHF_NOTE_NV_TKINFO"
	.tkinfo
        /*0018*/ 	.word	0x00000002
        /*0030*/ 	.string	""
        /*0030*/ 	.string	"ptxas"
        /*0030*/ 	.string	"Cuda compilation tools, release 13.0, V13.0.88"
        /*0030*/ 	.string	"Build cuda_13.0.r13.0/compiler.36424714_0"
        /*0030*/ 	.string	"-v  -suppress-debug-info  -lineinfo  -arch sm_90a "



//--------------------- .note.nv.cuinfo           --------------------------
	.section	.note.nv.cuinfo,"",@"SHT_NOTE"
	.sectionflags	@"SHF_NOTE_NV_CUINFO"
        /*0018*/ 	.short	0x0002
        /*001a*/ 	.short	0x005a
        /*001c*/ 	.short	0x0082
	.zero		2


//--------------------- .nv.info                  --------------------------
	.section	.nv.info,"",@"SHT_CUDA_INFO"
	.align	4


	//----- nvinfo : EIATTR_REGCOUNT
	.align		4
        /*0000*/ 	.byte	0x04, 0x2f
        /*0002*/ 	.short	(.L_1 - .L_0)
	.align		4
.L_0:
        /*0004*/ 	.word	index@(matmul_kernel)
        /*0008*/ 	.word	0x00000040


	//----- nvinfo : EIATTR_FRAME_SIZE
	.align		4
.L_1:
        /*000c*/ 	.byte	0x04, 0x11
        /*000e*/ 	.short	(.L_3 - .L_2)
	.align		4
.L_2:
        /*0010*/ 	.word	index@(matmul_kernel)
        /*0014*/ 	.word	0x00003b40


	//----- nvinfo : EIATTR_MIN_STACK_SIZE
	.align		4
.L_3:
        /*0018*/ 	.byte	0x04, 0x12
        /*001a*/ 	.short	(.L_5 - .L_4)
	.align		4
.L_4:
        /*001c*/ 	.word	index@(matmul_kernel)
        /*0020*/ 	.word	0x00003b40
.L_5:


//--------------------- .nv.compat                --------------------------
	.section	.nv.compat,"",@"SHT_CUDA_COMPAT_INFO"
	.align	4
        /*0000*/ 	.byte	0x02, 0x09, 0x01, 0x00, 0x02, 0x02, 0x02, 0x00, 0x02, 0x05, 0x05, 0x00, 0x03, 0x07, 0x01, 0x01
        /*0010*/ 	.byte	0x02, 0x03, 0x00, 0x00, 0x02, 0x06, 0x01, 0x00, 0x04, 0x0b, 0x08, 0x00, 0x00, 0x00, 0x00, 0x00
        /*0020*/ 	.byte	0x00, 0x00, 0x00, 0x00


//--------------------- .nv.info.matmul_kernel    --------------------------
	.section	.nv.info.matmul_kernel,"",@"SHT_CUDA_INFO"
	.sectionflags	@""
	.align	4


	//----- nvinfo : EIATTR_CUDA_API_VERSION
	.align		4
        /*0000*/ 	.byte	0x04, 0x37
        /*0002*/ 	.short	(.L_7 - .L_6)
.L_6:
        /*0004*/ 	.word	0x00000082


	//----- nvinfo : EIATTR_KPARAM_INFO
	.align		4
.L_7:
        /*0008*/ 	.byte	0x04, 0x17
        /*000a*/ 	.short	(.L_9 - .L_8)
.L_8:
        /*000c*/ 	.word	0x00000000
        /*0010*/ 	.short	0x000d
        /*0012*/ 	.short	0x0048
        /*0014*/ 	.byte	0x00, 0xf4, 0x21, 0x00


	//----- nvinfo : EIATTR_KPARAM_INFO
	.align		4
.L_9:
        /*0018*/ 	.byte	0x04, 0x17
        /*001a*/ 	.short	(.L_11 - .L_10)
.L_10:
        /*001c*/ 	.word	0x00000000
        /*0020*/ 	.short	0x000c
        /*0022*/ 	.short	0x0040
        /*0024*/ 	.byte	0x00, 0xf4, 0x21, 0x00


	//----- nvinfo : EIATTR_KPARAM_INFO
	.align		4
.L_11:
        /*0028*/ 	.byte	0x04, 0x17
        /*002a*/ 	.short	(.L_13 - .L_12)
.L_12:
        /*002c*/ 	.word	0x00000000
        /*0030*/ 	.short	0x000b
        /*0032*/ 	.short	0x0038
        /*0034*/ 	.byte	0x00, 0xf0, 0x11, 0x00


	//----- nvinfo : EIATTR_KPARAM_INFO
	.align		4
.L_13:
        /*0038*/ 	.byte	0x04, 0x17
        /*003a*/ 	.short	(.L_15 - .L_14)
.L_14:
        /*003c*/ 	.word	0x00000000
        /*0040*/ 	.short	0x000a
        /*0042*/ 	.short	0x0034
        /*0044*/ 	.byte	0x00, 0xf0, 0x11, 0x00


	//----- nvinfo : EIATTR_KPARAM_INFO
	.align		4
.L_15:
        /*0048*/ 	.byte	0x04, 0x17
        /*004a*/ 	.short	(.L_17 - .L_16)
.L_16:
        /*004c*/ 	.word	0x00000000
        /*0050*/ 	.short	0x0009
        /*0052*/ 	.short	0x0030
        /*0054*/ 	.byte	0x00, 0xf0, 0x11, 0x00


	//----- nvinfo : EIATTR_KPARAM_INFO
	.align		4
.L_17:
        /*0058*/ 	.byte	0x04, 0x17
        /*005a*/ 	.short	(.L_19 - .L_18)
.L_18:
        /*005c*/ 	.word	0x00000000
        /*0060*/ 	.short	0x0008
        /*0062*/ 	.short	0x002c
        /*0064*/ 	.byte	0x00, 0xf0, 0x11, 0x00


	//----- nvinfo : EIATTR_KPARAM_INFO
	.align		4
.L_19:
        /*0068*/ 	.byte	0x04, 0x17
        /*006a*/ 	.short	(.L_21 - .L_20)
.L_20:
        /*006c*/ 	.word	0x00000000
        /*0070*/ 	.short	0x0007
        /*0072*/ 	.short	0x0028
        /*0074*/ 	.byte	0x00, 0xf0, 0x11, 0x00


	//----- nvinfo : EIATTR_KPARAM_INFO
	.align		4
.L_21:
        /*0078*/ 	.byte	0x04, 0x17
        /*007a*/ 	.short	(.L_23 - .L_22)
.L_22:
        /*007c*/ 	.word	0x00000000
        /*0080*/ 	.short	0x0006
        /*0082*/ 	.short	0x0024
        /*0084*/ 	.byte	0x00, 0xf0, 0x11, 0x00


	//----- nvinfo : EIATTR_KPARAM_INFO
	.align		4
.L_23:
        /*0088*/ 	.byte	0x04, 0x17
        /*008a*/ 	.short	(.L_25 - .L_24)
.L_24:
        /*008c*/ 	.word	0x00000000
        /*0090*/ 	.short	0x0005
        /*0092*/ 	.short	0x0020
        /*0094*/ 	.byte	0x00, 0xf0, 0x11, 0x00


	//----- nvinfo : EIATTR_KPARAM_INFO
	.align		4
.L_25:
        /*0098*/ 	.byte	0x04, 0x17
        /*009a*/ 	.short	(.L_27 - .L_26)
.L_26:
        /*009c*/ 	.word	0x00000000
        /*00a0*/ 	.short	0x0004
        /*00a2*/ 	.short	0x001c
        /*00a4*/ 	.byte	0x00, 0xf0, 0x11, 0x00


	//----- nvinfo : EIATTR_KPARAM_INFO
	.align		4
.L_27:
        /*00a8*/ 	.byte	0x04, 0x17
        /*00aa*/ 	.short	(.L_29 - .L_28)
.L_28:
        /*00ac*/ 	.word	0x00000000
        /*00b0*/ 	.short	0x0003
        /*00b2*/ 	.short	0x0018
        /*00b4*/ 	.byte	0x00, 0xf0, 0x11, 0x00


	//----- nvinfo : EIATTR_KPARAM_INFO
	.align		4
.L_29:
        /*00b8*/ 	.byte	0x04, 0x17
        /*00ba*/ 	.short	(.L_31 - .L_30)
.L_30:
        /*00bc*/ 	.word	0x00000000
        /*00c0*/ 	.short	0x0002
        /*00c2*/ 	.short	0x0010
        /*00c4*/ 	.byte	0x00, 0xf4, 0x21, 0x00


	//----- nvinfo : EIATTR_KPARAM_INFO
	.align		4
.L_31:
        /*00c8*/ 	.byte	0x04, 0x17
        /*00ca*/ 	.short	(.L_33 - .L_32)
.L_32:
        /*00cc*/ 	.word	0x00000000
        /*00d0*/ 	.short	0x0001
        /*00d2*/ 	.short	0x0008
        /*00d4*/ 	.byte	0x00, 0xf4, 0x21, 0x00


	//----- nvinfo : EIATTR_KPARAM_INFO
	.align		4
.L_33:
        /*00d8*/ 	.byte	0x04, 0x17
        /*00da*/ 	.short	(.L_35 - .L_34)
.L_34:
        /*00dc*/ 	.word	0x00000000
        /*00e0*/ 	.short	0x0000
        /*00e2*/ 	.short	0x0000
        /*00e4*/ 	.byte	0x00, 0xf4, 0x21, 0x00


	//----- nvinfo : EIATTR_SPARSE_MMA_MASK
	.align		4
.L_35:
        /*00e8*/ 	.byte	0x03, 0x50
        /*00ea*/ 	.short	0x0000


	//----- nvinfo : EIATTR_MAXREG_COUNT
	.align		4
        /*00ec*/ 	.byte	0x03, 0x1b
        /*00ee*/ 	.short	0x00ff


	//----- nvinfo : EIATTR_NUM_BARRIERS
	.align		4
        /*00f0*/ 	.byte	0x02, 0x4c
        /*00f2*/ 	.byte	0x01
	.zero		1


	//----- nvinfo : EIATTR_ANNOTATIONS
	.align		4
        /*00f4*/ 	.byte	0x04, 0x55
        /*00f6*/ 	.short	(.L_37 - .L_36)


	//   ....[0]....
.L_36:
        /*00f8*/ 	.word	0x00000001
        /*00fc*/ 	.byte	0x70, 0x00, 0x00, 0x00, 0x01, 0x00, 0x00, 0x00, 0xa0, 0x00, 0x00, 0x00, 0x01, 0x00, 0x00, 0x00
        /* <DEDUP_REMOVED lines=384> */
        /*190c*/ 	.byte	0xa0, 0x38, 0x00, 0x00


	//----- nvinfo : EIATTR_MERCURY_ISA_VERSION
	.align		4
.L_37:
        /*1910*/ 	.byte	0x03, 0x5f
        /*1912*/ 	.short	0x0101


	//----- nvinfo : EIATTR_COOP_GROUP_MASK_REGIDS
	.align		4
        /*1914*/ 	.byte	0x04, 0x29
        /*1916*/ 	.short	(.L_39 - .L_38)


	//   ....[0]....
.L_38:
        /*1918*/ 	.word	0xffffffff


	//   ....[1]....
        /*191c*/ 	.word	0xffffffff


	//   ....[2]....
        /*1920*/ 	.word	0xffffffff


	//   ....[3]....
        /*1924*/ 	.word	0xffffffff


	//   ....[4]....
        /*1928*/ 	.word	0xffffffff


	//   ....[5]....
        /*192c*/ 	.word	0xffffffff


	//   ....[6]....
        /*1930*/ 	.word	0xffffffff


	//   ....[7]....
        /*1934*/ 	.word	0xffffffff


	//   ....[8]....
        /*1938*/ 	.word	0xffffffff


	//   ....[9]....
        /*193c*/ 	.word	0xffffffff


	//   ....[10]....
        /*1940*/ 	.word	0xffffffff


	//   ....[11]....
        /*1944*/ 	.word	0xffffffff


	//   ....[12]....
        /*1948*/ 	.word	0xffffffff


	//   ....[13]....
        /*194c*/ 	.word	0xffffffff


	//   ....[14]....
        /*1950*/ 	.word	0xffffffff


	//   ....[15]....
        /*1954*/ 	.word	0xffffffff


	//   ....[16]....
        /*1958*/ 	.word	0xffffffff


	//   ....[17]....
        /*195c*/ 	.word	0xffffffff


	//   ....[18]....
        /*1960*/ 	.word	0xffffffff


	//   ....[19]....
        /*1964*/ 	.word	0xffffffff


	//   ....[20]....
        /*1968*/ 	.word	0xffffffff


	//   ....[21]....
        /*196c*/ 	.word	0xffffffff


	//   ....[22]....
        /*1970*/ 	.word	0xffffffff


	//   ....[23]....
        /*1974*/ 	.word	0xffffffff


	//   ....[24]....
        /*1978*/ 	.word	0xffffffff


	//   ....[25]....
        /*197c*/ 	.word	0xffffffff


	//   ....[26]....
        /*1980*/ 	.word	0xffffffff


	//   ....[27]....
        /*1984*/ 	.word	0xffffffff


	//   ....[28]....
        /*1988*/ 	.word	0xffffffff


	//   ....[29]....
        /*198c*/ 	.word	0xffffffff


	//   ....[30]....
        /*1990*/ 	.word	0xffffffff


	//   ....[31]....
        /*1994*/ 	.word	0xffffffff


	//   ....[32]....
        /*1998*/ 	.word	0xffffffff


	//   ....[33]....
        /*199c*/ 	.word	0xffffffff


	//   ....[34]....
        /*19a0*/ 	.word	0xffffffff


	//   ....[35]....
        /*19a4*/ 	.word	0xffffffff


	//   ....[36]....
        /*19a8*/ 	.word	0xffffffff


	//   ....[37]....
        /*19ac*/ 	.word	0xffffffff


	//   ....[38]....
        /*19b0*/ 	.word	0xffffffff


	//   ....[39]....
        /*19b4*/ 	.word	0xffffffff


	//   ....[40]....
        /*19b8*/ 	.word	0xffffffff


	//   ....[41]....
        /*19bc*/ 	.word	0xffffffff


	//   ....[42]....
        /*19c0*/ 	.word	0xffffffff


	//   ....[43]....
        /*19c4*/ 	.word	0xffffffff


	//   ....[44]....
        /*19c8*/ 	.word	0xffffffff


	//   ....[45]....
        /*19cc*/ 	.word	0xffffffff


	//   ....[46]....
        /*19d0*/ 	.word	0xffffffff


	//   ....[47]....
        /*19d4*/ 	.word	0xffffffff


	//   ....[48]....
        /*19d8*/ 	.word	0xffffffff


	//   ....[49]....
        /*19dc*/ 	.word	0xffffffff


	//   ....[50]....
        /*19e0*/ 	.word	0xffffffff


	//   ....[51]....
        /*19e4*/ 	.word	0xffffffff


	//   ....[52]....
        /*19e8*/ 	.word	0xffffffff


	//   ....[53]....
        /*19ec*/ 	.word	0xffffffff


	//   ....[54]....
        /*19f0*/ 	.word	0xffffffff


	//   ....[55]....
        /*19f4*/ 	.word	0xffffffff


	//   ....[56]....
        /*19f8*/ 	.word	0xffffffff


	//   ....[57]....
        /*19fc*/ 	.word	0xffffffff


	//   ....[58]....
        /*1a00*/ 	.word	0xffffffff


	//   ....[59]....
        /*1a04*/ 	.word	0xffffffff


	//   ....[60]....
        /*1a08*/ 	.word	0xffffffff


	//   ....[61]....
        /*1a0c*/ 	.word	0xffffffff


	//   ....[62]....
        /*1a10*/ 	.word	0xffffffff


	//   ....[63]....
        /*1a14*/ 	.word	0xffffffff


	//   ....[64]....
        /*1a18*/ 	.word	0xffffffff


	//   ....[65]....
        /*1a1c*/ 	.word	0xffffffff


	//   ....[66]....
        /*1a20*/ 	.word	0xffffffff


	//   ....[67]....
        /*1a24*/ 	.word	0xffffffff


	//   ....[68]....
        /*1a28*/ 	.word	0xffffffff


	//   ....[69]....
        /*1a2c*/ 	.word	0xffffffff


	//   ....[70]....
        /*1a30*/ 	.word	0xffffffff


	//   ....[71]....
        /*1a34*/ 	.word	0xffffffff


	//   ....[72]....
        /*1a38*/ 	.word	0xffffffff


	//   ....[73]....
        /*1a3c*/ 	.word	0xffffffff


	//   ....[74]....
        /*1a40*/ 	.word	0xffffffff


	//   ....[75]....
        /*1a44*/ 	.word	0xffffffff


	//   ....[76]....
        /*1a48*/ 	.word	0xffffffff


	//   ....[77]....
        /*1a4c*/ 	.word	0xffffffff


	//   ....[78]....
        /*1a50*/ 	.word	0xffffffff


	//   ....[79]....
        /*1a54*/ 	.word	0xffffffff


	//   ....[80]....
        /*1a58*/ 	.word	0xffffffff


	//   ....[81]....
        /*1a5c*/ 	.word	0xffffffff


	//   ....[82]....
        /*1a60*/ 	.word	0xffffffff


	//   ....[83]....
        /*1a64*/ 	.word	0xffffffff


	//   ....[84]....
        /*1a68*/ 	.word	0xffffffff


	//   ....[85]....
        /*1a6c*/ 	.word	0xffffffff


	//   ....[86]....
        /*1a70*/ 	.word	0xffffffff


	//   ....[87]....
        /*1a74*/ 	.word	0xffffffff


	//   ....[88]....
        /*1a78*/ 	.word	0xffffffff


	//   ....[89]....
        /*1a7c*/ 	.word	0xffffffff


	//   ....[90]....
        /*1a80*/ 	.word	0xffffffff


	//   ....[91]....
        /*1a84*/ 	.word	0xffffffff


	//   ....[92]....
        /*1a88*/ 	.word	0xffffffff


	//   ....[93]....
        /*1a8c*/ 	.word	0xffffffff


	//   ....[94]....
        /*1a90*/ 	.word	0xffffffff


	//   ....[95]....
        /*1a94*/ 	.word	0xffffffff


	//   ....[96]....
        /*1a98*/ 	.word	0xffffffff


	//   ....[97]....
        /*1a9c*/ 	.word	0xffffffff


	//   ....[98]....
        /*1aa0*/ 	.word	0xffffffff


	//   ....[99]....
        /*1aa4*/ 	.word	0xffffffff


	//   ....[100]....
        /*1aa8*/ 	.word	0xffffffff


	//   ....[101]....
        /*1aac*/ 	.word	0xffffffff


	//   ....[102]....
        /*1ab0*/ 	.word	0xffffffff


	//   ....[103]....
        /*1ab4*/ 	.word	0xffffffff


	//   ....[104]....
        /*1ab8*/ 	.word	0xffffffff


	//   ....[105]....
        /*1abc*/ 	.word	0xffffffff


	//   ....[106]....
        /*1ac0*/ 	.word	0xffffffff


	//   ....[107]....
        /*1ac4*/ 	.word	0xffffffff


	//   ....[108]....
        /*1ac8*/ 	.word	0xffffffff


	//   ....[109]....
        /*1acc*/ 	.word	0xffffffff


	//   ....[110]....
        /*1ad0*/ 	.word	0xffffffff


	//   ....[111]....
        /*1ad4*/ 	.word	0xffffffff


	//   ....[112]....
        /*1ad8*/ 	.word	0xffffffff


	//   ....[113]....
        /*1adc*/ 	.word	0xffffffff


	//   ....[114]....
        /*1ae0*/ 	.word	0xffffffff


	//   ....[115]....
        /*1ae4*/ 	.word	0xffffffff


	//   ....[116]....
        /*1ae8*/ 	.word	0xffffffff


	//   ....[117]....
        /*1aec*/ 	.word	0xffffffff


	//   ....[118]....
        /*1af0*/ 	.word	0xffffffff


	//   ....[119]....
        /*1af4*/ 	.word	0xffffffff


	//   ....[120]....
        /*1af8*/ 	.word	0xffffffff


	//   ....[121]....
        /*1afc*/ 	.word	0xffffffff


	//   ....[122]....
        /*1b00*/ 	.word	0xffffffff


	//   ....[123]....
        /*1b04*/ 	.word	0xffffffff


	//   ....[124]....
        /*1b08*/ 	.word	0xffffffff


	//   ....[125]....
        /*1b0c*/ 	.word	0xffffffff


	//   ....[126]....
        /*1b10*/ 	.word	0xffffffff


	//----- nvinfo : EIATTR_COOP_GROUP_INSTR_OFFSETS
	.align		4
.L_39:
        /*1b14*/ 	.byte	0x04, 0x28
        /*1b16*/ 	.short	(.L_41 - .L_40)


	//   ....[0]....
.L_40:
        /*1b18*/ 	.word	0x000668e0


	//   ....[1]....
        /*1b1c*/ 	.word	0x00066920


	//   ....[2]....
        /*1b20*/ 	.word	0x00066bc0


	//   ....[3]....
        /*1b24*/ 	.word	0x00066ce0


	//   ....[4]....
        /*1b28*/ 	.word	0x000672c0


	//   ....[5]....
        /*1b2c*/ 	.word	0x000674f0


	//   ....[6]....
        /*1b30*/ 	.word	0x000676f0


	//   ....[7]....
        /*1b34*/ 	.word	0x00067810


	//   ....[8]....
        /*1b38*/ 	.word	0x00067df0


	//   ....[9]....
        /*1b3c*/ 	.word	0x00068020


	//   ....[10]....
        /*1b40*/ 	.word	0x00068230


	//   ....[11]....
        /*1b44*/ 	.word	0x00068340


	//   ....[12]....
        /*1b48*/ 	.word	0x000689d0


	//   ....[13]....
        /*1b4c*/ 	.word	0x00068b60


	//   ....[14]....
        /*1b50*/ 	.word	0x00068d60


	//   ....[15]....
        /*1b54*/ 	.word	0x00068e70


	//   ....[16]....
        /*1b58*/ 	.word	0x00069520


	//   ....[17]....
        /*1b5c*/ 	.word	0x000696b0


	//   ....[18]....
        /*1b60*/ 	.word	0x00069880


	//   ....[19]....
        /*1b64*/ 	.word	0x000699a0


	//   ....[20]....
        /*1b68*/ 	.word	0x00069fa0


	//   ....[21]....
        /*1b6c*/ 	.word	0x0006a0e0


	//   ....[22]....
        /*1b70*/ 	.word	0x0006a320


	//   ....[23]....
        /*1b74*/ 	.word	0x0006a4c0


	//   ....[24]....
        /*1b78*/ 	.word	0x0006a5e0


	//   ....[25]....
        /*1b7c*/ 	.word	0x0006ad50


	//   ....[26]....
        /*1b80*/ 	.word	0x0006af40


	//   ....[27]....
        /*1b84*/ 	.word	0x0006b1e0


	//   ....[28]....
        /*1b88*/ 	.word	0x0006b7e0


	//   ....[29]....
        /*1b8c*/ 	.word	0x0006b860


	//   ....[30]....
        /*1b90*/ 	.word	0x0006bab0


	//   ....[31]....
        /*1b94*/ 	.word	0x0006bd20


	//   ....[32]....
        /*1b98*/ 	.word	0x0006c1d0


	//   ....[33]....
        /*1b9c*/ 	.word	0x0006c460


	//   ....[34]....
        /*1ba0*/ 	.word	0x0006c850


	//   ....[35]....
        /*1ba4*/ 	.word	0x0006c920


	//   ....[36]....
        /*1ba8*/ 	.word	0x0006cd60


	//   ....[37]....
        /*1bac*/ 	.word	0x0006d130


	//   ....[38]....
        /*1bb0*/ 	.word	0x0006d4d0


	//   ....[39]....
        /*1bb4*/ 	.word	0x0006d530


	//   ....[40]....
        /*1bb8*/ 	.word	0x0006d950


	//   ....[41]....
        /*1bbc*/ 	.word	0x0006de60


	//   ....[42]....
        /*1bc0*/ 	.word	0x0006e140


	//   ....[43]....
        /*1bc4*/ 	.word	0x0006e180


	//   ....[44]....
        /*1bc8*/ 	.word	0x0006e600


	//   ....[45]....
        /*1bcc*/ 	.word	0x0006e950


	//   ....[46]....
        /*1bd0*/ 	.word	0x0006eab0


	//   ....[47]....
        /*1bd4*/ 	.word	0x0006ee60


	//   ....[48]....
        /*1bd8*/ 	.word	0x0006f220


	//   ....[49]....
        /*1bdc*/ 	.word	0x0006f6a0


	//   ....[50]....
        /*1be0*/ 	.word	0x0006f6e0


	//   ....[51]....
        /*1be4*/ 	.word	0x0006fa00


	//   ....[52]....
        /*1be8*/ 	.word	0x0006fed0


	//   ....[53]....
        /*1bec*/ 	.word	0x00070230


	//   ....[54]....
        /*1bf0*/ 	.word	0x000703c0


	//   ....[55]....
        /*1bf4*/ 	.word	0x00070680


	//   ....[56]....
        /*1bf8*/ 	.word	0x00070a80


	//   ....[57]....
        /*1bfc*/ 	.word	0x00070e30


	//   ....[58]....
        /*1c00*/ 	.word	0x000710d0


	//   ....[59]....
        /*1c04*/ 	.word	0x00071280


	//   ....[60]....
        /*1c08*/ 	.word	0x00071720


	//   ....[61]....
        /*1c0c*/ 	.word	0x00071b30


	//   ....[62]....
        /*1c10*/ 	.word	0x00071c00


	//   ....[63]....
        /*1c14*/ 	.word	0x00071f00


	//   ....[64]....
        /*1c18*/ 	.word	0x00072310


	//   ....[65]....
        /*1c1c*/ 	.word	0x000726d0


	//   ....[66]....
        /*1c20*/ 	.word	0x000728d0


	//   ....[67]....
        /*1c24*/ 	.word	0x00072ae0


	//   ....[68]....
        /*1c28*/ 	.word	0x00072f70


	//   ....[69]....
        /*1c2c*/ 	.word	0x00073400


	//   ....[70]....
        /*1c30*/ 	.word	0x00073440


	//   ....[71]....
        /*1c34*/ 	.word	0x00073760


	//   ....[72]....
        /*1c38*/ 	.word	0x00073c20


	//   ....[73]....
        /*1c3c*/ 	.word	0x00073f30


	//   ....[74]....
        /*1c40*/ 	.word	0x00074070


	//   ....[75]....
        /*1c44*/ 	.word	0x00074420


	//   ....[76]....
        /*1c48*/ 	.word	0x000747e0


	//   ....[77]....
        /*1c4c*/ 	.word	0x00074c60


	//   ....[78]....
        /*1c50*/ 	.word	0x00074ca0


	//   ....[79]....
        /*1c54*/ 	.word	0x00074fc0


	//   ....[80]....
        /*1c58*/ 	.word	0x00075490


	//   ....[81]....
        /*1c5c*/ 	.word	0x000757f0


	//   ....[82]....
        /*1c60*/ 	.word	0x00075920


	//   ....[83]....
        /*1c64*/ 	.word	0x00075c40


	//   ....[84]....
        /*1c68*/ 	.word	0x00075ea0


	//   ....[85]....
        /*1c6c*/ 	.word	0x00076360


	//   ....[86]....
        /*1c70*/ 	.word	0x000768a0


	//   ....[87]....
        /*1c74*/ 	.word	0x00076a00


	//   ....[88]....
        /*1c78*/ 	.word	0x00079d20


	//   ....[89]....
        /*1c7c*/ 	.word	0x00088ef0


	//   ....[90]....
        /*1c80*/ 	.word	0x00088f20


	//   ....[91]....
        /*1c84*/ 	.word	0x000890c0


	//   ....[92]....
        /*1c88*/ 	.word	0x00089250


	//   ....[93]....
        /*1c8c*/ 	.word	0x00089320


	//   ....[94]....
        /*1c90*/ 	.word	0x00089390


	//   ....[95]....
        /*1c94*/ 	.word	0x00089490


	//   ....[96]....
        /*1c98*/ 	.word	0x000894d0


	//   ....[97]....
        /*1c9c*/ 	.word	0x00089570


	//   ....[98]....
        /*1ca0*/ 	.word	0x000896a0


	//   ....[99]....
        /*1ca4*/ 	.word	0x000896e0


	//   ....[100]....
        /*1ca8*/ 	.word	0x00089730


	//   ....[101]....
        /*1cac*/ 	.word	0x000897b0


	//   ....[102]....
        /*1cb0*/ 	.word	0x00089800


	//   ....[103]....
        /*1cb4*/ 	.word	0x00089940


	//   ....[104]....
        /*1cb8*/ 	.word	0x00089980


	//   ....[105]....
        /*1cbc*/ 	.word	0x00089a30


	//   ....[106]....
        /*1cc0*/ 	.word	0x00089b60


	//   ....[107]....
        /*1cc4*/ 	.word	0x00089b90


	//   ....[108]....
        /*1cc8*/ 	.word	0x00089bc0


	//   ....[109]....
        /*1ccc*/ 	.word	0x00089c90


	//   ....[110]....
        /*1cd0*/ 	.word	0x00089db0


	//   ....[111]....
        /*1cd4*/ 	.word	0x00089de0


	//   ....[112]....
        /*1cd8*/ 	.word	0x00089e00


	//   ....[113]....
        /*1cdc*/ 	.word	0x00089ec0


	//   ....[114]....
        /*1ce0*/ 	.word	0x00089ee0


	//   ....[115]....
        /*1ce4*/ 	.word	0x00089fe0


	//   ....[116]....
        /*1ce8*/ 	.word	0x0008a290


	//   ....[117]....
        /*1cec*/ 	.word	0x0008a2e0


	//   ....[118]....
        /*1cf0*/ 	.word	0x0008a300


	//   ....[119]....
        /*1cf4*/ 	.word	0x0008a330


	//   ....[120]....
        /*1cf8*/ 	.word	0x0008a370


	//   ....[121]....
        /*1cfc*/ 	.word	0x0008a3a0


	//   ....[122]....
        /*1d00*/ 	.word	0x0008a3e0


	//   ....[123]....
        /*1d04*/ 	.word	0x0008a420


	//   ....[124]....
        /*1d08*/ 	.word	0x0008a450


	//   ....[125]....
        /*1d0c*/ 	.word	0x0008a4f0


	//   ....[126]....
        /*1d10*/ 	.word	0x0008a5b0


	//----- nvinfo : EIATTR_EXIT_INSTR_OFFSETS
	.align		4
.L_41:
        /*1d14*/ 	.byte	0x04, 0x1c
        /*1d16*/ 	.short	(.L_43 - .L_42)


	//   ....[0]....
.L_42:
        /*1d18*/ 	.word	0x0009ffc0


	//   ....[1]....
        /*1d1c*/ 	.word	0x0009fff0


	//----- nvinfo : EIATTR_REQNTID
	.align		4
.L_43:
        /*1d20*/ 	.byte	0x04, 0x10
        /*1d22*/ 	.short	(.L_45 - .L_44)
.L_44:
        /*1d24*/ 	.word	0x00000020
        /*1d28*/ 	.word	0x00000001
        /*1d2c*/ 	.word	0x00000001


	//----- nvinfo : EIATTR_CBANK_PARAM_SIZE
	.align		4
.L_45:
        /*1d30*/ 	.byte	0x03, 0x19
        /*1d32*/ 	.short	0x0050


	//----- nvinfo : EIATTR_PARAM_CBANK
	.align		4
        /*1d34*/ 	.byte	0x04, 0x0a
        /*1d36*/ 	.short	(.L_47 - .L_46)
	.align		4
.L_46:
        /*1d38*/ 	.word	index@(.nv.constant0.matmul_kernel)
        /*1d3c*/ 	.short	0x0210
        /*1d3e*/ 	.short	0x0050


	//----- nvinfo : EIATTR_SW_WAR
	.align		4
.L_47:
        /*1d40*/ 	.byte	0x04, 0x36
        /*1d42*/ 	.short	(.L_49 - .L_48)
.L_48:
        /*1d44*/ 	.word	0x00000008
.L_49:


//--------------------- .nv.callgraph             --------------------------
	.section	.nv.callgraph,"",@"SHT_CUDA_CALLGRAPH"
	.align	4
	.sectionentsize	8
	.align		4
        /*0000*/ 	.word	0x00000000
	.align		4
        /*0004*/ 	.word	0xffffffff
	.align		4
        /*0008*/ 	.word	0x00000000
	.align		4
        /*000c*/ 	.word	0xfffffffe
	.align		4
        /*0010*/ 	.word	0x00000000
	.align		4
        /*0014*/ 	.word	0xfffffffd
	.align		4
        /*0018*/ 	.word	0x00000000
	.align		4
        /*001c*/ 	.word	0xfffffffc


//--------------------- .text.matmul_kernel       --------------------------
	.section	.text.matmul_kernel,"ax",@progbits
	.align	128
        .global         matmul_kernel
        .type           matmul_kernel,@function
        .size           matmul_kernel,(.L_x_3 - matmul_kernel)
        .other          matmul_kernel,@"STO_CUDA_ENTRY STV_DEFAULT"
matmul_kernel:
.text.matmul_kernel:
[----:B------:R-:W0:Y:S08]  /*0000*/  LDC R1, c[0x0][0x28] ;  /* 0x00000a00ff017b82 */ /* 0x000e300000000800 */
[----:B------:R-:W1:Y:S01]  /*0010*/  LDC.64 R2, c[0x0][0x228] ;  /* 0x00008a00ff027b82 */ /* 0x000e620000000a00 */
[----:B0-----:R-:W-:Y:S01]  /*0020*/  VIADD R1, R1, 0xffffc4c0 ;  /* 0xffffc4c001017836 */ /* 0x001fe20000000000 */
[----:B------:R-:W0:Y:S01]  /*0030*/  S2R R5, SR_CTAID.X ;  /* 0x0000000000057919 */ /* 0x000e220000002500 */
[----:B------:R-:W-:-:S05]  /*0040*/  UMOV UR4, 0x400 ;  /* 0x0000040000047882 */ /* 0x000fca0000000000 */
[----:B------:R-:W2:Y:S01]  /*0050*/  S2UR UR5, SR_CgaCtaId ;  /* 0x00000000000579c3 */ /* 0x000ea20000008800 */
[----:B-1----:R-:W-:Y:S01]  /*0060*/  IMAD.MOV.U32 R59, RZ, RZ, R3 ;  /* 0x000000ffff3b7224 */ /* 0x002fe200078e0003 */
[----:B------:R1:W-:Y:S01]  /*0070*/  STL.64 [R1+0x70], R2 ;  /* 0x0000700201007387 */ /* 0x0003e20000100a00 */
[----:B------:R-:W-:Y:S02]  /*0080*/  IMAD.MOV.U32 R11, RZ, RZ, R2 ;  /* 0x000000ffff0b7224 */ /* 0x000fe400078e0002 */
[----:B------:R-:W-:Y:S01]  /*0090*/  VIADD R0, R59, 0xff ;  /* 0x000000ff3b007836 */ /* 0x000fe20000000000 */
[----:B------:R-:W-:Y:S01]  /*00a0*/  STL [R1+0x2a6c], R24 ;  /* 0x002a6c1801007387 */ /* 0x000fe20000100800 */
[----:B------:R-:W-:Y:S01]  /*00b0*/  ULDC.64 UR44, c[0x0][0x208] ;  /* 0x00008200002c7ab9 */ /* 0x000fe20000000a00 */
[----:B--2---:R-:W-:Y:S02]  /*00c0*/  ULEA UR4, UR5, UR4, 0x18 ;  /* 0x0000000405047291 */ /* 0x004fe4000f8ec03f */
[----:B------:R-:W-:Y:S01]  /*00d0*/  STL [R1+0x2a70], R59 ;  /* 0x002a703b01007387 */ /* 0x000fe20000100800 */
[----:B0-----:R-:W-:-:S03]  /*00e0*/  IABS R8, R5 ;  /* 0x0000000500087213 */ /* 0x001fc60000000000 */
[----:B------:R-:W-:Y:S01]  /*00f0*/  STL [R1+0x140], RZ ;  /* 0x000140ff01007387 */ /* 0x000fe20000100800 */
[----:B-1----:R-:W-:-:S03]  /*0100*/  SHF.R.S32.HI R3, RZ, 0x1f, R0 ;  /* 0x0000001fff037819 */ /* 0x002fc60000011400 */
[----:B------:R-:W-:Y:S01]  /*0110*/  STL [R1+0x144], RZ ;  /* 0x000144ff01007387 */ /* 0x000fe20000100800 */
[----:B------:R-:W-:-:S03]  /*0120*/  LEA.HI R3, R3, R0, RZ, 0x8 ;  /* 0x0000000003037211 */ /* 0x000fc600078f40ff */
[----:B------:R-:W-:Y:S01]  /*0130*/  STL [R1+0x148], RZ ;  /* 0x000148ff01007387 */ /* 0x000fe20000100800 */
[----:B------:R-:W-:-:S03]  /*0140*/  SHF.R.S32.HI R3, RZ, 0x8, R3 ;  /* 0x00000008ff037819 */ /* 0x000fc60000011403 */
[----:B------:R-:W-:Y:S02]  /*0150*/  STL [R1+0x14c], RZ ;  /* 0x00014cff01007387 */ /* 0x000fe40000100800 */
[----:B------:R-:W-:Y:S02]  /*0160*/  IMAD.SHL.U32 R4, R3, 0x8, RZ ;  /* 0x0000000803047824 */ /* 0x000fe400078e00ff */
[----:B------:R-:W-:Y:S03]  /*0170*/  STL [R1+0x170], RZ ;  /* 0x000170ff01007387 */ /* 0x000fe60000100800 */
[-C--:B------:R-:W-:Y:S01]  /*0180*/  IABS R7, R4.reuse ;  /* 0x0000000400077213 */ /* 0x080fe20000000000 */
[----:B------:R-:W-:Y:S01]  /*0190*/  STL [R1+0x174], RZ ;  /* 0x000174ff01007387 */ /* 0x000fe20000100800 */
[----:B------:R-:W-:Y:S02]  /*01a0*/  IABS R10, R4 ;  /* 0x00000004000a7213 */ /* 0x000fe40000000000 */
[----:B------:R-:W0:Y:S01]  /*01b0*/  I2F.RP R0, R7 ;  /* 0x0000000700007306 */ /* 0x000e220000209400 */
[----:B------:R-:W-:Y:S04]  /*01c0*/  STL [R1+0x178], RZ ;  /* 0x000178ff01007387 */ /* 0x000fe80000100800 */
[----:B------:R-:W-:Y:S04]  /*01d0*/  STL [R1+0x17c], RZ ;  /* 0x00017cff01007387 */ /* 0x000fe80000100800 */
[----:B------:R-:W-:Y:S04]  /*01e0*/  STL [R1+0x1a0], RZ ;  /* 0x0001a0ff01007387 */ /* 0x000fe80000100800 */
[----:B------:R-:W-:Y:S01]  /*01f0*/  STL [R1+0x1a4], RZ ;  /* 0x0001a4ff01007387 */ /* 0x000fe20000100800 */
[----:B0-----:R-:W0:Y:S03]  /*0200*/  MUFU.RCP R0, R0 ;  /* 0x0000000000007308 */ /* 0x001e260000001000 */
[----:B------:R-:W-:Y:S04]  /*0210*/  STL [R1+0x1a8], RZ ;  /* 0x0001a8ff01007387 */ /* 0x000fe80000100800 */
[----:B------:R-:W-:Y:S04]  /*0220*/  STL [R1+0x1ac], RZ ;  /* 0x0001acff01007387 */ /* 0x000fe80000100800 */
[----:B------:R-:W-:Y:S04]  /*0230*/  STL [R1+0x1d0], RZ ;  /* 0x0001d0ff01007387 */ /* 0x000fe80000100800 */
[----:B------:R-:W-:Y:S01]  /*0240*/  STL [R1+0x1d4], RZ ;  /* 0x0001d4ff01007387 */ /* 0x000fe20000100800 */
[----:B0-----:R-:W-:-:S03]  /*0250*/  VIADD R2, R0, 0xffffffe ;  /* 0x0ffffffe00027836 */ /* 0x001fc60000000000 */
[----:B------:R-:W-:Y:S01]  /*0260*/  STL [R1+0x1d8], RZ ;  /* 0x0001d8ff01007387 */ /* 0x000fe20000100800 */
[----:B------:R-:W-:Y:S01]  /*0270*/  IMAD.MOV R0, RZ, RZ, -R10 ;  /* 0x000000ffff007224 */ /* 0x000fe200078e0a0a */
[----:B------:R0:W1:Y:S02]  /*0280*/  F2I.FTZ.U32.TRUNC.NTZ R3, R2 ;  /* 0x0000000200037305 */ /* 0x000064000021f000 */
[----:B------:R-:W-:Y:S04]  /*0290*/  STL [R1+0x1dc], RZ ;  /* 0x0001dcff01007387 */ /* 0x000fe80000100800 */
[----:B------:R-:W-:Y:S04]  /*02a0*/  STL [R1+0x1f0], RZ ;  /* 0x0001f0ff01007387 */ /* 0x000fe80000100800 */
[----:B------:R-:W-:Y:S01]  /*02b0*/  STL [R1+0x1f4], RZ ;  /* 0x0001f4ff01007387 */ /* 0x000fe20000100800 */
[----:B0-----:R-:W-:-:S03]  /*02c0*/  IMAD.MOV.U32 R2, RZ, RZ, RZ ;  /* 0x000000ffff027224 */ /* 0x001fc600078e00ff */
[----:B------:R-:W-:Y:S01]  /*02d0*/  STL [R1+0x1f8], RZ ;  /* 0x0001f8ff01007387 */ /* 0x000fe20000100800 */
[----:B-1----:R-:W-:-:S03]  /*02e0*/  IMAD.MOV R6, RZ, RZ, -R3 ;  /* 0x000000ffff067224 */ /* 0x002fc600078e0a03 */
[----:B------:R-:W-:Y:S01]  /*02f0*/  STL [R1+0x1fc], RZ ;  /* 0x0001fcff01007387 */ /* 0x000fe20000100800 */
[----:B------:R-:W-:-:S03]  /*0300*/  IMAD R9, R6, R7, RZ ;  /* 0x0000000706097224 */ /* 0x000fc600078e02ff */
[----:B------:R-:W-:Y:S01]  /*0310*/  STL [R1+0x210], RZ ;  /* 0x000210ff01007387 */ /* 0x000fe20000100800 */
[----:B------:R-:W-:Y:S02]  /*0320*/  IMAD.MOV.U32 R6, RZ, RZ, R8 ;  /* 0x000000ffff067224 */ /* 0x000fe400078e0008 */
[----:B------:R-:W-:Y:S01]  /*0330*/  IMAD.HI.U32 R3, R3, R9, R2 ;  /* 0x0000000903037227 */ /* 0x000fe200078e0002 */
[----:B------:R-:W-:Y:S04]  /*0340*/  STL [R1+0x214], RZ ;  /* 0x000214ff01007387 */ /* 0x000fe80000100800 */
[----:B------:R-:W-:Y:S01]  /*0350*/  STL [R1+0x218], RZ ;  /* 0x000218ff01007387 */ /* 0x000fe20000100800 */
[----:B------:R-:W-:-:S03]  /*0360*/  IMAD.HI.U32 R3, R3, R6, RZ ;  /* 0x0000000603037227 */ /* 0x000fc600078e00ff */
[----:B------:R-:W-:Y:S01]  /*0370*/  STL [R1+0x21c], RZ ;  /* 0x00021cff01007387 */ /* 0x000fe20000100800 */
[----:B------:R-:W-:-:S03]  /*0380*/  IMAD R0, R3, R0, R6 ;  /* 0x0000000003007224 */ /* 0x000fc600078e0206 */
[----:B------:R-:W-:Y:S02]  /*0390*/  STL [R1+0x230], RZ ;  /* 0x000230ff01007387 */ /* 0x000fe40000100800 */
[----:B------:R-:W-:Y:S02]  /*03a0*/  ISETP.GT.U32.AND P1, PT, R7, R0, PT ;  /* 0x000000000700720c */ /* 0x000fe40003f24070 */
[----:B------:R-:W-:Y:S04]  /*03b0*/  STL [R1+0x234], RZ ;  /* 0x000234ff01007387 */ /* 0x000fe80000100800 */
[----:B------:R-:W-:Y:S04]  /*03c0*/  STL [R1+0x238], RZ ;  /* 0x000238ff01007387 */ /* 0x000fe80000100800 */
[----:B------:R-:W-:Y:S03]  /*03d0*/  STL [R1+0x23c], RZ ;  /* 0x00023cff01007387 */ /* 0x000fe60000100800 */
[----:B------:R-:W-:Y:S01]  /*03e0*/  @!P1 IMAD.IADD R0, R0, 0x1, -R7 ;  /* 0x0000000100009824 */ /* 0x000fe200078e0a07 */
[----:B------:R-:W-:Y:S01]  /*03f0*/  STL [R1+0x250], RZ ;  /* 0x000250ff01007387 */ /* 0x000fe20000100800 */
[----:B------:R-:W-:Y:S01]  /*0400*/  @!P1 VIADD R3, R3, 0x1 ;  /* 0x0000000103039836 */ /* 0x000fe20000000000 */
[----:B------:R-:W-:-:S02]  /*0410*/  ISETP.NE.AND P1, PT, R4, RZ, PT ;  /* 0x000000ff0400720c */ /* 0x000fc40003f25270 */
[----:B------:R-:W-:Y:S01]  /*0420*/  STL [R1+0x254], RZ ;  /* 0x000254ff01007387 */ /* 0x000fe20000100800 */
[----:B------:R-:W-:Y:S02]  /*0430*/  ISETP.GE.U32.AND P0, PT, R0, R7, PT ;  /* 0x000000070000720c */ /* 0x000fe40003f06070 */
[----:B------:R-:W-:Y:S01]  /*0440*/  LOP3.LUT R0, R5, R4, RZ, 0x3c, !PT ;  /* 0x0000000405007212 */ /* 0x000fe200078e3cff */
[----:B------:R-:W-:Y:S03]  /*0450*/  STL [R1+0x258], RZ ;  /* 0x000258ff01007387 */ /* 0x000fe60000100800 */
[----:B------:R-:W-:Y:S01]  /*0460*/  ISETP.GE.AND P2, PT, R0, RZ, PT ;  /* 0x000000ff0000720c */ /* 0x000fe20003f46270 */
[----:B------:R-:W-:Y:S01]  /*0470*/  STL [R1+0x25c], RZ ;  /* 0x00025cff01007387 */ /* 0x000fe20000100800 */
[----:B------:R-:W-:-:S03]  /*0480*/  VIADD R0, R11, 0x7f ;  /* 0x0000007f0b007836 */ /* 0x000fc60000000000 */
[----:B------:R-:W-:Y:S02]  /*0490*/  STL [R1+0x270], RZ ;  /* 0x000270ff01007387 */ /* 0x000fe40000100800 */
[----:B------:R-:W-:Y:S02]  /*04a0*/  @P0 VIADD R3, R3, 0x1 ;  /* 0x0000000103030836 */ /* 0x000fe40000000000 */
[----:B------:R-:W-:Y:S02]  /*04b0*/  STL [R1+0x274], RZ ;  /* 0x000274ff01007387 */ /* 0x000fe40000100800 */
[----:B------:R-:W-:Y:S01]  /*04c0*/  IMAD.MOV.U32 R2, RZ, RZ, R3 ;  /* 0x000000ffff027224 */ /* 0x000fe200078e0003 */
[----:B------:R-:W-:Y:S01]  /*04d0*/  SHF.R.S32.HI R3, RZ, 0x1f, R0 ;  /* 0x0000001fff037819 */ /* 0x000fe20000011400 */
[----:B------:R-:W-:Y:S02]  /*04e0*/  STL [R1+0x278], RZ ;  /* 0x000278ff01007387 */ /* 0x000fe40000100800 */
[----:B------:R-:W-:Y:S01]  /*04f0*/  @!P2 IMAD.MOV R2, RZ, RZ, -R2 ;  /* 0x000000ffff02a224 */ /* 0x000fe200078e0a02 */
[----:B------:R-:W-:Y:S01]  /*0500*/  @!P1 LOP3.LUT R2, RZ, R4, RZ, 0x33, !PT ;  /* 0x00000004ff029212 */ /* 0x000fe200078e33ff */
[----:B------:R-:W-:Y:S01]  /*0510*/  STL [R1+0x27c], RZ ;  /* 0x00027cff01007387 */ /* 0x000fe20000100800 */
[----:B------:R-:W-:-:S03]  /*0520*/  LEA.HI R3, R3, R0, RZ, 0x7 ;  /* 0x0000000003037211 */ /* 0x000fc600078f38ff */
[----:B------:R-:W-:Y:S01]  /*0530*/  STL [R1+0x290], RZ ;  /* 0x000290ff01007387 */ /* 0x000fe20000100800 */
[----:B------:R-:W-:Y:S02]  /*0540*/  IMAD.SHL.U32 R6, R2, 0x8, RZ ;  /* 0x0000000802067824 */ /* 0x000fe400078e00ff */
[----:B------:R-:W-:Y:S01]  /*0550*/  IMAD.MOV R2, RZ, RZ, -R2 ;  /* 0x000000ffff027224 */ /* 0x000fe200078e0a02 */
[----:B------:R-:W-:Y:S02]  /*0560*/  STL [R1+0x294], RZ ;  /* 0x000294ff01007387 */ /* 0x000fe40000100800 */
[----:B------:R-:W-:Y:S01]  /*0570*/  LEA.HI.SX32 R3, R3, -R6, 0x19 ;  /* 0x8000000603037211 */ /* 0x000fe200078fcaff */
[----:B------:R-:W-:Y:S01]  /*0580*/  IMAD R4, R4, R2, R5 ;  /* 0x0000000204047224 */ /* 0x000fe200078e0205 */
[----:B------:R-:W-:Y:S02]  /*0590*/  STL [R1+0x298], RZ ;  /* 0x000298ff01007387 */ /* 0x000fe40000100800 */
[----:B------:R-:W-:-:S02]  /*05a0*/  VIMNMX R11, R3, 0x8, PT ;  /* 0x00000008030b7848 */ /* 0x000fc40003fe0100 */
[----:B------:R-:W-:Y:S01]  /*05b0*/  STL [R1+0x29c], RZ ;  /* 0x00029cff01007387 */ /* 0x000fe20000100800 */
[----:B------:R-:W-:Y:S02]  /*05c0*/  IABS R9, R4 ;  /* 0x0000000400097213 */ /* 0x000fe40000000000 */
[----:B------:R-:W-:Y:S01]  /*05d0*/  IABS R7, R11 ;  /* 0x0000000b00077213 */ /* 0x000fe20000000000 */
[----:B------:R-:W-:Y:S03]  /*05e0*/  STL [R1+0x2b0], RZ ;  /* 0x0002b0ff01007387 */ /* 0x000fe60000100800 */
        /* <DEDUP_REMOVED lines=11> */
[----:B------:R-:W-:Y:S04]  /*06a0*/  STL [R1+0x2f4], RZ ;  /* 0x0002f4ff01007387 */ /* 0x000fe80000100800 */
[----:B------:R-:W-:Y:S01]  /*06b0*/  STL [R1+0x2f8], RZ ;  /* 0x0002f8ff01007387 */ /* 0x000fe20000100800 */
[----:B------:R-:W0:Y:S03]  /*06c0*/  F2I.FTZ.U32.TRUNC.NTZ R3, R3 ;  /* 0x0000000300037305 */ /* 0x000e26000021f000 */
[----:B------:R-:W-:Y:S04]  /*06d0*/  STL [R1+0x2fc], RZ ;  /* 0x0002fcff01007387 */ /* 0x000fe80000100800 */
[----:B------:R-:W-:Y:S04]  /*06e0*/  STL [R1+0x310], RZ ;  /* 0x000310ff01007387 */ /* 0x000fe80000100800 */
[----:B------:R-:W-:Y:S04]  /*06f0*/  STL [R1+0x314], RZ ;  /* 0x000314ff01007387 */ /* 0x000fe80000100800 */
[----:B------:R-:W-:Y:S01]  /*0700*/  STL [R1+0x318], RZ ;  /* 0x000318ff01007387 */ /* 0x000fe20000100800 */
[----:B0-----:R-:W-:-:S03]  /*0710*/  IMAD.MOV R8, RZ, RZ, -R3 ;  /* 0x000000ffff087224 */ /* 0x001fc600078e0a03 */
[----:B------:R-:W-:Y:S01]  /*0720*/  STL [R1+0x31c], RZ ;  /* 0x00031cff01007387 */ /* 0x000fe20000100800 */
[----:B------:R-:W-:Y:S01]  /*0730*/  IMAD.MOV.U32 R2, RZ, RZ, R8 ;  /* 0x000000ffff027224 */ /* 0x000fe200078e0008 */
[----:B------:R-:W-:Y:S02]  /*0740*/  IABS R8, R11 ;  /* 0x0000000b00087213 */ /* 0x000fe40000000000 */
[----:B------:R-:W-:Y:S01]  /*0750*/  STL [R1+0x330], RZ ;  /* 0x000330ff01007387 */ /* 0x000fe20000100800 */
[----:B------:R-:W-:Y:S02]  /*0760*/  IMAD R5, R2, R7, RZ ;  /* 0x0000000702057224 */ /* 0x000fe400078e02ff */
[----:B------:R-:W-:Y:S01]  /*0770*/  IMAD.MOV.U32 R2, RZ, RZ, RZ ;  /* 0x000000ffff027224 */ /* 0x000fe200078e00ff */
[----:B------:R-:W-:Y:S03]  /*0780*/  STL [R1+0x334], RZ ;  /* 0x000334ff01007387 */ /* 0x000fe60000100800 */
[----:B------:R-:W-:Y:S01]  /*0790*/  IMAD.HI.U32 R2, R3, R5, R2 ;  /* 0x0000000503027227 */ /* 0x000fe200078e0002 */
[----:B------:R-:W-:Y:S03]  /*07a0*/  STL [R1+0x338], RZ ;  /* 0x000338ff01007387 */ /* 0x000fe60000100800 */
[----:B------:R-:W-:Y:S01]  /*07b0*/  IMAD.MOV R3, RZ, RZ, -R8 ;  /* 0x000000ffff037224 */ /* 0x000fe200078e0a08 */
[----:B------:R-:W-:Y:S01]  /*07c0*/  STL [R1+0x33c], RZ ;  /* 0x00033cff01007387 */ /* 0x000fe20000100800 */
[----:B------:R-:W-:-:S03]  /*07d0*/  IMAD.HI.U32 R0, R2, R9, RZ ;  /* 0x0000000902007227 */ /* 0x000fc600078e00ff */
[----:B------:R-:W-:Y:S01]  /*07e0*/  STL [R1+0x350], RZ ;  /* 0x000350ff01007387 */ /* 0x000fe20000100800 */
[----:B------:R-:W-:Y:S02]  /*07f0*/  IMAD R2, R0, R3, R9 ;  /* 0x0000000300027224 */ /* 0x000fe400078e0209 */
[----:B------:R-:W0:Y:S01]  /*0800*/  LDC R3, c[0x0][0x230] ;  /* 0x00008c00ff037b82 */ /* 0x000e220000000800 */
        /* <DEDUP_REMOVED lines=11> */
[-C--:B------:R-:W-:Y:S01]  /*08c0*/  LOP3.LUT R2, R4, R11.reuse, RZ, 0x3c, !PT ;  /* 0x0000000b04027212 */ /* 0x080fe200078e3cff */
[----:B------:R-:W-:Y:S01]  /*08d0*/  STL [R1+0x37c], RZ ;  /* 0x00037cff01007387 */ /* 0x000fe20000100800 */
[----:B0-----:R-:W-:Y:S02]  /*08e0*/  VIADD R3, R3, 0x1f ;  /* 0x0000001f03037836 */ /* 0x001fe40000000000 */
[----:B------:R-:W-:Y:S01]  /*08f0*/  ISETP.GE.AND P2, PT, R2, RZ, PT ;  /* 0x000000ff0200720c */ /* 0x000fe20003f46270 */
[----:B------:R-:W-:Y:S04]  /*0900*/  STL [R1+0x390], RZ ;  /* 0x000390ff01007387 */ /* 0x000fe80000100800 */
[----:B------:R-:W-:Y:S02]  /*0910*/  STL [R1+0x394], RZ ;  /* 0x000394ff01007387 */ /* 0x000fe40000100800 */
[----:B------:R-:W-:Y:S01]  /*0920*/  @P0 VIADD R0, R0, 0x1 ;  /* 0x0000000100000836 */ /* 0x000fe20000000000 */
[----:B------:R-:W-:Y:S01]  /*0930*/  ISETP.GE.AND P0, PT, R3, 0x20, PT ;  /* 0x000000200300780c */ /* 0x000fe20003f06270 */
[----:B------:R-:W-:Y:S04]  /*0940*/  STL [R1+0x398], RZ ;  /* 0x000398ff01007387 */ /* 0x000fe80000100800 */
[----:B------:R-:W-:Y:S01]  /*0950*/  STL [R1+0x39c], RZ ;  /* 0x00039cff01007387 */ /* 0x000fe20000100800 */
[----:B------:R-:W-:Y:S01]  /*0960*/  @!P2 IMAD.MOV R0, RZ, RZ, -R0 ;  /* 0x000000ffff00a224 */ /* 0x000fe200078e0a00 */
[----:B------:R-:W-:-:S02]  /*0970*/  @!P1 LOP3.LUT R0, RZ, R11, RZ, 0x33, !PT ;  /* 0x0000000bff009212 */ /* 0x000fc400078e33ff */
[----:B------:R-:W-:Y:S03]  /*0980*/  STL [R1+0x3b0], RZ ;  /* 0x0003b0ff01007387 */ /* 0x000fe60000100800 */
[----:B------:R-:W-:Y:S01]  /*0990*/  IMAD.MOV R2, RZ, RZ, -R0 ;  /* 0x000000ffff027224 */ /* 0x000fe200078e0a00 */
[----:B------:R-:W-:Y:S01]  /*09a0*/  STL [R1+0x3b4], RZ ;  /* 0x0003b4ff01007387 */ /* 0x000fe20000100800 */
[----:B------:R-:W-:Y:S02]  /*09b0*/  IMAD.SHL.U32 R0, R0, 0x100, RZ ;  /* 0x0000010000007824 */ /* 0x000fe400078e00ff */
[----:B------:R-:W-:Y:S01]  /*09c0*/  IMAD R2, R11, R2, R4 ;  /* 0x000000020b027224 */ /* 0x000fe200078e0204 */
[----:B------:R-:W-:Y:S01]  /*09d0*/  STL [R1+0x3b8], RZ ;  /* 0x0003b8ff01007387 */ /* 0x000fe20000100800 */
[----:B------:R-:W-:Y:S02]  /*09e0*/  VIADD R3, R0, 0x1 ;  /* 0x0000000100037836 */ /* 0x000fe40000000000 */
[----:B------:R-:W-:Y:S01]  /*09f0*/  IMAD.IADD R2, R6, 0x1, R2 ;  /* 0x0000000106027824 */ /* 0x000fe200078e0202 */
[----:B------:R-:W-:Y:S01]  /*0a00*/  STL [R1+0x3bc], RZ ;  /* 0x0003bcff01007387 */ /* 0x000fe20000100800 */
[----:B------:R-:W-:-:S02]  /*0a10*/  VIADD R6, R0, 0x2 ;  /* 0x0000000200067836 */ /* 0x000fc40000000000 */
[C---:B------:R-:W-:Y:S01]  /*0a20*/  VIADD R5, R0.reuse, 0x3 ;  /* 0x0000000300057836 */ /* 0x040fe20000000000 */
[----:B------:R-:W-:Y:S01]  /*0a30*/  STL [R1+0x3d0], RZ ;  /* 0x0003d0ff01007387 */ /* 0x000fe20000100800 */
[C---:B------:R-:W-:Y:S02]  /*0a40*/  VIADD R52, R0.reuse, 0x1d ;  /* 0x0000001d00347836 */ /* 0x040fe40000000000 */
[C---:B------:R-:W-:Y:S01]  /*0a50*/  VIADD R25, R0.reuse, 0xb3 ;  /* 0x000000b300197836 */ /* 0x040fe20000000000 */
[----:B------:R-:W-:Y:S01]  /*0a60*/  STL [R1+0x3d4], RZ ;  /* 0x0003d4ff01007387 */ /* 0x000fe20000100800 */
[C---:B------:R-:W-:Y:S02]  /*0a70*/  VIADD R49, R0.reuse, 0xb6 ;  /* 0x000000b600317836 */ /* 0x040fe40000000000 */
[C---:B------:R-:W-:Y:S01]  /*0a80*/  VIADD R51, R0.reuse, 0xbe ;  /* 0x000000be00337836 */ /* 0x040fe20000000000 */
        /* <DEDUP_REMOVED lines=72> */
[----:B------:R-:W-:Y:S04]  /*0f10*/  STL [R1+0x578], RZ ;  /* 0x000578ff01007387 */ /* 0x000fe80000100800 */
        /* <DEDUP_REMOVED lines=921> */
[----:B------:R-:W-:Y:S04]  /*48b0*/  STL [R1+0x80], R0 ;  /* 0x0000800001007387 */ /* 0x000fe80000100800 */
[----:B------:R0:W-:Y:S04]  /*48c0*/  STL [R1+0x2944], R3 ;  /* 0x0029440301007387 */ /* 0x0001e80000100800 */
[----:B------:R1:W-:Y:S04]  /*48d0*/  STL [R1+0x2940], R6 ;  /* 0x0029400601007387 */ /* 0x0003e80000100800 */
[----:B------:R2:W-:Y:S01]  /*48e0*/  STL [R1+0x2a68], R5 ;  /* 0x002a680501007387 */ /* 0x0005e20000100800 */
[C---:B0-----:R-:W-:Y:S01]  /*48f0*/  VIADD R3, R0.reuse, 0x4 ;  /* 0x0000000400037836 */ /* 0x041fe20000000000 */
[----:B------:R-:W0:Y:S01]  /*4900*/  S2R R10, SR_TID.X ;  /* 0x00000000000a7919 */ /* 0x000e220000002100 */
[----:B-1----:R-:W-:-:S03]  /*4910*/  VIADD R6, R0, 0x5 ;  /* 0x0000000500067836 */ /* 0x002fc60000000000 */
[----:B------:R1:W-:Y:S01]  /*4920*/  STL [R1+0x2a64], R3 ;  /* 0x002a640301007387 */ /* 0x0003e20000100800 */
[----:B--2---:R-:W-:-:S03]  /*4930*/  VIADD R5, R0, 0x6 ;  /* 0x0000000600057836 */ /* 0x004fc60000000000 */
[----:B------:R2:W-:Y:S04]  /*4940*/  STL [R1+0x2a60], R6 ;  /* 0x002a600601007387 */ /* 0x0005e80000100800 */
[----:B------:R3:W-:Y:S01]  /*4950*/  STL [R1+0x2a5c], R5 ;  /* 0x002a5c0501007387 */ /* 0x0007e20000100800 */
[C---:B-1----:R-:W-:Y:S02]  /*4960*/  VIADD R3, R0.reuse, 0x7 ;  /* 0x0000000700037836 */ /* 0x042fe40000000000 */
[----:B--2---:R-:W-:-:S03]  /*4970*/  VIADD R6, R0, 0x8 ;  /* 0x0000000800067836 */ /* 0x004fc60000000000 */
[----:B------:R1:W-:Y:S01]  /*4980*/  STL [R1+0x2a58], R3 ;  /* 0x002a580301007387 */ /* 0x0003e20000100800 */
[----:B---3--:R-:W-:-:S03]  /*4990*/  VIADD R5, R0, 0x9 ;  /* 0x0000000900057836 */ /* 0x008fc60000000000 */
[----:B------:R2:W-:Y:S04]  /*49a0*/  STL [R1+0x2a54], R6 ;  /* 0x002a540601007387 */ /* 0x0005e80000100800 */
[----:B------:R3:W-:Y:S01]  /*49b0*/  STL [R1+0x2a50], R5 ;  /* 0x002a500501007387 */ /* 0x0007e20000100800 */
[----:B-1----:R-:W-:Y:S01]  /*49c0*/  VIADD R3, R0, 0xa ;  /* 0x0000000a00037836 */ /* 0x002fe20000000000 */
[----:B0-----:R-:W-:Y:S01]  /*49d0*/  LOP3.LUT R4, R10, 0x1f, RZ, 0xc0, !PT ;  /* 0x0000001f0a047812 */ /* 0x001fe200078ec0ff */
[----:B--2---:R-:W-:-:S03]  /*49e0*/  VIADD R6, R0, 0xb ;  /* 0x0000000b00067836 */ /* 0x004fc60000000000 */
[----:B------:R0:W-:Y:S01]  /*49f0*/  STL [R1+0x2a4c], R3 ;  /* 0x002a4c0301007387 */ /* 0x0001e20000100800 */
[C---:B------:R-:W-:Y:S02]  /*4a00*/  VIADD R10, R0.reuse, 0xf7 ;  /* 0x000000f7000a7836 */ /* 0x040fe40000000000 */
[----:B---3--:R-:W-:Y:S01]  /*4a10*/  VIADD R5, R0, 0xc ;  /* 0x0000000c00057836 */ /* 0x008fe20000000000 */
[----:B------:R1:W-:Y:S01]  /*4a20*/  STL [R1+0x2a48], R6 ;  /* 0x002a480601007387 */ /* 0x0003e20000100800 */
[----:B------:R-:W-:Y:S02]  /*4a30*/  IMAD R24, R2, 0x80, R4 ;  /* 0x0000008002187824 */ /* 0x000fe400078e0204 */
[C---:B------:R-:W-:Y:S01]  /*4a40*/  VIADD R2, R0.reuse, 0xb9 ;  /* 0x000000b900027836 */ /* 0x040fe20000000000 */
[----:B------:R2:W-:Y:S01]  /*4a50*/  STL [R1+0x2a44], R5 ;  /* 0x002a440501007387 */ /* 0x0005e20000100800 */
[C---:B------:R-:W-:Y:S02]  /*4a60*/  VIADD R4, R0.reuse, 0xbc ;  /* 0x000000bc00047836 */ /* 0x040fe40000000000 */
[----:B0-----:R-:W-:-:S02]  /*4a70*/  VIADD R3, R0, 0xd ;  /* 0x0000000d00037836 */ /* 0x001fc40000000000 */
[----:B------:R-:W-:Y:S02]  /*4a80*/  VIADD R59, R24, 0x20 ;  /* 0x00000020183b7836 */ /* 0x000fe40000000000 */
[C---:B-1----:R-:W-:Y:S01]  /*4a90*/  VIADD R6, R0.reuse, 0xe ;  /* 0x0000000e00067836 */ /* 0x042fe20000000000 */
[----:B------:R0:W-:Y:S01]  /*4aa0*/  STL [R1+0x2a40], R3 ;  /* 0x002a400301007387 */ /* 0x0001e20000100800 */
[----:B--2---:R-:W-:-:S03]  /*4ab0*/  VIADD R5, R0, 0xf ;  /* 0x0000000f00057836 */ /* 0x004fc60000000000 */
[----:B------:R1:W-:Y:S04]  /*4ac0*/  STL [R1+0x2a3c], R6 ;  /* 0x002a3c0601007387 */ /* 0x0003e80000100800 */
[----:B------:R2:W-:Y:S01]  /*4ad0*/  STL [R1+0x2a38], R5 ;  /* 0x002a380501007387 */ /* 0x0005e20000100800 */
[C---:B0-----:R-:W-:Y:S02]  /*4ae0*/  VIADD R3, R0.reuse, 0x10 ;  /* 0x0000001000037836 */ /* 0x041fe40000000000 */
[----:B-1----:R-:W-:-:S03]  /*4af0*/  VIADD R6, R0, 0x11 ;  /* 0x0000001100067836 */ /* 0x002fc60000000000 */
        /* <DEDUP_REMOVED lines=27> */
[----:B------:R-:W-:Y:S01]  /*4cb0*/  STL [R1+0x2a00], R52 ;  /* 0x002a003401007387 */ /* 0x000fe20000100800 */
[----:B0-----:R-:W-:-:S03]  /*4cc0*/  VIADD R3, R0, 0x20 ;  /* 0x0000002000037836 */ /* 0x001fc60000000000 */
[----:B------:R0:W-:Y:S01]  /*4cd0*/  STL [R1+0x29f8], R5 ;  /* 0x0029f80501007387 */ /* 0x0001e20000100800 */
[----:B-1----:R-:W-:-:S03]  /*4ce0*/  VIADD R6, R0, 0x23 ;  /* 0x0000002300067836 */ /* 0x002fc60000000000 */
[----:B------:R1:W-:Y:S01]  /*4cf0*/  STL [R1+0x29f4], R3 ;  /* 0x0029f40301007387 */ /* 0x0003e20000100800 */
[C---:B0-----:R-:W-:Y:S02]  /*4d00*/  VIADD R5, R0.reuse, 0x21 ;  /* 0x0000002100057836 */ /* 0x041fe40000000000 */
[----:B-1----:R-:W-:-:S03]  /*4d10*/  VIADD R3, R0, 0x22 ;  /* 0x0000002200037836 */ /* 0x002fc60000000000 */
[----:B------:R0:W-:Y:S04]  /*4d20*/  STL [R1+0x29f0], R5 ;  /* 0x0029f00501007387 */ /* 0x0001e80000100800 */
        /* <DEDUP_REMOVED lines=288> */
[----:B------:R1:W-:Y:S01]  /*5f30*/  STL [R1+0x117c], R3 ;  /* 0x00117c0301007387 */ /* 0x0003e20000100800 */
[C---:B0-----:R-:W-:Y:S02]  /*5f40*/  VIADD R5, R0.reuse, 0xb4 ;  /* 0x000000b400057836 */ /* 0x041fe40000000000 */
[----:B-1----:R-:W-:-:S03]  /*5f50*/  VIADD R3, R0, 0xb5 ;  /* 0x000000b500037836 */ /* 0x002fc60000000000 */
[----:B------:R0:W-:Y:S04]  /*5f60*/  STL [R1+0x1174], R5 ;  /* 0x0011740501007387 */ /* 0x0001e80000100800 */
[----:B------:R-:W-:Y:S04]  /*5f70*/  STL [R1+0x1178], R25 ;  /* 0x0011781901007387 */ /* 0x000fe80000100800 */
[----:B------:R1:W-:Y:S01]  /*5f80*/  STL [R1+0x1170], R3 ;  /* 0x0011700301007387 */ /* 0x0003e20000100800 */
[----:B0-----:R-:W-:-:S03]  /*5f90*/  VIADD R5, R0, 0xba ;  /* 0x000000ba00057836 */ /* 0x001fc60000000000 */
[----:B------:R-:W-:Y:S01]  /*5fa0*/  STL [R1+0x116c], R49 ;  /* 0x00116c3101007387 */ /* 0x000fe20000100800 */
[----:B-1----:R-:W-:-:S05]  /*5fb0*/  VIADD R3, R0, 0xb7 ;  /* 0x000000b700037836 */ /* 0x002fca0000000000 */
[----:B------:R0:W-:Y:S04]  /*5fc0*/  STL [R1+0x1168], R3 ;  /* 0x0011680301007387 */ /* 0x0001e80000100800 */
[----:B------:R-:W-:Y:S01]  /*5fd0*/  STL [R1+0x1140], R24 ;  /* 0x0011401801007387 */ /* 0x000fe20000100800 */
[----:B0-----:R-:W-:-:S05]  /*5fe0*/  VIADD R3, R0, 0xb8 ;  /* 0x000000b800037836 */ /* 0x001fca0000000000 */
[----:B------:R0:W-:Y:S04]  /*5ff0*/  STL [R1+0x1164], R3 ;  /* 0x0011640301007387 */ /* 0x0001e80000100800 */
[----:B------:R1:W-:Y:S04]  /*6000*/  STL [R1+0x115c], R5 ;  /* 0x00115c0501007387 */ /* 0x0003e80000100800 */
[----:B------:R-:W-:Y:S01]  /*6010*/  STL [R1+0x1160], R2 ;  /* 0x0011600201007387 */ /* 0x000fe20000100800 */
[C---:B0-----:R-:W-:Y:S02]  /*6020*/  VIADD R3, R0.reuse, 0xbb ;  /* 0x000000bb00037836 */ /* 0x041fe40000000000 */
[----:B-1----:R-:W-:-:S03]  /*6030*/  VIADD R5, R0, 0xc2 ;  /* 0x000000c200057836 */ /* 0x002fc60000000000 */
[----:B------:R0:W-:Y:S04]  /*6040*/  STL [R1+0x1158], R3 ;  /* 0x0011580301007387 */ /* 0x0001e80000100800 */
[----:B------:R1:W-:Y:S01]  /*6050*/  STL [R1+0x1154], R4 ;  /* 0x0011540401007387 */ /* 0x0003e20000100800 */
[C---:B0-----:R-:W-:Y:S02]  /*6060*/  VIADD R3, R0.reuse, 0xbd ;  /* 0x000000bd00037836 */ /* 0x041fe40000000000 */
[----:B-1----:R-:W-:-:S03]  /*6070*/  VIADD R4, R0, 0xbf ;  /* 0x000000bf00047836 */ /* 0x002fc60000000000 */
[----:B------:R0:W-:Y:S04]  /*6080*/  STL [R1+0x1150], R3 ;  /* 0x0011500301007387 */ /* 0x0001e80000100800 */
[----:B------:R1:W-:Y:S04]  /*6090*/  STL [R1+0x98], R4 ;  /* 0x0000980401007387 */ /* 0x0003e80000100800 */
[----:B------:R-:W-:Y:S01]  /*60a0*/  STL [R1+0x1bc], R51 ;  /* 0x0001bc3301007387 */ /* 0x000fe20000100800 */
        /* <DEDUP_REMOVED lines=14> */
[----:B------:R1:W-:Y:S04]  /*6190*/  STL [R1+0xc], R3 ;  /* 0x00000c0301007387 */ /* 0x0003e80000100800 */
[----:B------:R2:W-:Y:S01]  /*61a0*/  STL [R1+0x8], R5 ;  /* 0x0000080501007387 */ /* 0x0005e20000100800 */
[C---:B0-----:R-:W-:Y:S02]  /*61b0*/  VIADD R4, R0.reuse, 0xca ;  /* 0x000000ca00047836 */ /* 0x041fe40000000000 */
[----:B-1----:R-:W-:-:S03]  /*61c0*/  VIADD R3, R0, 0xcb ;  /* 0x000000cb00037836 */ /* 0x002fc60000000000 */
[----:B------:R0:W-:Y:S01]  /*61d0*/  STL [R1+0x4], R4 ;  /* 0x0000040401007387 */ /* 0x0001e20000100800 */
[----:B--2---:R-:W-:-:S03]  /*61e0*/  VIADD R5, R0, 0xfc ;  /* 0x000000fc00057836 */ /* 0x004fc60000000000 */
[----:B------:R1:W-:Y:S04]  /*61f0*/  STL [R1], R3 ;  /* 0x0000000301007387 */ /* 0x0003e80000100800 */
[----:B------:R2:W-:Y:S01]  /*6200*/  STL [R1+0x114c], R59 ;  /* 0x00114c3b01007387 */ /* 0x0005e20000100800 */
[C---:B0-----:R-:W-:Y:S02]  /*6210*/  VIADD R4, R0.reuse, 0xfd ;  /* 0x000000fd00047836 */ /* 0x041fe40000000000 */
[C---:B-1----:R-:W-:Y:S02]  /*6220*/  VIADD R3, R0.reuse, 0xfe ;  /* 0x000000fe00037836 */ /* 0x042fe40000000000 */
[----:B------:R-:W-:Y:S02]  /*6230*/  VIADD R0, R0, 0xff ;  /* 0x000000ff00007836 */ /* 0x000fe40000000000 */
[----:B--2---:R-:W-:-:S02]  /*6240*/  VIADD R59, R24, 0x40 ;  /* 0x00000040183b7836 */ /* 0x004fc40000000000 */
[----:B------:R-:W-:-:S03]  /*6250*/  VIADD R24, R24, 0x60 ;  /* 0x0000006018187836 */ /* 0x000fc60000000000 */
[----:B------:R0:W-:Y:S04]  /*6260*/  STL [R1+0x1148], R59 ;  /* 0x0011483b01007387 */ /* 0x0001e80000100800 */
[----:B0-----:R0:W5:Y:S04]  /*6270*/  LDL.LU R59, [R1+0x2a70] ;  /* 0x002a7000013b7983 */ /* 0x0011680000300800 */
[----:B------:R1:W-:Y:S04]  /*6280*/  STL [R1+0x1144], R24 ;  /* 0x0011441801007387 */ /* 0x0003e80000100800 */
[----:B-1----:R0:W5:Y:S01]  /*6290*/  LDL.LU R24, [R1+0x2a6c] ;  /* 0x002a6c0001187983 */ /* 0x0021620000300800 */
[----:B------:R-:W-:Y:S05]  /*62a0*/  @!P0 BRA `(.L_x_0) ;  /* 0x000004d400ec8947 */ /* 0x000fea0003800000 */
[----:B------:R1:W-:Y:S01]  /*62b0*/  STL [R1+0x2c14], R43 ;  /* 0x002c142b01007387 */ /* 0x0003e20000100800 */
[----:B-----5:R-:W-:Y:S01]  /*62c0*/  IABS R59, R59 ;  /* 0x0000003b003b7213 */ /* 0x020fe20000000000 */
[----:B------:R-:W-:Y:S01]  /*62d0*/  IMAD.MOV.U32 R24, RZ, RZ, RZ ;  /* 0x000000ffff187224 */ /* 0x000fe200078e00ff */
[----:B------:R-:W-:Y:S01]  /*62e0*/  ISETP.GE.AND P1, PT, R0, RZ, PT ;  /* 0x000000ff0000720c */ /* 0x000fe20003f26270 */
[----:B------:R-:W-:Y:S01]  /*62f0*/  ULDC UR5, c[0x0][0x23c] ;  /* 0x00008f0000057ab9 */ /* 0x000fe20000000800 */
[----:B------:R-:W-:Y:S01]  /*6300*/  ISETP.GE.AND P5, PT, R3, RZ, PT ;  /* 0x000000ff0300720c */ /* 0x000fe20003fa6270 */
[----:B------:R-:W-:Y:S01]  /*6310*/  ULDC.64 UR6, c[0x0][0x218] ;  /* 0x0000860000067ab9 */ /* 0x000fe20000000a00 */
[----:B------:R-:W-:Y:S01]  /*6320*/  ISETP.GE.AND P4, PT, R4, RZ, PT ;  /* 0x000000ff0400720c */ /* 0x000fe20003f86270 */
[----:B------:R-:W-:Y:S01]  /*6330*/  ULDC.64 UR8, c[0x0][0x210] ;  /* 0x0000840000087ab9 */ /* 0x000fe20000000a00 */
[----:B-1----:R-:W2:Y:S04]  /*6340*/  LDL R43, [R1+0x29e8] ;  /* 0x0029e800012b7983 */ /* 0x002ea80000100800 */
[----:B------:R1:W-:Y:S04]  /*6350*/  STL [R1+0x2c10], R44 ;  /* 0x002c102c01007387 */ /* 0x0003e80000100800 */
[----:B-1----:R-:W3:Y:S04]  /*6360*/  LDL R44, [R1+0x1190] ;  /* 0x00119000012c7983 */ /* 0x002ee80000100800 */
[----:B------:R1:W-:Y:S04]  /*6370*/  STL [R1+0x2c0c], R45 ;  /* 0x002c0c2d01007387 */ /* 0x0003e80000100800 */
[----:B-1----:R-:W4:Y:S04]  /*6380*/  LDL R45, [R1+0x115c] ;  /* 0x00115c00012d7983 */ /* 0x002f280000100800 */
[----:B------:R1:W-:Y:S04]  /*6390*/  STL [R1+0x2c08], R46 ;  /* 0x002c082e01007387 */ /* 0x0003e80000100800 */
[----:B-1----:R-:W3:Y:S04]  /*63a0*/  LDL R46, [R1+0x21b8] ;  /* 0x0021b800012e7983 */ /* 0x002ee80000100800 */
[----:B------:R1:W-:Y:S04]  /*63b0*/  STL [R1+0x2c04], R47 ;  /* 0x002c042f01007387 */ /* 0x0003e80000100800 */
[----:B-1----:R-:W3:Y:S04]  /*63c0*/  LDL R47, [R1+0x29f4] ;  /* 0x0029f400012f7983 */ /* 0x002ee80000100800 */
[----:B------:R1:W-:Y:S04]  /*63d0*/  STL [R1+0x2c00], R53 ;  /* 0x002c003501007387 */ /* 0x0003e80000100800 */
[----:B-1----:R-:W3:Y:S04]  /*63e0*/  LDL R53, [R1+0x29e4] ;  /* 0x0029e40001357983 */ /* 0x002ee80000100800 */
[----:B------:R1:W-:Y:S04]  /*63f0*/  STL [R1+0x2bfc], R54 ;  /* 0x002bfc3601007387 */ /* 0x0003e80000100800 */
[----:B------:R-:W-:Y:S04]  /*6400*/  STL [R1+0x2bf8], R55 ;  /* 0x002bf83701007387 */ /* 0x000fe80000100800 */
[----:B------:R0:W-:Y:S01]  /*6410*/  STL [R1+0x2bf4], R56 ;  /* 0x002bf43801007387 */ /* 0x0001e20000100800 */
[----:B-1----:R-:W-:Y:S01]  /*6420*/  IMAD.MOV.U32 R54, RZ, RZ, R49 ;  /* 0x000000ffff367224 */ /* 0x002fe200078e0031 */
[----:B------:R-:W-:-:S02]  /*6430*/  IABS R49, R0 ;  /* 0x0000000000317213 */ /* 0x000fc40000000000 */
[----:B------:R-:W-:Y:S04]  /*6440*/  STL [R1+0x2bf0], R57 ;  /* 0x002bf03901007387 */ /* 0x000fe80000100800 */
[----:B------:R-:W-:Y:S01]  /*6450*/  STL [R1+0x2bec], R58 ;  /* 0x002bec3a01007387 */ /* 0x000fe20000100800 */
[----:B0-----:R-:W-:-:S03]  /*6460*/  IMAD.MOV.U32 R56, RZ, RZ, R52 ;  /* 0x000000ffff387224 */ /* 0x001fc600078e0034 */
[----:B------:R0:W-:Y:S04]  /*6470*/  STL [R1+0x2be8], R60 ;  /* 0x002be83c01007387 */ /* 0x0001e80000100800 */
[----:B------:R4:W-:Y:S01]  /*6480*/  STL [R1+0x2be4], R61 ;  /* 0x002be43d01007387 */ /* 0x0009e20000100800 */
[----:B0-----:R-:W-:Y:S01]  /*6490*/  IMAD.MOV.U32 R60, RZ, RZ, R48 ;  /* 0x000000ffff3c7224 */ /* 0x001fe200078e0030 */
[----:B------:R-:W-:Y:S01]  /*64a0*/  IABS R48, R3 ;  /* 0x0000000300307213 */ /* 0x000fe20000000000 */
[----:B--2---:R-:W-:Y:S02]  /*64b0*/  IMAD.MOV.U32 R57, RZ, RZ, R43 ;  /* 0x000000ffff397224 */ /* 0x004fe400078e002b */
[----:B------:R-:W-:Y:S02]  /*64c0*/  IMAD.MOV.U32 R43, RZ, RZ, R25 ;  /* 0x000000ffff2b7224 */ /* 0x000fe400078e0019 */
[----:B----4-:R-:W-:-:S02]  /*64d0*/  IMAD.MOV.U32 R61, RZ, RZ, R45 ;  /* 0x000000ffff3d7224 */ /* 0x010fc400078e002d */
[----:B------:R-:W-:Y:S02]  /*64e0*/  IMAD.MOV.U32 R45, RZ, RZ, R2 ;  /* 0x000000ffff2d7224 */ /* 0x000fe400078e0002 */
[----:B------:R-:W0:Y:S08]  /*64f0*/  I2F.RP R2, R59 ;  /* 0x0000003b00027306 */ /* 0x000e300000209400 */
[----:B0-----:R-:W0:Y:S01]  /*6500*/  MUFU.RCP R2, R2 ;  /* 0x0000000200027308 */ /* 0x001e220000001000 */
[----:B---3--:R-:W-:-:S02]  /*6510*/  IMAD.MOV.U32 R55, RZ, RZ, R47 ;  /* 0x000000ffff377224 */ /* 0x008fc400078e002f */
[----:B------:R-:W-:Y:S02]  /*6520*/  IMAD.MOV.U32 R47, RZ, RZ, R50 ;  /* 0x000000ffff2f7224 */ /* 0x000fe400078e0032 */
[----:B0-----:R-:W-:-:S04]  /*6530*/  VIADD R2, R2, 0xffffffe ;  /* 0x0ffffffe02027836 */ /* 0x001fc80000000000 */
[----:B------:R-:W0:Y:S01]  /*6540*/  F2I.FTZ.U32.TRUNC.NTZ R25, R2 ;  /* 0x0000000200197305 */ /* 0x000e22000021f000 */
[----:B------:R-:W-:Y:S02]  /*6550*/  IMAD.MOV.U32 R58, RZ, RZ, R53 ;  /* 0x000000ffff3a7224 */ /* 0x000fe400078e0035 */
[----:B------:R-:W-:Y:S02]  /*6560*/  IMAD.MOV.U32 R53, RZ, RZ, R51 ;  /* 0x000000ffff357224 */ /* 0x000fe400078e0033 */
[----:B0-----:R-:W-:-:S04]  /*6570*/  IMAD.MOV R2, RZ, RZ, -R25 ;  /* 0x000000ffff027224 */ /* 0x001fc800078e0a19 */
[----:B------:R-:W-:-:S04]  /*6580*/  IMAD R2, R2, R59, RZ ;  /* 0x0000003b02027224 */ /* 0x000fc800078e02ff */
[----:B------:R-:W-:Y:S01]  /*6590*/  IMAD.HI.U32 R2, R25, R2, R24 ;  /* 0x0000000219027227 */ /* 0x000fe200078e0018 */
[----:B------:R-:W-:-:S05]  /*65a0*/  IABS R25, R4 ;  /* 0x0000000400197213 */ /* 0x000fca0000000000 */
[----:B------:R-:W-:-:S04]  /*65b0*/  IMAD.HI.U32 R51, R2, R49, RZ ;  /* 0x0000003102337227 */ /* 0x000fc800078e00ff */
[----:B------:R-:W-:Y:S02]  /*65c0*/  IMAD.MOV R51, RZ, RZ, -R51 ;  /* 0x000000ffff337224 */ /* 0x000fe400078e0a33 */
[----:B------:R-:W-:-:S04]  /*65d0*/  IMAD.HI.U32 R50, R2, R48, RZ ;  /* 0x0000003002327227 */ /* 0x000fc800078e00ff */
[C---:B------:R-:W-:Y:S01]  /*65e0*/  IMAD R49, R59.reuse, R51, R49 ;  /* 0x000000333b317224 */ /* 0x040fe200078e0231 */
[----:B------:R-:W-:Y:S01]  /*65f0*/  IABS R51, R5 ;  /* 0x0000000500337213 */ /* 0x000fe20000000000 */
[----:B------:R-:W-:Y:S02]  /*6600*/  IMAD.MOV R50, RZ, RZ, -R50 ;  /* 0x000000ffff327224 */ /* 0x000fe400078e0a32 */
[----:B------:R-:W-:Y:S01]  /*6610*/  IMAD.HI.U32 R24, R2, R25, RZ ;  /* 0x0000001902187227 */ /* 0x000fe200078e00ff */
[----:B------:R-:W-:-:S03]  /*6620*/  ISETP.GT.U32.AND P0, PT, R59, R49, PT ;  /* 0x000000313b00720c */ /* 0x000fc60003f04070 */
[----:B------:R-:W-:Y:S01]  /*6630*/  IMAD R48, R59, R50, R48 ;  /* 0x000000323b307224 */ /* 0x000fe200078e0230 */
[----:B------:R-:W-:Y:S01]  /*6640*/  IABS R50, R7 ;  /* 0x0000000700327213 */ /* 0x000fe20000000000 */
[----:B------:R-:W-:-:S03]  /*6650*/  IMAD.HI.U32 R0, R2, R51, RZ ;  /* 0x0000003302007227 */ /* 0x000fc600078e00ff */
[----:B------:R-:W-:Y:S01]  /*6660*/  ISETP.GT.U32.AND P2, PT, R59, R48, PT ;  /* 0x000000303b00720c */ /* 0x000fe20003f44070 */
[----:B------:R-:W-:Y:S02]  /*6670*/  IMAD.MOV R3, RZ, RZ, -R0 ;  /* 0x000000ffff037224 */ /* 0x000fe400078e0a00 */
[----:B------:R-:W-:-:S04]  /*6680*/  IMAD.HI.U32 R0, R2, R50, RZ ;  /* 0x0000003202007227 */ /* 0x000fc800078e00ff */
[C---:B------:R-:W-:Y:S02]  /*6690*/  IMAD R3, R59.reuse, R3, R51 ;  /* 0x000000033b037224 */ /* 0x040fe400078e0233 */
[----:B------:R-:W-:Y:S01]  /*66a0*/  IMAD.MOV R51, RZ, RZ, -R0 ;  /* 0x000000ffff337224 */ /* 0x000fe200078e0a00 */
[----:B------:R-:W-:Y:S01]  /*66b0*/  IABS R0, R8 ;  /* 0x0000000800007213 */ /* 0x000fe20000000000 */
[----:B------:R-:W-:Y:S02]  /*66c0*/  IMAD.MOV R24, RZ, RZ, -R24 ;  /* 0x000000ffff187224 */ /* 0x000fe400078e0a18 */
[C---:B------:R-:W-:Y:S02]  /*66d0*/  IMAD R4, R59.reuse, R51, R50 ;  /* 0x000000333b047224 */ /* 0x040fe400078e0232 */
[----:B------:R-:W2:Y:S01]  /*66e0*/  LDL R50, [R1+0x1168] ;  /* 0x0011680001327983 */ /* 0x000ea20000100800 */
[----:B------:R-:W-:Y:S01]  /*66f0*/  IMAD R25, R59, R24, R25 ;  /* 0x000000183b197224 */ /* 0x000fe200078e0219 */
[----:B------:R-:W-:Y:S01]  /*6700*/  IABS R24, R6 ;  /* 0x0000000600187213 */ /* 0x000fe20000000000 */
[--C-:B------:R-:W-:Y:S01]  /*6710*/  @!P0 IMAD.IADD R49, R49, 0x1, -R59.reuse ;  /* 0x0000000131318824 */ /* 0x100fe200078e0a3b */
[----:B------:R-:W3:Y:S01]  /*6720*/  LDL R51, [R1+0x2150] ;  /* 0x0021500001337983 */ /* 0x000ee20000100800 */
[----:B------:R-:W-:Y:S01]  /*6730*/  @!P2 IMAD.IADD R48, R48, 0x1, -R59 ;  /* 0x000000013030a824 */ /* 0x000fe200078e0a3b */
[C---:B------:R-:W-:Y:S01]  /*6740*/  ISETP.GT.U32.AND P3, PT, R59.reuse, R25, PT ;  /* 0x000000193b00720c */ /* 0x040fe20003f64070 */
[----:B------:R-:W-:Y:S01]  /*6750*/  IMAD.HI.U32 R52, R2, R24, RZ ;  /* 0x0000001802347227 */ /* 0x000fe200078e00ff */
[----:B------:R-:W-:-:S02]  /*6760*/  ISETP.GT.U32.AND P0, PT, R59, R49, PT ;  /* 0x000000313b00720c */ /* 0x000fc40003f04070 */
[----:B------:R-:W-:Y:S01]  /*6770*/  ISETP.GT.U32.AND P2, PT, R59, R3, PT ;  /* 0x000000033b00720c */ /* 0x000fe20003f44070 */
[----:B------:R-:W-:-:S04]  /*6780*/  IMAD.MOV R52, RZ, RZ, -R52 ;  /* 0x000000ffff347224 */ /* 0x000fc800078e0a34 */
[----:B------:R-:W-:Y:S02]  /*6790*/  IMAD R24, R59, R52, R24 ;  /* 0x000000343b187224 */ /* 0x000fe400078e0218 */
[----:B------:R-:W4:Y:S02]  /*67a0*/  LDL R52, [R1+0xc] ;  /* 0x00000c0001347983 */ /* 0x000f240000100800 */
[--C-:B------:R-:W-:Y:S01]  /*67b0*/  @!P3 IMAD.IADD R25, R25, 0x1, -R59.reuse ;  /* 0x000000011919b824 */ /* 0x100fe200078e0a3b */
[----:B------:R-:W-:Y:S01]  /*67c0*/  ISETP.GT.U32.AND P3, PT, R59, R48, PT ;  /* 0x000000303b00720c */ /* 0x000fe20003f64070 */
[----:B------:R-:W-:-:S03]  /*67d0*/  @!P0 IMAD.IADD R49, R49, 0x1, -R59 ;  /* 0x0000000131318824 */ /* 0x000fc600078e0a3b */
[----:B------:R-:W-:Y:S01]  /*67e0*/  ISETP.GT.U32.AND P6, PT, R59, R25, PT ;  /* 0x000000193b00720c */ /* 0x000fe20003fc4070 */
[----:B------:R-:W-:Y:S01]  /*67f0*/  @!P1 IMAD.MOV R49, RZ, RZ, -R49 ;  /* 0x000000ffff319224 */ /* 0x000fe200078e0a31 */
[----:B------:R-:W-:-:S04]  /*6800*/  ISETP.GE.AND P1, PT, R6, RZ, PT ;  /* 0x000000ff0600720c */ /* 0x000fc80003f26270 */
[----:B------:R0:W-:Y:S03]  /*6810*/  STL [R1+0x304], R49 ;  /* 0x0003043101007387 */ /* 0x0001e60000100800 */
[--C-:B------:R-:W-:Y:S01]  /*6820*/  @!P3 IMAD.IADD R48, R48, 0x1, -R59.reuse ;  /* 0x000000013030b824 */ /* 0x100fe200078e0a3b */
[----:B------:R-:W-:Y:S01]  /*6830*/  ISETP.GE.AND P3, PT, R5, RZ, PT ;  /* 0x000000ff0500720c */ /* 0x000fe20003f66270 */
[----:B------:R-:W-:Y:S01]  /*6840*/  IMAD.HI.U32 R5, R2, R0, RZ ;  /* 0x0000000002057227 */ /* 0x000fe200078e00ff */
[----:B0-----:R-:W-:Y:S02]  /*6850*/  IABS R49, R9 ;  /* 0x0000000900317213 */ /* 0x001fe40000000000 */
[----:B------:R-:W-:Y:S01]  /*6860*/  ISETP.GT.U32.AND P0, PT, R59, R24, PT ;  /* 0x000000183b00720c */ /* 0x000fe20003f04070 */
[--C-:B------:R-:W-:Y:S01]  /*6870*/  @!P6 IMAD.IADD R25, R25, 0x1, -R59.reuse ;  /* 0x000000011919e824 */ /* 0x100fe200078e0a3b */
[----:B------:R-:W-:Y:S01]  /*6880*/  ISETP.GT.U32.AND P6, PT, R59, R4, PT ;  /* 0x000000043b00720c */ /* 0x000fe20003fc4070 */
[----:B------:R-:W-:-:S02]  /*6890*/  @!P2 IMAD.IADD R3, R3, 0x1, -R59 ;  /* 0x000000010303a824 */ /* 0x000fc400078e0a3b */
[----:B--2---:R-:W-:Y:S02]  /*68a0*/  IMAD.MOV.U32 R6, RZ, RZ, R50 ;  /* 0x000000ffff067224 */ /* 0x004fe400078e0032 */
[----:B------:R-:W-:Y:S02]  /*68b0*/  IMAD.MOV R50, RZ, RZ, -R5 ;  /* 0x000000ffff327224 */ /* 0x000fe400078e0a05 */
[----:B------:R-:W-:Y:S02]  /*68c0*/  IMAD.MOV.U32 R5, RZ, RZ, R49 ;  /* 0x000000ffff057224 */ /* 0x000fe400078e0031 */
[----:B------:R-:W2:Y:S01]  /*68d0*/  LDL R49, [R1+0x2700] ;  /* 0x0027000001317983 */ /* 0x000ea20000100800 */
[----:B------:R-:W-:Y:S02]  /*68e0*/  IMAD R0, R59, R50, R0 ;  /* 0x000000323b007224 */ /* 0x000fe400078e0200 */
[----:B------:R-:W-:Y:S02]  /*68f0*/  IMAD.MOV.U32 R50, RZ, RZ, R44 ;  /* 0x000000ffff327224 */ /* 0x000fe400078e002c */
[----:B------:R-:W-:-:S02]  /*6900*/  @!P0 IMAD.IADD R24, R24, 0x1, -R59 ;  /* 0x0000000118188824 */ /* 0x000fc400078e0a3b */
[----:B------:R-:W-:Y:S01]  /*6910*/  IMAD.MOV.U32 R44, RZ, RZ, R48 ;  /* 0x000000ffff2c7224 */ /* 0x000fe200078e0030 */
[----:B------:R-:W-:-:S03]  /*6920*/  ISETP.GT.U32.AND P2, PT, R59, R3, PT ;  /* 0x000000033b00720c */ /* 0x000fc60003f44070 */
[----:B------:R-:W-:Y:S01]  /*6930*/  @!P5 IMAD.MOV R44, RZ, RZ, -R44 ;  /* 0x000000ffff2cd224 */ /* 0x000fe200078e0a2c */
[----:B------:R-:W-:Y:S01]  /*6940*/  ISETP.GT.U32.AND P5, PT, R59, R24, PT ;  /* 0x000000183b00720c */ /* 0x000fe20003fa4070 */
[--C-:B------:R-:W-:Y:S01]  /*6950*/  @!P6 IMAD.IADD R4, R4, 0x1, -R59.reuse ;  /* 0x000000010404e824 */ /* 0x100fe200078e0a3b */
[----:B------:R-:W-:Y:S01]  /*6960*/  ISETP.GE.AND P0, PT, R7, RZ, PT ;  /* 0x000000ff0700720c */ /* 0x000fe20003f06270 */
[----:B------:R-:W-:Y:S01]  /*6970*/  IMAD.MOV.U32 R7, RZ, RZ, R6 ;  /* 0x000000ffff077224 */ /* 0x000fe200078e0006 */
[----:B------:R0:W-:Y:S02]  /*6980*/  STL [R1+0x308], R44 ;  /* 0x0003082c01007387 */ /* 0x0001e40000100800 */
[----:B------:R-:W-:Y:S02]  /*6990*/  ISETP.GT.U32.AND P6, PT, R59, R4, PT ;  /* 0x000000043b00720c */ /* 0x000fe40003fc4070 */
[----:B------:R-:W-:Y:S01]  /*69a0*/  IABS R6, R10 ;  /* 0x0000000a00067213 */ /* 0x000fe20000000000 */
[----:B------:R-:W-:Y:S01]  /*69b0*/  @!P2 IMAD.IADD R3, R3, 0x1, -R59 ;  /* 0x000000010303a824 */ /* 0x000fe200078e0a3b */
[----:B------:R-:W-:-:S03]  /*69c0*/  ISETP.GT.U32.AND P2, PT, R59, R0, PT ;  /* 0x000000003b00720c */ /* 0x000fc60003f44070 */
[----:B------:R-:W-:Y:S02]  /*69d0*/  @!P5 IMAD.IADD R24, R24, 0x1, -R59 ;  /* 0x000000011818d824 */ /* 0x000fe400078e0a3b */
[----:B0-----:R-:W-:Y:S02]  /*69e0*/  IMAD.MOV.U32 R44, RZ, RZ, R43 ;  /* 0x000000ffff2c7224 */ /* 0x001fe400078e002b */
[----:B------:R-:W-:Y:S01]  /*69f0*/  IMAD.MOV.U32 R43, RZ, RZ, R25 ;  /* 0x000000ffff2b7224 */ /* 0x000fe200078e0019 */
[----:B------:R-:W-:Y:S01]  /*6a00*/  ISETP.GE.AND P5, PT, R10, RZ, PT ;  /* 0x000000ff0a00720c */ /* 0x000fe20003fa6270 */
[----:B------:R-:W-:Y:S01]  /*6a10*/  IMAD.MOV.U32 R48, RZ, RZ, R7 ;  /* 0x000000ffff307224 */ /* 0x000fe200078e0007 */
[----:B------:R-:W4:Y:S01]  /*6a20*/  LDL.LU R25, [R1+0x4] ;  /* 0x0000040001197983 */ /* 0x000f220000300800 */
[----:B------:R-:W-:Y:S02]  /*6a30*/  IMAD.MOV.U32 R10, RZ, RZ, R44 ;  /* 0x000000ffff0a7224 */ /* 0x000fe400078e002c */
[----:B------:R-:W-:-:S04]  /*6a40*/  IMAD.HI.U32 R7, R2, R5, RZ ;  /* 0x0000000502077227 */ /* 0x000fc800078e00ff */
[----:B------:R-:W-:Y:S01]  /*6a50*/  @!P4 IMAD.MOV R43, RZ, RZ, -R43 ;  /* 0x000000ffff2bc224 */ /* 0x000fe200078e0a2b */
[----:B------:R-:W-:Y:S01]  /*6a60*/  ISETP.GE.AND P4, PT, R8, RZ, PT ;  /* 0x000000ff0800720c */ /* 0x000fe20003f86270 */
[----:B------:R-:W-:Y:S02]  /*6a70*/  IMAD.MOV.U32 R44, RZ, RZ, R24 ;  /* 0x000000ffff2c7224 */ /* 0x000fe400078e0018 */
[----:B------:R-:W-:Y:S01]  /*6a80*/  IMAD.HI.U32 R8, R2, R6, RZ ;  /* 0x0000000602087227 */ /* 0x000fe200078e00ff */
[----:B------:R0:W-:Y:S03]  /*6a90*/  STL [R1+0x30c], R43 ;  /* 0x00030c2b01007387 */ /* 0x0001e60000100800 */
[----:B------:R-:W-:Y:S01]  /*6aa0*/  @!P3 IMAD.MOV R3, RZ, RZ, -R3 ;  /* 0x000000ffff03b224 */ /* 0x000fe200078e0a03 */
[----:B------:R-:W-:Y:S01]  /*6ab0*/  ISETP.GE.AND P3, PT, R9, RZ, PT ;  /* 0x000000ff0900720c */ /* 0x000fe20003f66270 */
[----:B------:R-:W-:-:S02]  /*6ac0*/  IMAD.MOV R7, RZ, RZ, -R7 ;  /* 0x000000ffff077224 */ /* 0x000fc400078e0a07 */
[----:B------:R-:W-:Y:S02]  /*6ad0*/  @!P1 IMAD.MOV R44, RZ, RZ, -R44 ;  /* 0x000000ffff2c9224 */ /* 0x000fe400078e0a2c */
[----:B------:R-:W-:Y:S01]  /*6ae0*/  IMAD.MOV R9, RZ, RZ, -R8 ;  /* 0x000000ffff097224 */ /* 0x000fe200078e0a08 */
[----:B0-----:R-:W4:Y:S01]  /*6af0*/  LDL.LU R43, [R1+0x2c14] ;  /* 0x002c1400012b7983 */ /* 0x001f220000300800 */
[----:B------:R-:W-:-:S03]  /*6b00*/  @!P6 IMAD.IADD R4, R4, 0x1, -R59 ;  /* 0x000000010404e824 */ /* 0x000fc600078e0a3b */
[----:B------:R0:W-:Y:S01]  /*6b10*/  STL [R1+0x310], R3 ;  /* 0x0003100301007387 */ /* 0x0001e20000100800 */
[----:B------:R-:W-:-:S03]  /*6b20*/  IMAD R9, R59, R9, R6 ;  /* 0x000000093b097224 */ /* 0x000fc600078e0206 */
[----:B------:R1:W-:Y:S01]  /*6b30*/  STL [R1+0x314], R44 ;  /* 0x0003142c01007387 */ /* 0x0003e20000100800 */
[----:B------:R-:W-:Y:S02]  /*6b40*/  @!P2 IMAD.IADD R0, R0, 0x1, -R59 ;  /* 0x000000010000a824 */ /* 0x000fe400078e0a3b */
[----:B0-----:R-:W-:Y:S02]  /*6b50*/  IMAD R3, R59, R7, R5 ;  /* 0x000000073b037224 */ /* 0x001fe400078e0205 */
[----:B-1----:R-:W-:-:S03]  /*6b60*/  IMAD.MOV.U32 R44, RZ, RZ, R4 ;  /* 0x000000ffff2c7224 */ /* 0x002fc600078e0004 */
[C---:B------:R-:W-:Y:S01]  /*6b70*/  ISETP.GT.U32.AND P6, PT, R59.reuse, R3, PT ;  /* 0x000000033b00720c */ /* 0x040fe20003fc4070 */
[----:B------:R-:W-:Y:S01]  /*6b80*/  @!P0 IMAD.MOV R44, RZ, RZ, -R44 ;  /* 0x000000ffff2c8224 */ /* 0x000fe200078e0a2c */
[C---:B------:R-:W-:Y:S02]  /*6b90*/  ISETP.GT.U32.AND P0, PT, R59.reuse, R9, PT ;  /* 0x000000093b00720c */ /* 0x040fe40003f04070 */
[----:B------:R-:W-:Y:S02]  /*6ba0*/  ISETP.GT.U32.AND P1, PT, R59, R0, PT ;  /* 0x000000003b00720c */ /* 0x000fe40003f24070 */
[----:B------:R-:W-:Y:S01]  /*6bb0*/  IABS R8, R11 ;  /* 0x0000000b00087213 */ /* 0x000fe20000000000 */
[----:B------:R-:W-:Y:S01]  /*6bc0*/  IMAD.MOV.U32 R24, RZ, RZ, R10 ;  /* 0x000000ffff187224 */ /* 0x000fe200078e000a */
[----:B------:R-:W-:-:S05]  /*6bd0*/  IABS R7, R12 ;  /* 0x0000000c00077213 */ /* 0x000fca0000000000 */
[----:B------:R-:W-:Y:S02]  /*6be0*/  @!P6 IMAD.IADD R3, R3, 0x1, -R59 ;  /* 0x000000010303e824 */ /* 0x000fe400078e0a3b */
[----:B------:R-:W-:Y:S01]  /*6bf0*/  IMAD.HI.U32 R10, R2, R8, RZ ;  /* 0x00000008020a7227 */ /* 0x000fe200078e00ff */
[----:B------:R-:W-:-:S03]  /*6c00*/  ISETP.GE.AND P2, PT, R11, RZ, PT ;  /* 0x000000ff0b00720c */ /* 0x000fc60003f46270 */
[--C-:B------:R-:W-:Y:S01]  /*6c10*/  @!P0 IMAD.IADD R9, R9, 0x1, -R59.reuse ;  /* 0x0000000109098824 */ /* 0x100fe200078e0a3b */
[----:B------:R-:W-:Y:S01]  /*6c20*/  ISETP.GE.AND P0, PT, R12, RZ, PT ;  /* 0x000000ff0c00720c */ /* 0x000fe20003f06270 */
[----:B------:R-:W-:Y:S01]  /*6c30*/  @!P1 IMAD.IADD R0, R0, 0x1, -R59 ;  /* 0x0000000100009824 */ /* 0x000fe200078e0a3b */
[----:B------:R-:W-:Y:S01]  /*6c40*/  ISETP.GT.U32.AND P6, PT, R59, R3, PT ;  /* 0x000000033b00720c */ /* 0x000fe20003fc4070 */
[----:B------:R-:W-:Y:S01]  /*6c50*/  IMAD.MOV.U32 R12, RZ, RZ, R24 ;  /* 0x000000ffff0c7224 */ /* 0x000fe200078e0018 */
[----:B------:R0:W-:Y:S01]  /*6c60*/  STL [R1+0x318], R44 ;  /* 0x0003182c01007387 */ /* 0x0001e20000100800 */
[----:B------:R-:W-:-:S04]  /*6c70*/  IMAD.HI.U32 R11, R2, R7, RZ ;  /* 0x00000007020b7227 */ /* 0x000fc800078e00ff */
[----:B------:R-:W-:Y:S02]  /*6c80*/  IMAD.MOV R10, RZ, RZ, -R10 ;  /* 0x000000ffff0a7224 */ /* 0x000fe400078e0a0a */
[----:B------:R-:W-:Y:S01]  /*6c90*/  IMAD.MOV R4, RZ, RZ, -R11 ;  /* 0x000000ffff047224 */ /* 0x000fe200078e0a0b */
[----:B0-----:R-:W4:Y:S01]  /*6ca0*/  LDL.LU R44, [R1+0x2c10] ;  /* 0x002c1000012c7983 */ /* 0x001f220000300800 */
[C---:B------:R-:W-:Y:S01]  /*6cb0*/  IMAD R8, R59.reuse, R10, R8 ;  /* 0x0000000a3b087224 */ /* 0x040fe200078e0208 */
[----:B------:R-:W-:Y:S01]  /*6cc0*/  IABS R6, R13 ;  /* 0x0000000d00067213 */ /* 0x000fe20000000000 */
[----:B------:R-:W-:-:S03]  /*6cd0*/  IMAD R7, R59, R4, R7 ;  /* 0x000000043b077224 */ /* 0x000fc600078e0207 */
[----:B------:R-:W-:Y:S01]  /*6ce0*/  ISETP.GT.U32.AND P1, PT, R59, R8, PT ;  /* 0x000000083b00720c */ /* 0x000fe20003f24070 */
[----:B------:R-:W-:Y:S01]  /*6cf0*/  @!P6 IMAD.IADD R3, R3, 0x1, -R59 ;  /* 0x000000010303e824 */ /* 0x000fe200078e0a3b */
[----:B------:R-:W-:Y:S01]  /*6d00*/  ISETP.GT.U32.AND P6, PT, R59, R7, PT ;  /* 0x000000073b00720c */ /* 0x000fe20003fc4070 */
[----:B------:R-:W-:-:S04]  /*6d10*/  IMAD.HI.U32 R11, R2, R6, RZ ;  /* 0x00000006020b7227 */ /* 0x000fc800078e00ff */
[----:B------:R-:W-:-:S04]  /*6d20*/  IMAD.MOV R11, RZ, RZ, -R11 ;  /* 0x000000ffff0b7224 */ /* 0x000fc800078e0a0b */
[----:B------:R-:W-:Y:S02]  /*6d30*/  IMAD R6, R59, R11, R6 ;  /* 0x0000000b3b067224 */ /* 0x000fe400078e0206 */
[--C-:B------:R-:W-:Y:S02]  /*6d40*/  @!P1 IMAD.IADD R8, R8, 0x1, -R59.reuse ;  /* 0x0000000108089824 */ /* 0x100fe400078e0a3b */
[----:B------:R-:W-:-:S03]  /*6d50*/  @!P6 IMAD.IADD R7, R7, 0x1, -R59 ;  /* 0x000000010707e824 */ /* 0x000fc600078e0a3b */
[----:B------:R-:W-:Y:S02]  /*6d60*/  ISETP.GT.U32.AND P6, PT, R59, R8, PT ;  /* 0x000000083b00720c */ /* 0x000fe40003fc4070 */
[----:B------:R-:W-:-:S11]  /*6d70*/  IABS R5, R14 ;  /* 0x0000000e00057213 */ /* 0x000fd60000000000 */
[----:B------:R-:W-:Y:S02]  /*6d80*/  @!P6 IMAD.IADD R8, R8, 0x1, -R59 ;  /* 0x000000010808e824 */ /* 0x000fe400078e0a3b */
[----:B--2---:R-:W-:Y:S02]  /*6d90*/  IMAD.MOV.U32 R24, RZ, RZ, R49 ;  /* 0x000000ffff187224 */ /* 0x004fe400078e0031 */
[----:B---3--:R-:W-:Y:S02]  /*6da0*/  IMAD.MOV.U32 R49, RZ, RZ, R51 ;  /* 0x000000ffff317224 */ /* 0x008fe400078e0033 */
[----:B------:R-:W-:Y:S02]  /*6db0*/  IMAD.MOV.U32 R51, RZ, RZ, R45 ;  /* 0x000000ffff337224 */ /* 0x000fe400078e002d */
[----:B------:R-:W-:Y:S02]  /*6dc0*/  IMAD.MOV.U32 R45, RZ, RZ, R0 ;  /* 0x000000ffff2d7224 */ /* 0x000fe400078e0000 */
[----:B------:R-:W2:Y:S02]  /*6dd0*/  LDL R0, [R1+0x21b4] ;  /* 0x0021b40001007983 */ /* 0x000ea40000100800 */
[----:B------:R-:W-:-:S05]  /*6de0*/  @!P4 IMAD.MOV R45, RZ, RZ, -R45 ;  /* 0x000000ffff2dc224 */ /* 0x000fca00078e0a2d */
[----:B------:R0:W-:Y:S02]  /*6df0*/  STL [R1+0x31c], R45 ;  /* 0x00031c2d01007387 */ /* 0x0001e40000100800 */
[----:B0-----:R-:W-:-:S04]  /*6e00*/  IMAD.MOV.U32 R45, RZ, RZ, R3 ;  /* 0x000000ffff2d7224 */ /* 0x001fc800078e0003 */
[----:B------:R-:W-:Y:S01]  /*6e10*/  @!P3 IMAD.MOV R45, RZ, RZ, -R45 ;  /* 0x000000ffff2db224 */ /* 0x000fe200078e0a2d */
[----:B------:R-:W-:-:S04]  /*6e20*/  ISETP.GT.U32.AND P3, PT, R59, R6, PT ;  /* 0x000000063b00720c */ /* 0x000fc80003f64070 */
[----:B------:R0:W-:Y:S09]  /*6e30*/  STL [R1+0x320], R45 ;  /* 0x0003202d01007387 */ /* 0x0001f20000100800 */
[----:B------:R-:W-:Y:S01]  /*6e40*/  @!P3 IMAD.IADD R6, R6, 0x1, -R59 ;  /* 0x000000010606b824 */ /* 0x000fe200078e0a3b */
[----:B------:R-:W-:Y:S01]  /*6e50*/  ISETP.GE.AND P3, PT, R14, RZ, PT ;  /* 0x000000ff0e00720c */ /* 0x000fe20003f66270 */
[----:B----4-:R-:W-:Y:S01]  /*6e60*/  IMAD.MOV.U32 R14, RZ, RZ, R52 ;  /* 0x000000ffff0e7224 */ /* 0x010fe200078e0034 */
[----:B0-----:R-:W3:Y:S01]  /*6e70*/  LDL.LU R45, [R1+0x2c0c] ;  /* 0x002c0c00012d7983 */ /* 0x001ee20000300800 */
[----:B------:R-:W-:-:S02]  /*6e80*/  IMAD.MOV.U32 R52, RZ, RZ, R61 ;  /* 0x000000ffff347224 */ /* 0x000fc400078e003d */
[----:B------:R-:W-:Y:S02]  /*6e90*/  IMAD.MOV.U32 R61, RZ, RZ, R46 ;  /* 0x000000ffff3d7224 */ /* 0x000fe400078e002e */
[----:B------:R-:W-:Y:S02]  /*6ea0*/  IMAD.MOV.U32 R46, RZ, RZ, R8 ;  /* 0x000000ffff2e7224 */ /* 0x000fe400078e0008 */
[----:B------:R-:W4:Y:S01]  /*6eb0*/  LDL.LU R8, [R1+0x8] ;  /* 0x0000080001087983 */ /* 0x000f220000300800 */
[----:B------:R-:W-:Y:S01]  /*6ec0*/  ISETP.GT.U32.AND P1, PT, R59, R9, PT ;  /* 0x000000093b00720c */ /* 0x000fe20003f24070 */
[----:B------:R-:W-:-:S04]  /*6ed0*/  IMAD.HI.U32 R10, R2, R5, RZ ;  /* 0x00000005020a7227 */ /* 0x000fc800078e00ff */
[----:B------:R-:W-:-:S04]  /*6ee0*/  IMAD.MOV R10, RZ, RZ, -R10 ;  /* 0x000000ffff0a7224 */ /* 0x000fc800078e0a0a */
[----:B------:R-:W-:Y:S01]  /*6ef0*/  IMAD R5, R59, R10, R5 ;  /* 0x0000000a3b057224 */ /* 0x000fe200078e0205 */
[----:B------:R-:W-:-:S03]  /*6f00*/  IABS R4, R15 ;  /* 0x0000000f00047213 */ /* 0x000fc60000000000 */
[----:B------:R-:W-:Y:S01]  /*6f10*/  @!P1 IMAD.IADD R9, R9, 0x1, -R59 ;  /* 0x0000000109099824 */ /* 0x000fe200078e0a3b */
[C---:B------:R-:W-:Y:S01]  /*6f20*/  ISETP.GT.U32.AND P1, PT, R59.reuse, R5, PT ;  /* 0x000000053b00720c */ /* 0x040fe20003f24070 */
[----:B------:R-:W-:Y:S01]  /*6f30*/  IMAD.HI.U32 R11, R2, R4, RZ ;  /* 0x00000004020b7227 */ /* 0x000fe200078e00ff */
[----:B------:R-:W-:-:S03]  /*6f40*/  ISETP.GT.U32.AND P4, PT, R59, R7, PT ;  /* 0x000000073b00720c */ /* 0x000fc60003f84070 */
[----:B------:R-:W-:Y:S01]  /*6f50*/  IMAD.MOV R11, RZ, RZ, -R11 ;  /* 0x000000ffff0b7224 */ /* 0x000fe200078e0a0b */
[----:B------:R-:W-:-:S03]  /*6f60*/  IABS R10, R16 ;  /* 0x00000010000a7213 */ /* 0x000fc60000000000 */
[----:B------:R-:W-:-:S04]  /*6f70*/  IMAD R4, R59, R11, R4 ;  /* 0x0000000b3b047224 */ /* 0x000fc800078e0204 */
[--C-:B------:R-:W-:Y:S02]  /*6f80*/  @!P1 IMAD.IADD R5, R5, 0x1, -R59.reuse ;  /* 0x0000000105059824 */ /* 0x100fe400078e0a3b */
[----:B------:R-:W-:Y:S01]  /*6f90*/  @!P4 IMAD.IADD R7, R7, 0x1, -R59 ;  /* 0x000000010707c824 */ /* 0x000fe200078e0a3b */
[----:B------:R-:W-:Y:S01]  /*6fa0*/  ISETP.GE.AND P4, PT, R13, RZ, PT ;  /* 0x000000ff0d00720c */ /* 0x000fe20003f86270 */
[----:B------:R-:W-:Y:S02]  /*6fb0*/  IMAD.MOV.U32 R3, RZ, RZ, R10 ;  /* 0x000000ffff037224 */ /* 0x000fe400078e000a */
[----:B------:R-:W-:Y:S01]  /*6fc0*/  @!P5 IMAD.MOV R9, RZ, RZ, -R9 ;  /* 0x000000ffff09d224 */ /* 0x000fe200078e0a09 */
[C---:B------:R-:W-:Y:S01]  /*6fd0*/  ISETP.GT.U32.AND P5, PT, R59.reuse, R5, PT ;  /* 0x000000053b00720c */ /* 0x040fe20003fa4070 */
[----:B------:R-:W-:Y:S01]  /*6fe0*/  IMAD.HI.U32 R10, R2, R3, RZ ;  /* 0x00000003020a7227 */ /* 0x000fe200078e00ff */
[----:B------:R-:W-:Y:S02]  /*6ff0*/  ISETP.GT.U32.AND P6, PT, R59, R4, PT ;  /* 0x000000043b00720c */ /* 0x000fe40003fc4070 */
[----:B------:R0:W-:Y:S01]  /*7000*/  STL [R1+0x324], R9 ;  /* 0x0003240901007387 */ /* 0x0001e20000100800 */
[----:B------:R-:W-:-:S04]  /*7010*/  IMAD.MOV R10, RZ, RZ, -R10 ;  /* 0x000000ffff0a7224 */ /* 0x000fc800078e0a0a */
[----:B------:R-:W-:-:S04]  /*7020*/  IMAD R3, R59, R10, R3 ;  /* 0x0000000a3b037224 */ /* 0x000fc800078e0203 */
[--C-:B------:R-:W-:Y:S01]  /*7030*/  @!P5 IMAD.IADD R5, R5, 0x1, -R59.reuse ;  /* 0x000000010505d824 */ /* 0x100fe200078e0a3b */
[----:B------:R-:W-:Y:S01]  /*7040*/  ISETP.GT.U32.AND P1, PT, R59, R6, PT ;  /* 0x000000063b00720c */ /* 0x000fe20003f24070 */
[----:B------:R-:W-:-:S05]  /*7050*/  @!P6 IMAD.IADD R4, R4, 0x1, -R59 ;  /* 0x000000010404e824 */ /* 0x000fca00078e0a3b */
[----:B------:R-:W-:Y:S01]  /*7060*/  ISETP.GT.U32.AND P6, PT, R59, R4, PT ;  /* 0x000000043b00720c */ /* 0x000fe20003fc4070 */
[----:B------:R-:W-:Y:S01]  /*7070*/  @!P3 IMAD.MOV R5, RZ, RZ, -R5 ;  /* 0x000000ffff05b224 */ /* 0x000fe200078e0a05 */
[----:B------:R-:W-:Y:S01]  /*7080*/  IABS R10, R18 ;  /* 0x00000012000a7213 */ /* 0x000fe20000000000 */
[----:B------:R-:W-:-:S04]  /*7090*/  @!P2 IMAD.MOV R46, RZ, RZ, -R46 ;  /* 0x000000ffff2ea224 */ /* 0x000fc800078e0a2e */
[----:B------:R-:W-:Y:S01]  /*70a0*/  @!P1 IMAD.IADD R6, R6, 0x1, -R59 ;  /* 0x0000000106069824 */ /* 0x000fe200078e0a3b */
[----:B------:R-:W-:-:S05]  /*70b0*/  ISETP.GE.AND P1, PT, R16, RZ, PT ;  /* 0x000000ff1000720c */ /* 0x000fca0003f26270 */
[----:B------:R-:W-:Y:S01]  /*70c0*/  @!P6 IMAD.IADD R4, R4, 0x1, -R59 ;  /* 0x000000010404e824 */ /* 0x000fe200078e0a3b */
[----:B------:R-:W-:Y:S02]  /*70d0*/  ISETP.GE.AND P6, PT, R17, RZ, PT ;  /* 0x000000ff1100720c */ /* 0x000fe40003fc6270 */
[----:B------:R-:W-:Y:S01]  /*70e0*/  ISETP.GE.AND P2, PT, R15, RZ, PT ;  /* 0x000000ff0f00720c */ /* 0x000fe20003f46270 */
[----:B--2---:R-:W-:Y:S01]  /*70f0*/  IMAD.MOV.U32 R11, RZ, RZ, R0 ;  /* 0x000000ffff0b7224 */ /* 0x004fe200078e0000 */
[----:B------:R-:W-:-:S03]  /*7100*/  IABS R0, R17 ;  /* 0x0000001100007213 */ /* 0x000fc60000000000 */
[----:B------:R-:W-:Y:S02]  /*7110*/  IMAD.MOV.U32 R13, RZ, RZ, R11 ;  /* 0x000000ffff0d7224 */ /* 0x000fe400078e000b */
[----:B------:R-:W-:-:S04]  /*7120*/  IMAD.HI.U32 R11, R2, R0, RZ ;  /* 0x00000000020b7227 */ /* 0x000fc800078e00ff */
[----:B------:R-:W-:Y:S02]  /*7130*/  IMAD.MOV R11, RZ, RZ, -R11 ;  /* 0x000000ffff0b7224 */ /* 0x000fe400078e0a0b */
[----:B0-----:R-:W-:Y:S02]  /*7140*/  IMAD.MOV.U32 R9, RZ, RZ, R13 ;  /* 0x000000ffff097224 */ /* 0x001fe400078e000d */
[----:B------:R-:W-:Y:S02]  /*7150*/  IMAD.MOV.U32 R13, RZ, RZ, R25 ;  /* 0x000000ffff0d7224 */ /* 0x000fe400078e0019 */
[----:B------:R-:W-:Y:S02]  /*7160*/  IMAD.MOV.U32 R25, RZ, RZ, R50 ;  /* 0x000000ffff197224 */ /* 0x000fe400078e0032 */
[----:B------:R-:W-:Y:S02]  /*7170*/  IMAD R0, R59, R11, R0 ;  /* 0x0000000b3b007224 */ /* 0x000fe400078e0200 */
[----:B------:R-:W-:-:S02]  /*7180*/  IMAD.MOV.U32 R50, RZ, RZ, R47 ;  /* 0x000000ffff327224 */ /* 0x000fc400078e002f */
[----:B------:R-:W-:Y:S01]  /*7190*/  IMAD.MOV.U32 R47, RZ, RZ, R7 ;  /* 0x000000ffff2f7224 */ /* 0x000fe200078e0007 */
[C---:B------:R-:W-:Y:S01]  /*71a0*/  ISETP.GT.U32.AND P5, PT, R59.reuse, R0, PT ;  /* 0x000000003b00720c */ /* 0x040fe20003fa4070 */
[----:B------:R-:W2:Y:S02]  /*71b0*/  LDL R7, [R1+0x94] ;  /* 0x0000940001077983 */ /* 0x000ea40000100800 */
[----:B------:R-:W-:Y:S01]  /*71c0*/  @!P0 IMAD.MOV R47, RZ, RZ, -R47 ;  /* 0x000000ffff2f8224 */ /* 0x000fe200078e0a2f */
[----:B------:R-:W-:Y:S01]  /*71d0*/  ISETP.GT.U32.AND P0, PT, R59, R3, PT ;  /* 0x000000033b00720c */ /* 0x000fe20003f04070 */
[----:B------:R-:W-:-:S08]  /*71e0*/  IMAD.MOV.U32 R16, RZ, RZ, R9 ;  /* 0x000000ffff107224 */ /* 0x000fd000078e0009 */
[----:B------:R-:W-:-:S04]  /*71f0*/  @!P5 IMAD.IADD R0, R0, 0x1, -R59 ;  /* 0x000000010000d824 */ /* 0x000fc800078e0a3b */
[----:B------:R-:W-:Y:S01]  /*7200*/  @!P0 IMAD.IADD R3, R3, 0x1, -R59 ;  /* 0x0000000103038824 */ /* 0x000fe200078e0a3b */
[C---:B------:R-:W-:Y:S02]  /*7210*/  ISETP.GT.U32.AND P3, PT, R59.reuse, R0, PT ;  /* 0x000000003b00720c */ /* 0x040fe40003f64070 */
[----:B------:R-:W-:Y:S01]  /*7220*/  ISETP.GE.AND P0, PT, R18, RZ, PT ;  /* 0x000000ff1200720c */ /* 0x000fe20003f06270 */
[----:B------:R-:W-:Y:S01]  /*7230*/  IMAD.MOV.U32 R18, RZ, RZ, R53 ;  /* 0x000000ffff127224 */ /* 0x000fe200078e0035 */
[----:B------:R-:W-:Y:S01]  /*7240*/  ISETP.GT.U32.AND P5, PT, R59, R3, PT ;  /* 0x000000033b00720c */ /* 0x000fe20003fa4070 */
[----:B------:R-:W-:Y:S01]  /*7250*/  IMAD.MOV.U32 R53, RZ, RZ, R6 ;  /* 0x000000ffff357224 */ /* 0x000fe200078e0006 */
[----:B------:R-:W-:Y:S01]  /*7260*/  IABS R9, R19 ;  /* 0x0000001300097213 */ /* 0x000fe20000000000 */
[----:B----4-:R-:W-:Y:S01]  /*7270*/  IMAD.MOV.U32 R17, RZ, RZ, R8 ;  /* 0x000000ffff117224 */ /* 0x010fe200078e0008 */
[----:B------:R-:W-:Y:S01]  /*7280*/  IABS R8, R20 ;  /* 0x0000001400087213 */ /* 0x000fe20000000000 */
[----:B------:R-:W-:Y:S01]  /*7290*/  @!P4 IMAD.MOV R53, RZ, RZ, -R53 ;  /* 0x000000ffff35c224 */ /* 0x000fe200078e0a35 */
[----:B------:R0:W-:Y:S01]  /*72a0*/  STL [R1+0x328], R46 ;  /* 0x0003282e01007387 */ /* 0x0001e20000100800 */
[----:B------:R-:W-:-:S04]  /*72b0*/  IMAD.HI.U32 R11, R2, R9, RZ ;  /* 0x00000009020b7227 */ /* 0x000fc800078e00ff */
[----:B------:R-:W-:Y:S01]  /*72c0*/  IMAD.HI.U32 R6, R2, R8, RZ ;  /* 0x0000000802067227 */ /* 0x000fe200078e00ff */
[----:B0-----:R-:W4:Y:S03]  /*72d0*/  LDL.LU R46, [R1+0x2c08] ;  /* 0x002c0800012e7983 */ /* 0x001f260000300800 */
[----:B------:R-:W-:Y:S01]  /*72e0*/  IMAD.MOV R11, RZ, RZ, -R11 ;  /* 0x000000ffff0b7224 */ /* 0x000fe200078e0a0b */
[----:B------:R0:W-:Y:S01]  /*72f0*/  STL [R1+0x32c], R47 ;  /* 0x00032c2f01007387 */ /* 0x0001e20000100800 */
[--C-:B------:R-:W-:Y:S01]  /*7300*/  @!P3 IMAD.IADD R0, R0, 0x1, -R59.reuse ;  /* 0x000000010000b824 */ /* 0x100fe200078e0a3b */
[----:B------:R-:W-:Y:S01]  /*7310*/  ISETP.GE.AND P3, PT, R20, RZ, PT ;  /* 0x000000ff1400720c */ /* 0x000fe20003f66270 */
[----:B------:R-:W-:Y:S02]  /*7320*/  @!P5 IMAD.IADD R3, R3, 0x1, -R59 ;  /* 0x000000010303d824 */ /* 0x000fe400078e0a3b */
[----:B------:R-:W-:Y:S01]  /*7330*/  IMAD.MOV.U32 R20, RZ, RZ, R18 ;  /* 0x000000ffff147224 */ /* 0x000fe200078e0012 */
[----:B0-----:R-:W4:Y:S01]  /*7340*/  LDL.LU R47, [R1+0x2c04] ;  /* 0x002c0400012f7983 */ /* 0x001f220000300800 */
[----:B------:R-:W-:-:S03]  /*7350*/  IMAD.MOV.U32 R18, RZ, RZ, R16 ;  /* 0x000000ffff127224 */ /* 0x000fc600078e0010 */
[----:B------:R0:W-:Y:S01]  /*7360*/  STL [R1+0x330], R53 ;  /* 0x0003303501007387 */ /* 0x0001e20000100800 */
[----:B------:R-:W-:Y:S02]  /*7370*/  IMAD.MOV.U32 R16, RZ, RZ, R25 ;  /* 0x000000ffff107224 */ /* 0x000fe400078e0019 */
[----:B------:R-:W-:Y:S02]  /*7380*/  IMAD.MOV.U32 R25, RZ, RZ, R55 ;  /* 0x000000ffff197224 */ /* 0x000fe400078e0037 */
[----:B------:R-:W-:Y:S01]  /*7390*/  IMAD.MOV.U32 R55, RZ, RZ, R3 ;  /* 0x000000ffff377224 */ /* 0x000fe200078e0003 */
[----:B0-----:R-:W4:Y:S04]  /*73a0*/  LDL.LU R53, [R1+0x2c00] ;  /* 0x002c000001357983 */ /* 0x001f280000300800 */
[----:B------:R0:W-:Y:S01]  /*73b0*/  STL [R1+0x334], R5 ;  /* 0x0003340501007387 */ /* 0x0001e20000100800 */
[----:B------:R-:W-:-:S02]  /*73c0*/  @!P1 IMAD.MOV R55, RZ, RZ, -R55 ;  /* 0x000000ffff379224 */ /* 0x000fc400078e0a37 */
[----:B0-----:R-:W-:Y:S02]  /*73d0*/  IMAD.MOV R5, RZ, RZ, -R6 ;  /* 0x000000ffff057224 */ /* 0x001fe400078e0a06 */
[C---:B------:R-:W-:Y:S02]  /*73e0*/  IMAD R6, R59.reuse, R11, R9 ;  /* 0x0000000b3b067224 */ /* 0x040fe400078e0209 */
[----:B------:R-:W-:Y:S02]  /*73f0*/  IMAD.MOV.U32 R9, RZ, RZ, R4 ;  /* 0x000000ffff097224 */ /* 0x000fe400078e0004 */
[----:B------:R-:W-:Y:S01]  /*7400*/  IMAD R5, R59, R5, R8 ;  /* 0x000000053b057224 */ /* 0x000fe200078e0208 */
[----:B------:R-:W-:Y:S01]  /*7410*/  IABS R8, R23 ;  /* 0x0000001700087213 */ /* 0x000fe20000000000 */
[----:B------:R-:W-:Y:S01]  /*7420*/  @!P2 IMAD.MOV R9, RZ, RZ, -R9 ;  /* 0x000000ffff09a224 */ /* 0x000fe200078e0a09 */
[----:B------:R-:W-:Y:S03]  /*7430*/  STL [R1+0x338], R4 ;  /* 0x0003380401007387 */ /* 0x000fe60000100800 */
[----:B------:R-:W-:Y:S01]  /*7440*/  IMAD.HI.U32 R3, R2, R8, RZ ;  /* 0x0000000802037227 */ /* 0x000fe200078e00ff */
[----:B------:R-:W-:Y:S04]  /*7450*/  @!P2 STL [R1+0x338], R9 ;  /* 0x000338090100a387 */ /* 0x000fe80000100800 */
[----:B------:R0:W-:Y:S02]  /*7460*/  STL [R1+0x33c], R55 ;  /* 0x00033c3701007387 */ /* 0x0001e40000100800 */
[----:B0-----:R-:W-:-:S02]  /*7470*/  IMAD.MOV.U32 R55, RZ, RZ, R54 ;  /* 0x000000ffff377224 */ /* 0x001fc400078e0036 */
[----:B------:R-:W-:Y:S02]  /*7480*/  IMAD.MOV.U32 R54, RZ, RZ, R0 ;  /* 0x000000ffff367224 */ /* 0x000fe400078e0000 */
[----:B------:R-:W-:Y:S02]  /*7490*/  IMAD.MOV R0, RZ, RZ, -R3 ;  /* 0x000000ffff007224 */ /* 0x000fe400078e0a03 */
[----:B------:R-:W3:Y:S01]  /*74a0*/  LDL R3, [R1+0x1150] ;  /* 0x0011500001037983 */ /* 0x000ee20000100800 */
[----:B------:R-:W-:Y:S02]  /*74b0*/  ISETP.GT.U32.AND P5, PT, R59, R6, PT ;  /* 0x000000063b00720c */ /* 0x000fe40003fa4070 */
[----:B------:R-:W-:Y:S02]  /*74c0*/  IABS R11, R22 ;  /* 0x00000016000b7213 */ /* 0x000fe40000000000 */
[----:B------:R-:W-:Y:S01]  /*74d0*/  ISETP.GE.AND P2, PT, R19, RZ, PT ;  /* 0x000000ff1300720c */ /* 0x000fe20003f46270 */
[----:B------:R-:W-:-:S08]  /*74e0*/  IMAD.MOV.U32 R19, RZ, RZ, R13 ;  /* 0x000000ffff137224 */ /* 0x000fd000078e000d */
[----:B------:R-:W-:Y:S02]  /*74f0*/  @!P5 IMAD.IADD R6, R6, 0x1, -R59 ;  /* 0x000000010606d824 */ /* 0x000fe400078e0a3b */
[----:B------:R-:W-:Y:S02]  /*7500*/  IMAD.MOV.U32 R13, RZ, RZ, R12 ;  /* 0x000000ffff0d7224 */ /* 0x000fe400078e000c */
[----:B------:R-:W-:Y:S01]  /*7510*/  IMAD.HI.U32 R12, R2, R11, RZ ;  /* 0x0000000b020c7227 */ /* 0x000fe200078e00ff */
[----:B------:R-:W-:-:S03]  /*7520*/  ISETP.GT.U32.AND P1, PT, R59, R6, PT ;  /* 0x000000063b00720c */ /* 0x000fc60003f24070 */
[----:B------:R-:W-:Y:S02]  /*7530*/  IMAD.MOV R12, RZ, RZ, -R12 ;  /* 0x000000ffff0c7224 */ /* 0x000fe400078e0a0c */
[----:B------:R-:W-:-:S08]  /*7540*/  @!P6 IMAD.MOV R54, RZ, RZ, -R54 ;  /* 0x000000ffff36e224 */ /* 0x000fd000078e0a36 */
[----:B------:R-:W-:Y:S01]  /*7550*/  @!P1 IMAD.IADD R6, R6, 0x1, -R59 ;  /* 0x0000000106069824 */ /* 0x000fe200078e0a3b */
[----:B------:R0:W-:Y:S04]  /*7560*/  STL [R1+0x340], R54 ;  /* 0x0003403601007387 */ /* 0x0001e80000100800 */
[----:B0-----:R-:W4:Y:S01]  /*7570*/  LDL.LU R54, [R1+0x2bfc] ;  /* 0x002bfc0001367983 */ /* 0x001f220000300800 */
[----:B--2---:R-:W-:Y:S02]  /*7580*/  IMAD.MOV.U32 R15, RZ, RZ, R7 ;  /* 0x000000ffff0f7224 */ /* 0x004fe400078e0007 */
[----:B------:R-:W-:-:S04]  /*7590*/  IMAD.HI.U32 R7, R2, R10, RZ ;  /* 0x0000000a02077227 */ /* 0x000fc800078e00ff */
[----:B------:R-:W-:-:S04]  /*75a0*/  IMAD.MOV R7, RZ, RZ, -R7 ;  /* 0x000000ffff077224 */ /* 0x000fc800078e0a07 */
[----:B------:R-:W-:-:S05]  /*75b0*/  IMAD R7, R59, R7, R10 ;  /* 0x000000073b077224 */ /* 0x000fca00078e020a */
[----:B------:R-:W-:-:S13]  /*75c0*/  ISETP.GT.U32.AND P4, PT, R59, R7, PT ;  /* 0x000000073b00720c */ /* 0x000fda0003f84070 */
[----:B------:R-:W-:-:S05]  /*75d0*/  @!P4 IMAD.IADD R7, R7, 0x1, -R59 ;  /* 0x000000010707c824 */ /* 0x000fca00078e0a3b */
[----:B------:R-:W-:Y:S02]  /*75e0*/  ISETP.GT.U32.AND P5, PT, R59, R7, PT ;  /* 0x000000073b00720c */ /* 0x000fe40003fa4070 */
[----:B------:R-:W-:-:S11]  /*75f0*/  IABS R10, R21 ;  /* 0x00000015000a7213 */ /* 0x000fd60000000000 */
[----:B------:R-:W-:Y:S01]  /*7600*/  @!P5 IMAD.IADD R7, R7, 0x1, -R59 ;  /* 0x000000010707d824 */ /* 0x000fe200078e0a3b */
[----:B------:R-:W-:Y:S01]  /*7610*/  ISETP.GE.AND P5, PT, R21, RZ, PT ;  /* 0x000000ff1500720c */ /* 0x000fe20003fa6270 */
[----:B---3--:R-:W-:Y:S02]  /*7620*/  IMAD.MOV.U32 R21, RZ, RZ, R3 ;  /* 0x000000ffff157224 */ /* 0x008fe400078e0003 */
[----:B------:R-:W-:Y:S02]  /*7630*/  IMAD R3, R59, R12, R11 ;  /* 0x0000000c3b037224 */ /* 0x000fe400078e020b */
[----:B------:R-:W-:-:S03]  /*7640*/  IMAD.MOV.U32 R12, RZ, RZ, R55 ;  /* 0x000000ffff0c7224 */ /* 0x000fc600078e0037 */
[----:B------:R-:W-:Y:S01]  /*7650*/  ISETP.GT.U32.AND P1, PT, R59, R3, PT ;  /* 0x000000033b00720c */ /* 0x000fe20003f24070 */
[----:B------:R-:W-:Y:S02]  /*7660*/  IMAD.MOV.U32 R55, RZ, RZ, R7 ;  /* 0x000000ffff377224 */ /* 0x000fe400078e0007 */
[----:B------:R-:W2:Y:S02]  /*7670*/  LDL R7, [R1+0x29ec] ;  /* 0x0029ec0001077983 */ /* 0x000ea40000100800 */
[----:B------:R-:W-:-:S05]  /*7680*/  @!P0 IMAD.MOV R55, RZ, RZ, -R55 ;  /* 0x000000ffff378224 */ /* 0x000fca00078e0a37 */
[----:B------:R0:W-:Y:S03]  /*7690*/  STL [R1+0x344], R55 ;  /* 0x0003443701007387 */ /* 0x0001e60000100800 */
[----:B------:R-:W-:Y:S01]  /*76a0*/  @!P1 IMAD.IADD R3, R3, 0x1, -R59 ;  /* 0x0000000103039824 */ /* 0x000fe200078e0a3b */
[----:B------:R-:W-:Y:S01]  /*76b0*/  ISETP.GE.AND P1, PT, R23, RZ, PT ;  /* 0x000000ff1700720c */ /* 0x000fe20003f26270 */
[----:B0-----:R-:W3:Y:S04]  /*76c0*/  LDL.LU R55, [R1+0x2bf8] ;  /* 0x002bf80001377983 */ /* 0x001ee80000300800 */
[----:B------:R-:W4:Y:S01]  /*76d0*/  LDL R23, [R1+0x29f0] ;  /* 0x0029f00001177983 */ /* 0x000f220000100800 */
[----:B------:R-:W-:-:S04]  /*76e0*/  IMAD.HI.U32 R4, R2, R10, RZ ;  /* 0x0000000a02047227 */ /* 0x000fc800078e00ff */
[----:B------:R-:W-:-:S04]  /*76f0*/  IMAD.MOV R4, RZ, RZ, -R4 ;  /* 0x000000ffff047224 */ /* 0x000fc800078e0a04 */
[C---:B------:R-:W-:Y:S01]  /*7700*/  IMAD R4, R59.reuse, R4, R10 ;  /* 0x000000043b047224 */ /* 0x040fe200078e020a */
[----:B------:R-:W-:-:S04]  /*7710*/  ISETP.GT.U32.AND P4, PT, R59, R5, PT ;  /* 0x000000053b00720c */ /* 0x000fc80003f84070 */
[C---:B------:R-:W-:Y:S02]  /*7720*/  ISETP.GT.U32.AND P6, PT, R59.reuse, R4, PT ;  /* 0x000000043b00720c */ /* 0x040fe40003fc4070 */
[----:B------:R-:W-:Y:S01]  /*7730*/  IABS R9, R27 ;  /* 0x0000001b00097213 */ /* 0x000fe20000000000 */
[----:B------:R-:W-:Y:S01]  /*7740*/  IMAD R0, R59, R0, R8 ;  /* 0x000000003b007224 */ /* 0x000fe200078e0208 */
[----:B------:R-:W-:-:S03]  /*7750*/  IABS R10, R26 ;  /* 0x0000001a000a7213 */ /* 0x000fc60000000000 */
[----:B------:R-:W-:-:S04]  /*7760*/  IMAD.HI.U32 R8, R2, R9, RZ ;  /* 0x0000000902087227 */ /* 0x000fc800078e00ff */
[--C-:B------:R-:W-:Y:S02]  /*7770*/  @!P4 IMAD.IADD R5, R5, 0x1, -R59.reuse ;  /* 0x000000010505c824 */ /* 0x100fe400078e0a3b */
[----:B------:R-:W-:Y:S02]  /*7780*/  @!P6 IMAD.IADD R4, R4, 0x1, -R59 ;  /* 0x000000010404e824 */ /* 0x000fe400078e0a3b */
[----:B------:R-:W-:Y:S01]  /*7790*/  IMAD.MOV R8, RZ, RZ, -R8 ;  /* 0x000000ffff087224 */ /* 0x000fe200078e0a08 */
[C---:B------:R-:W-:Y:S01]  /*77a0*/  ISETP.GT.U32.AND P4, PT, R59.reuse, R5, PT ;  /* 0x000000053b00720c */ /* 0x040fe20003f84070 */
[----:B------:R-:W-:Y:S01]  /*77b0*/  IMAD.HI.U32 R11, R2, R10, RZ ;  /* 0x0000000a020b7227 */ /* 0x000fe200078e00ff */
[----:B------:R-:W-:-:S03]  /*77c0*/  ISETP.GT.U32.AND P6, PT, R59, R4, PT ;  /* 0x000000043b00720c */ /* 0x000fc60003fc4070 */
[C---:B------:R-:W-:Y:S02]  /*77d0*/  IMAD R9, R59.reuse, R8, R9 ;  /* 0x000000083b097224 */ /* 0x040fe400078e0209 */
[----:B------:R-:W-:Y:S02]  /*77e0*/  IMAD.MOV.U32 R8, RZ, RZ, R6 ;  /* 0x000000ffff087224 */ /* 0x000fe400078e0006 */
[----:B------:R-:W-:Y:S02]  /*77f0*/  IMAD.MOV R11, RZ, RZ, -R11 ;  /* 0x000000ffff0b7224 */ /* 0x000fe400078e0a0b */
[----:B------:R-:W-:Y:S02]  /*7800*/  @!P2 IMAD.MOV R8, RZ, RZ, -R8 ;  /* 0x000000ffff08a224 */ /* 0x000fe400078e0a08 */
[----:B------:R-:W-:Y:S02]  /*7810*/  IMAD R10, R59, R11, R10 ;  /* 0x0000000b3b0a7224 */ /* 0x000fe400078e020a */
[----:B------:R-:W3:Y:S01]  /*7820*/  LDL R11, [R1+0x1174] ;  /* 0x00117400010b7983 */ /* 0x000ee20000100800 */
[----:B------:R-:W-:-:S02]  /*7830*/  @!P4 IMAD.IADD R5, R5, 0x1, -R59 ;  /* 0x000000010505c824 */ /* 0x000fc400078e0a3b */
[----:B------:R-:W-:Y:S01]  /*7840*/  @!P6 IMAD.IADD R4, R4, 0x1, -R59 ;  /* 0x000000010404e824 */ /* 0x000fe200078e0a3b */
[----:B------:R-:W-:Y:S04]  /*7850*/  STL [R1+0x348], R6 ;  /* 0x0003480601007387 */ /* 0x000fe80000100800 */
[----:B------:R4:W-:Y:S01]  /*7860*/  @!P2 STL [R1+0x348], R8 ;  /* 0x000348080100a387 */ /* 0x0009e20000100800 */
[C---:B------:R-:W-:Y:S02]  /*7870*/  ISETP.GT.U32.AND P4, PT, R59.reuse, R0, PT ;  /* 0x000000003b00720c */ /* 0x040fe40003f84070 */
[----:B------:R-:W-:Y:S02]  /*7880*/  ISETP.GT.U32.AND P6, PT, R59, R10, PT ;  /* 0x0000000a3b00720c */ /* 0x000fe40003fc4070 */
[----:B------:R-:W-:-:S09]  /*7890*/  ISETP.GE.AND P0, PT, R22, RZ, PT ;  /* 0x000000ff1600720c */ /* 0x000fd20003f06270 */
[----:B------:R-:W-:Y:S01]  /*78a0*/  @!P4 IMAD.IADD R0, R0, 0x1, -R59 ;  /* 0x000000010000c824 */ /* 0x000fe200078e0a3b */
[----:B------:R-:W-:-:S04]  /*78b0*/  ISETP.GT.U32.AND P4, PT, R59, R3, PT ;  /* 0x000000033b00720c */ /* 0x000fc80003f84070 */
[----:B------:R-:W-:Y:S01]  /*78c0*/  ISETP.GT.U32.AND P2, PT, R59, R0, PT ;  /* 0x000000003b00720c */ /* 0x000fe20003f44070 */
[----:B------:R-:W-:Y:S01]  /*78d0*/  @!P6 IMAD.IADD R10, R10, 0x1, -R59 ;  /* 0x000000010a0ae824 */ /* 0x000fe200078e0a3b */
[----:B------:R-:W-:-:S07]  /*78e0*/  ISETP.GE.AND P6, PT, R28, RZ, PT ;  /* 0x000000ff1c00720c */ /* 0x000fce0003fc6270 */
[----:B------:R-:W-:-:S04]  /*78f0*/  @!P4 IMAD.IADD R3, R3, 0x1, -R59 ;  /* 0x000000010303c824 */ /* 0x000fc800078e0a3b */
[----:B------:R-:W-:Y:S02]  /*7900*/  @!P0 IMAD.MOV R3, RZ, RZ, -R3 ;  /* 0x000000ffff038224 */ /* 0x000fe400078e0a03 */
[----:B------:R-:W-:Y:S02]  /*7910*/  @!P2 IMAD.IADD R0, R0, 0x1, -R59 ;  /* 0x000000010000a824 */ /* 0x000fe400078e0a3b */
[----:B----4-:R-:W-:Y:S02]  /*7920*/  IMAD.MOV.U32 R8, RZ, RZ, R23 ;  /* 0x000000ffff087224 */ /* 0x010fe400078e0017 */
[----:B------:R-:W-:Y:S02]  /*7930*/  IMAD.MOV.U32 R23, RZ, RZ, R56 ;  /* 0x000000ffff177224 */ /* 0x000fe400078e0038 */
[----:B------:R-:W-:Y:S02]  /*7940*/  IMAD.MOV.U32 R56, RZ, RZ, R5 ;  /* 0x000000ffff387224 */ /* 0x000fe400078e0005 */
[----:B------:R-:W-:-:S02]  /*7950*/  IMAD.MOV.U32 R5, RZ, RZ, R57 ;  /* 0x000000ffff057224 */ /* 0x000fc400078e0039 */
[----:B------:R-:W-:Y:S02]  /*7960*/  IMAD.MOV.U32 R57, RZ, RZ, R4 ;  /* 0x000000ffff397224 */ /* 0x000fe400078e0004 */
[----:B------:R-:W4:Y:S01]  /*7970*/  LDL R4, [R1+0x29fc] ;  /* 0x0029fc0001047983 */ /* 0x000f220000100800 */
[----:B--2---:R-:W-:Y:S01]  /*7980*/  IMAD.MOV.U32 R22, RZ, RZ, R7 ;  /* 0x000000ffff167224 */ /* 0x004fe200078e0007 */
[----:B------:R-:W-:Y:S01]  /*7990*/  IABS R7, R28 ;  /* 0x0000001c00077213 */ /* 0x000fe20000000000 */
[----:B------:R-:W-:-:S04]  /*79a0*/  @!P3 IMAD.MOV R56, RZ, RZ, -R56 ;  /* 0x000000ffff38b224 */ /* 0x000fc800078e0a38 */
[----:B------:R-:W-:Y:S01]  /*79b0*/  IMAD.HI.U32 R6, R2, R7, RZ ;  /* 0x0000000702067227 */ /* 0x000fe200078e00ff */
[----:B------:R0:W-:Y:S03]  /*79c0*/  STL [R1+0x34c], R56 ;  /* 0x00034c3801007387 */ /* 0x0001e60000100800 */
[----:B------:R-:W-:Y:S02]  /*79d0*/  @!P5 IMAD.MOV R57, RZ, RZ, -R57 ;  /* 0x000000ffff39d224 */ /* 0x000fe400078e0a39 */
[----:B------:R-:W-:Y:S02]  /*79e0*/  IMAD.MOV R6, RZ, RZ, -R6 ;  /* 0x000000ffff067224 */ /* 0x000fe400078e0a06 */
[----:B------:R-:W-:Y:S01]  /*79f0*/  IMAD.MOV.U32 R28, RZ, RZ, R8 ;  /* 0x000000ffff1c7224 */ /* 0x000fe200078e0008 */
[----:B------:R-:W-:Y:S01]  /*7a00*/  IABS R8, R30 ;  /* 0x0000001e00087213 */ /* 0x000fe20000000000 */
[----:B------:R-:W-:Y:S01]  /*7a10*/  IMAD R7, R59, R6, R7 ;  /* 0x000000063b077224 */ /* 0x000fe200078e0207 */
[----:B0-----:R-:W2:Y:S01]  /*7a20*/  LDL.LU R56, [R1+0x2bf4] ;  /* 0x002bf40001387983 */ /* 0x001ea20000300800 */
[----:B------:R-:W-:-:S03]  /*7a30*/  IABS R6, R31 ;  /* 0x0000001f00067213 */ /* 0x000fc60000000000 */
[----:B------:R0:W-:Y:S04]  /*7a40*/  STL [R1+0x350], R57 ;  /* 0x0003503901007387 */ /* 0x0001e80000100800 */
[----:B0-----:R-:W2:Y:S04]  /*7a50*/  LDL.LU R57, [R1+0x2bf0] ;  /* 0x002bf00001397983 */ /* 0x001ea80000300800 */
[----:B------:R0:W-:Y:S02]  /*7a60*/  STL [R1+0x354], R3 ;  /* 0x0003540301007387 */ /* 0x0001e40000100800 */
[----:B0-----:R-:W-:-:S02]  /*7a70*/  IMAD.MOV.U32 R3, RZ, RZ, R8 ;  /* 0x000000ffff037224 */ /* 0x001fc400078e0008 */
[----:B------:R-:W-:Y:S02]  /*7a80*/  IMAD.MOV.U32 R8, RZ, RZ, R58 ;  /* 0x000000ffff087224 */ /* 0x000fe400078e003a */
[----:B------:R-:W-:Y:S02]  /*7a90*/  IMAD.MOV.U32 R58, RZ, RZ, R0 ;  /* 0x000000ffff3a7224 */ /* 0x000fe400078e0000 */
[----:B------:R-:W-:Y:S02]  /*7aa0*/  IMAD.MOV.U32 R0, RZ, RZ, R6 ;  /* 0x000000ffff007224 */ /* 0x000fe400078e0006 */
[----:B------:R-:W3:Y:S01]  /*7ab0*/  LDL R6, [R1+0x1170] ;  /* 0x0011700001067983 */ /* 0x000ee20000100800 */
[C---:B------:R-:W-:Y:S02]  /*7ac0*/  ISETP.GT.U32.AND P5, PT, R59.reuse, R9, PT ;  /* 0x000000093b00720c */ /* 0x040fe40003fa4070 */
[----:B------:R-:W-:Y:S02]  /*7ad0*/  ISETP.GT.U32.AND P2, PT, R59, R7, PT ;  /* 0x000000073b00720c */ /* 0x000fe40003f44070 */
[----:B------:R-:W-:-:S02]  /*7ae0*/  ISETP.GE.AND P3, PT, R26, RZ, PT ;  /* 0x000000ff1a00720c */ /* 0x000fc40003f66270 */
[----:B------:R-:W-:Y:S01]  /*7af0*/  ISETP.GE.AND P4, PT, R27, RZ, PT ;  /* 0x000000ff1b00720c */ /* 0x000fe20003f86270 */
[----:B------:R-:W-:-:S06]  /*7b00*/  IMAD.MOV.U32 R27, RZ, RZ, R5 ;  /* 0x000000ffff1b7224 */ /* 0x000fcc00078e0005 */
[--C-:B------:R-:W-:Y:S01]  /*7b10*/  @!P5 IMAD.IADD R9, R9, 0x1, -R59.reuse ;  /* 0x000000010909d824 */ /* 0x100fe200078e0a3b */
[----:B------:R-:W-:Y:S01]  /*7b20*/  ISETP.GT.U32.AND P5, PT, R59, R10, PT ;  /* 0x0000000a3b00720c */ /* 0x000fe20003fa4070 */
[----:B------:R-:W-:-:S05]  /*7b30*/  @!P2 IMAD.IADD R7, R7, 0x1, -R59 ;  /* 0x000000010707a824 */ /* 0x000fca00078e0a3b */
[----:B------:R-:W-:Y:S01]  /*7b40*/  ISETP.GT.U32.AND P2, PT, R59, R7, PT ;  /* 0x000000073b00720c */ /* 0x000fe20003f44070 */
[----:B------:R-:W-:-:S06]  /*7b50*/  @!P1 IMAD.MOV R58, RZ, RZ, -R58 ;  /* 0x000000ffff3a9224 */ /* 0x000fcc00078e0a3a */
[----:B------:R-:W-:Y:S01]  /*7b60*/  @!P5 IMAD.IADD R10, R10, 0x1, -R59 ;  /* 0x000000010a0ad824 */ /* 0x000fe200078e0a3b */
[----:B------:R-:W-:Y:S02]  /*7b70*/  ISETP.GE.AND P1, PT, R29, RZ, PT ;  /* 0x000000ff1d00720c */ /* 0x000fe40003f26270 */
[----:B------:R-:W-:-:S03]  /*7b80*/  ISETP.GT.U32.AND P0, PT, R59, R9, PT ;  /* 0x000000093b00720c */ /* 0x000fc60003f04070 */
[----:B------:R-:W-:Y:S01]  /*7b90*/  @!P2 IMAD.IADD R7, R7, 0x1, -R59 ;  /* 0x000000010707a824 */ /* 0x000fe200078e0a3b */
[----:B------:R-:W-:Y:S01]  /*7ba0*/  ISETP.GE.AND P2, PT, R31, RZ, PT ;  /* 0x000000ff1f00720c */ /* 0x000fe20003f46270 */
[----:B------:R-:W-:Y:S02]  /*7bb0*/  IMAD.MOV.U32 R31, RZ, RZ, R60 ;  /* 0x000000ffff1f7224 */ /* 0x000fe400078e003c */
[----:B------:R-:W-:-:S04]  /*7bc0*/  IMAD.MOV.U32 R60, RZ, RZ, R10 ;  /* 0x000000ffff3c7224 */ /* 0x000fc800078e000a */
[----:B------:R-:W-:Y:S02]  /*7bd0*/  @!P3 IMAD.MOV R60, RZ, RZ, -R60 ;  /* 0x000000ffff3cb224 */ /* 0x000fe400078e0a3c */
[----:B------:R-:W-:Y:S01]  /*7be0*/  @!P0 IMAD.IADD R9, R9, 0x1, -R59 ;  /* 0x0000000109098824 */ /* 0x000fe200078e0a3b */
[----:B------:R-:W-:Y:S01]  /*7bf0*/  ISETP.GE.AND P0, PT, R30, RZ, PT ;  /* 0x000000ff1e00720c */ /* 0x000fe20003f06270 */
[----:B------:R0:W-:Y:S01]  /*7c00*/  STL [R1+0x358], R58 ;  /* 0x0003583a01007387 */ /* 0x0001e20000100800 */
[----:B------:R-:W-:Y:S01]  /*7c10*/  @!P6 IMAD.MOV R7, RZ, RZ, -R7 ;  /* 0x000000ffff07e224 */ /* 0x000fe200078e0a07 */
[----:B------:R-:W-:Y:S01]  /*7c20*/  ISETP.GE.AND P6, PT, R32, RZ, PT ;  /* 0x000000ff2000720c */ /* 0x000fe20003fc6270 */
[----:B------:R-:W-:Y:S01]  /*7c30*/  @!P4 IMAD.MOV R9, RZ, RZ, -R9 ;  /* 0x000000ffff09c224 */ /* 0x000fe200078e0a09 */
[----:B0-----:R-:W2:Y:S04]  /*7c40*/  LDL.LU R58, [R1+0x2bec] ;  /* 0x002bec00013a7983 */ /* 0x001ea80000300800 */
[----:B------:R-:W2:Y:S04]  /*7c50*/  LDL R10, [R1+0x29e0] ;  /* 0x0029e000010a7983 */ /* 0x000ea80000100800 */
[----:B------:R0:W-:Y:S04]  /*7c60*/  STL [R1+0x35c], R60 ;  /* 0x00035c3c01007387 */ /* 0x0001e80000100800 */
[----:B0-----:R-:W2:Y:S04]  /*7c70*/  LDL.LU R60, [R1+0x2be8] ;  /* 0x002be800013c7983 */ /* 0x001ea80000300800 */
[----:B------:R0:W-:Y:S04]  /*7c80*/  STL [R1+0x360], R9 ;  /* 0x0003600901007387 */ /* 0x0001e80000100800 */
[----:B------:R1:W-:Y:S01]  /*7c90*/  STL [R1+0x364], R7 ;  /* 0x0003640701007387 */ /* 0x0003e20000100800 */
[----:B0-----:R-:W-:Y:S01]  /*7ca0*/  IABS R9, R34 ;  /* 0x0000002200097213 */ /* 0x001fe20000000000 */
[----:B----4-:R-:W-:Y:S01]  /*7cb0*/  IMAD.MOV.U32 R26, RZ, RZ, R4 ;  /* 0x000000ffff1a7224 */ /* 0x010fe200078e0004 */
[----:B------:R-:W-:-:S05]  /*7cc0*/  IABS R4, R29 ;  /* 0x0000001d00047213 */ /* 0x000fca0000000000 */
[----:B------:R-:W-:-:S04]  /*7cd0*/  IMAD.HI.U32 R5, R2, R4, RZ ;  /* 0x0000000402057227 */ /* 0x000fc800078e00ff */
[----:B------:R-:W-:-:S04]  /*7ce0*/  IMAD.MOV R5, RZ, RZ, -R5 ;  /* 0x000000ffff057224 */ /* 0x000fc800078e0a05 */
[----:B------:R-:W-:-:S05]  /*7cf0*/  IMAD R4, R59, R5, R4 ;  /* 0x000000053b047224 */ /* 0x000fca00078e0204 */
[----:B------:R-:W-:Y:S01]  /*7d00*/  ISETP.GT.U32.AND P5, PT, R59, R4, PT ;  /* 0x000000043b00720c */ /* 0x000fe20003fa4070 */
[----:B------:R-:W-:Y:S02]  /*7d10*/  IMAD.MOV.U32 R29, RZ, RZ, R8 ;  /* 0x000000ffff1d7224 */ /* 0x000fe400078e0008 */
[----:B------:R-:W-:-:S04]  /*7d20*/  IMAD.HI.U32 R8, R2, R3, RZ ;  /* 0x0000000302087227 */ /* 0x000fc800078e00ff */
[----:B------:R-:W-:-:S06]  /*7d30*/  IMAD.MOV R8, RZ, RZ, -R8 ;  /* 0x000000ffff087224 */ /* 0x000fcc00078e0a08 */
[----:B------:R-:W-:Y:S02]  /*7d40*/  @!P5 IMAD.IADD R4, R4, 0x1, -R59 ;  /* 0x000000010404d824 */ /* 0x000fe400078e0a3b */
[----:B------:R-:W-:-:S03]  /*7d50*/  IMAD R3, R59, R8, R3 ;  /* 0x000000083b037224 */ /* 0x000fc600078e0203 */
[C---:B------:R-:W-:Y:S02]  /*7d60*/  ISETP.GT.U32.AND P3, PT, R59.reuse, R4, PT ;  /* 0x000000043b00720c */ /* 0x040fe40003f64070 */
[----:B------:R-:W-:Y:S01]  /*7d70*/  ISETP.GT.U32.AND P5, PT, R59, R3, PT ;  /* 0x000000033b00720c */ /* 0x000fe20003fa4070 */
[----:B------:R-:W-:Y:S01]  /*7d80*/  IMAD.HI.U32 R5, R2, R0, RZ ;  /* 0x0000000002057227 */ /* 0x000fe200078e00ff */
[----:B------:R-:W-:-:S03]  /*7d90*/  IABS R8, R33 ;  /* 0x0000002100087213 */ /* 0x000fc60000000000 */
[----:B------:R-:W-:-:S04]  /*7da0*/  IMAD.MOV R5, RZ, RZ, -R5 ;  /* 0x000000ffff057224 */ /* 0x000fc800078e0a05 */
[----:B------:R-:W-:Y:S02]  /*7db0*/  IMAD R0, R59, R5, R0 ;  /* 0x000000053b007224 */ /* 0x000fe400078e0200 */
[--C-:B------:R-:W-:Y:S02]  /*7dc0*/  @!P3 IMAD.IADD R4, R4, 0x1, -R59.reuse ;  /* 0x000000010404b824 */ /* 0x100fe400078e0a3b */
[----:B---3--:R-:W-:Y:S01]  /*7dd0*/  IMAD.MOV.U32 R30, RZ, RZ, R6 ;  /* 0x000000ffff1e7224 */ /* 0x008fe200078e0006 */
[----:B------:R-:W-:Y:S01]  /*7de0*/  IABS R6, R32 ;  /* 0x0000002000067213 */ /* 0x000fe20000000000 */
[----:B------:R-:W-:Y:S02]  /*7df0*/  IMAD.MOV.U32 R5, RZ, RZ, R8 ;  /* 0x000000ffff057224 */ /* 0x000fe400078e0008 */
[----:B------:R-:W-:Y:S02]  /*7e00*/  @!P5 IMAD.IADD R3, R3, 0x1, -R59 ;  /* 0x000000010303d824 */ /* 0x000fe400078e0a3b */
[----:B------:R-:W-:-:S04]  /*7e10*/  IMAD.HI.U32 R8, R2, R6, RZ ;  /* 0x0000000602087227 */ /* 0x000fc800078e00ff */
[----:B------:R-:W-:Y:S02]  /*7e20*/  IMAD.MOV.U32 R32, RZ, RZ, R4 ;  /* 0x000000ffff207224 */ /* 0x000fe400078e0004 */
[----:B------:R-:W-:Y:S01]  /*7e30*/  IMAD.MOV R8, RZ, RZ, -R8 ;  /* 0x000000ffff087224 */ /* 0x000fe200078e0a08 */
[----:B------:R-:W-:Y:S01]  /*7e40*/  ISETP.GT.U32.AND P5, PT, R59, R3, PT ;  /* 0x000000033b00720c */ /* 0x000fe20003fa4070 */
[----:B------:R-:W-:Y:S02]  /*7e50*/  @!P1 IMAD.MOV R32, RZ, RZ, -R32 ;  /* 0x000000ffff209224 */ /* 0x000fe400078e0a20 */
[----:B-1----:R-:W-:-:S04]  /*7e60*/  IMAD.HI.U32 R7, R2, R5, RZ ;  /* 0x0000000502077227 */ /* 0x002fc800078e00ff */
[----:B------:R-:W-:Y:S01]  /*7e70*/  IMAD R6, R59, R8, R6 ;  /* 0x000000083b067224 */ /* 0x000fe200078e0206 */
[----:B------:R-:W-:Y:S01]  /*7e80*/  IABS R8, R35 ;  /* 0x0000002300087213 */ /* 0x000fe20000000000 */
[----:B------:R-:W-:Y:S01]  /*7e90*/  IMAD.MOV R7, RZ, RZ, -R7 ;  /* 0x000000ffff077224 */ /* 0x000fe200078e0a07 */
[----:B------:R0:W-:Y:S01]  /*7ea0*/  STL [R1+0x368], R32 ;  /* 0x0003682001007387 */ /* 0x0001e20000100800 */
[----:B------:R-:W-:-:S04]  /*7eb0*/  IMAD.HI.U32 R4, R2, R9, RZ ;  /* 0x0000000902047227 */ /* 0x000fc800078e00ff */
[----:B------:R-:W-:Y:S01]  /*7ec0*/  IMAD R7, R59, R7, R5 ;  /* 0x000000073b077224 */ /* 0x000fe200078e0205 */
[----:B------:R-:W-:Y:S01]  /*7ed0*/  IABS R5, R36 ;  /* 0x0000002400057213 */ /* 0x000fe20000000000 */
[----:B0-----:R-:W-:Y:S02]  /*7ee0*/  IMAD.MOV.U32 R32, RZ, RZ, R31 ;  /* 0x000000ffff207224 */ /* 0x001fe400078e001f */
[----:B------:R-:W-:Y:S02]  /*7ef0*/  IMAD.MOV.U32 R31, RZ, RZ, R11 ;  /* 0x000000ffff1f7224 */ /* 0x000fe400078e000b */
[----:B------:R-:W-:-:S04]  /*7f00*/  IMAD.HI.U32 R11, R2, R8, RZ ;  /* 0x00000008020b7227 */ /* 0x000fc800078e00ff */
[----:B------:R-:W-:Y:S02]  /*7f10*/  IMAD.MOV R4, RZ, RZ, -R4 ;  /* 0x000000ffff047224 */ /* 0x000fe400078e0a04 */
[----:B------:R-:W-:Y:S02]  /*7f20*/  IMAD.MOV R11, RZ, RZ, -R11 ;  /* 0x000000ffff0b7224 */ /* 0x000fe400078e0a0b */
[----:B------:R-:W-:Y:S02]  /*7f30*/  @!P5 IMAD.IADD R3, R3, 0x1, -R59 ;  /* 0x000000010303d824 */ /* 0x000fe400078e0a3b */
[C---:B------:R-:W-:Y:S02]  /*7f40*/  IMAD R4, R59.reuse, R4, R9 ;  /* 0x000000043b047224 */ /* 0x040fe400078e0209 */
[----:B------:R-:W-:Y:S02]  /*7f50*/  IMAD.MOV.U32 R9, RZ, RZ, R5 ;  /* 0x000000ffff097224 */ /* 0x000fe400078e0005 */
[----:B------:R-:W-:-:S02]  /*7f60*/  IMAD R5, R59, R11, R8 ;  /* 0x0000000b3b057224 */ /* 0x000fc400078e0208 */
[----:B------:R-:W-:Y:S02]  /*7f70*/  IMAD.MOV.U32 R11, RZ, RZ, R61 ;  /* 0x000000ffff0b7224 */ /* 0x000fe400078e003d */
[----:B------:R-:W-:Y:S02]  /*7f80*/  IMAD.MOV.U32 R61, RZ, RZ, R3 ;  /* 0x000000ffff3d7224 */ /* 0x000fe400078e0003 */
[----:B------:R-:W3:Y:S01]  /*7f90*/  LDL.LU R3, [R1] ;  /* 0x0000000001037983 */ /* 0x000ee20000300800 */
[----:B------:R-:W-:-:S13]  /*7fa0*/  ISETP.GT.U32.AND P4, PT, R59, R0, PT ;  /* 0x000000003b00720c */ /* 0x000fda0003f84070 */
[----:B------:R-:W-:-:S05]  /*7fb0*/  @!P4 IMAD.IADD R0, R0, 0x1, -R59 ;  /* 0x000000010000c824 */ /* 0x000fca00078e0a3b */
[----:B------:R-:W-:Y:S01]  /*7fc0*/  ISETP.GT.U32.AND P4, PT, R59, R0, PT ;  /* 0x000000003b00720c */ /* 0x000fe20003f84070 */
[----:B------:R-:W-:-:S12]  /*7fd0*/  @!P0 IMAD.MOV R61, RZ, RZ, -R61 ;  /* 0x000000ffff3d8224 */ /* 0x000fd800078e0a3d */
[--C-:B------:R-:W-:Y:S01]  /*7fe0*/  @!P4 IMAD.IADD R0, R0, 0x1, -R59.reuse ;  /* 0x000000010000c824 */ /* 0x100fe200078e0a3b */
[----:B------:R-:W-:Y:S01]  /*7ff0*/  ISETP.GT.U32.AND P4, PT, R59, R4, PT ;  /* 0x000000043b00720c */ /* 0x000fe20003f84070 */
[----:B------:R0:W-:Y:S04]  /*8000*/  STL [R1+0x36c], R61 ;  /* 0x00036c3d01007387 */ /* 0x0001e80000100800 */
[----:B0-----:R-:W4:Y:S08]  /*8010*/  LDL.LU R61, [R1+0x2be4] ;  /* 0x002be400013d7983 */ /* 0x001f300000300800 */
[----:B------:R-:W-:Y:S01]  /*8020*/  @!P4 IMAD.IADD R4, R4, 0x1, -R59 ;  /* 0x000000010404c824 */ /* 0x000fe200078e0a3b */
[----:B------:R-:W-:-:S02]  /*8030*/  ISETP.GE.AND P4, PT, R35, RZ, PT ;  /* 0x000000ff2300720c */ /* 0x000fc40003f86270 */
[----:B------:R-:W4:Y:S01]  /*8040*/  LDL.LU R35, [R1+0x88] ;  /* 0x0000880001237983 */ /* 0x000f220000300800 */
[C---:B------:R-:W-:Y:S02]  /*8050*/  ISETP.GT.U32.AND P3, PT, R59.reuse, R6, PT ;  /* 0x000000063b00720c */ /* 0x040fe40003f64070 */
[----:B------:R-:W-:-:S11]  /*8060*/  ISETP.GT.U32.AND P5, PT, R59, R7, PT ;  /* 0x000000073b00720c */ /* 0x000fd60003fa4070 */
[----:B------:R-:W-:-:S05]  /*8070*/  @!P3 IMAD.IADD R6, R6, 0x1, -R59 ;  /* 0x000000010606b824 */ /* 0x000fca00078e0a3b */
[----:B------:R-:W-:Y:S02]  /*8080*/  ISETP.GT.U32.AND P3, PT, R59, R6, PT ;  /* 0x000000063b00720c */ /* 0x000fe40003f64070 */
[----:B------:R-:W-:Y:S01]  /*8090*/  ISETP.GE.AND P1, PT, R33, RZ, PT ;  /* 0x000000ff2100720c */ /* 0x000fe20003f26270 */
[----:B--2---:R-:W-:Y:S01]  /*80a0*/  IMAD.MOV.U32 R33, RZ, RZ, R10 ;  /* 0x000000ffff217224 */ /* 0x004fe200078e000a */
[----:B------:R-:W-:Y:S01]  /*80b0*/  IABS R10, R37 ;  /* 0x00000025000a7213 */ /* 0x000fe20000000000 */
[----:B------:R-:W-:Y:S01]  /*80c0*/  @!P5 IMAD.IADD R7, R7, 0x1, -R59 ;  /* 0x000000010707d824 */ /* 0x000fe200078e0a3b */
[----:B------:R-:W-:-:S03]  /*80d0*/  ISETP.GE.AND P0, PT, R34, RZ, PT ;  /* 0x000000ff2200720c */ /* 0x000fc60003f06270 */
[----:B------:R-:W-:Y:S02]  /*80e0*/  IMAD.MOV.U32 R8, RZ, RZ, R10 ;  /* 0x000000ffff087224 */ /* 0x000fe400078e000a */
[----:B------:R-:W-:Y:S01]  /*80f0*/  IMAD.HI.U32 R10, R2, R9, RZ ;  /* 0x00000009020a7227 */ /* 0x000fe200078e00ff */
[----:B------:R-:W-:-:S03]  /*8100*/  ISETP.GT.U32.AND P5, PT, R59, R7, PT ;  /* 0x000000073b00720c */ /* 0x000fc60003fa4070 */
[----:B------:R-:W-:Y:S01]  /*8110*/  @!P3 IMAD.IADD R6, R6, 0x1, -R59 ;  /* 0x000000010606b824 */ /* 0x000fe200078e0a3b */
[C---:B------:R-:W-:Y:S01]  /*8120*/  ISETP.GT.U32.AND P3, PT, R59.reuse, R5, PT ;  /* 0x000000053b00720c */ /* 0x040fe20003f64070 */
[----:B------:R-:W-:Y:S01]  /*8130*/  @!P2 IMAD.MOV R0, RZ, RZ, -R0 ;  /* 0x000000ffff00a224 */ /* 0x000fe200078e0a00 */
[----:B------:R-:W-:-:S04]  /*8140*/  ISETP.GT.U32.AND P2, PT, R59, R4, PT ;  /* 0x000000043b00720c */ /* 0x000fc80003f44070 */
[----:B------:R0:W-:Y:S03]  /*8150*/  STL [R1+0x370], R0 ;  /* 0x0003700001007387 */ /* 0x0001e60000100800 */
[----:B------:R-:W-:-:S04]  /*8160*/  @!P5 IMAD.IADD R7, R7, 0x1, -R59 ;  /* 0x000000010707d824 */ /* 0x000fc800078e0a3b */
[----:B------:R-:W-:Y:S02]  /*8170*/  @!P3 IMAD.IADD R5, R5, 0x1, -R59 ;  /* 0x000000010505b824 */ /* 0x000fe400078e0a3b */
[----:B------:R-:W-:-:S03]  /*8180*/  @!P1 IMAD.MOV R7, RZ, RZ, -R7 ;  /* 0x000000ffff079224 */ /* 0x000fc600078e0a07 */
[----:B------:R-:W-:Y:S01]  /*8190*/  ISETP.GT.U32.AND P3, PT, R59, R5, PT ;  /* 0x000000053b00720c */ /* 0x000fe20003f64070 */
[----:B------:R-:W-:-:S12]  /*81a0*/  @!P2 IMAD.IADD R4, R4, 0x1, -R59 ;  /* 0x000000010404a824 */ /* 0x000fd800078e0a3b */
[----:B------:R-:W-:Y:S01]  /*81b0*/  @!P3 IMAD.IADD R5, R5, 0x1, -R59 ;  /* 0x000000010505b824 */ /* 0x000fe200078e0a3b */
[----:B------:R-:W-:Y:S02]  /*81c0*/  ISETP.GE.AND P2, PT, R37, RZ, PT ;  /* 0x000000ff2500720c */ /* 0x000fe40003f46270 */
[----:B------:R-:W-:Y:S01]  /*81d0*/  ISETP.GE.AND P3, PT, R38, RZ, PT ;  /* 0x000000ff2600720c */ /* 0x000fe20003f66270 */
[----:B---3--:R-:W-:Y:S02]  /*81e0*/  IMAD.MOV.U32 R34, RZ, RZ, R3 ;  /* 0x000000ffff227224 */ /* 0x008fe400078e0003 */
[----:B------:R-:W-:Y:S02]  /*81f0*/  IMAD.MOV R3, RZ, RZ, -R10 ;  /* 0x000000ffff037224 */ /* 0x000fe400078e0a0a */
[----:B------:R-:W-:-:S04]  /*8200*/  IMAD.HI.U32 R10, R2, R8, RZ ;  /* 0x00000008020a7227 */ /* 0x000fc800078e00ff */
[----:B------:R-:W-:-:S04]  /*8210*/  IMAD.MOV R10, RZ, RZ, -R10 ;  /* 0x000000ffff0a7224 */ /* 0x000fc800078e0a0a */
[C---:B0-----:R-:W-:Y:S02]  /*8220*/  IMAD R0, R59.reuse, R10, R8 ;  /* 0x0000000a3b007224 */ /* 0x041fe400078e0208 */
[----:B------:R-:W-:Y:S02]  /*8230*/  IMAD.MOV.U32 R8, RZ, RZ, R6 ;  /* 0x000000ffff087224 */ /* 0x000fe400078e0006 */
[C---:B------:R-:W-:Y:S02]  /*8240*/  IMAD R3, R59.reuse, R3, R9 ;  /* 0x000000033b037224 */ /* 0x040fe400078e0209 */
[----:B------:R-:W-:Y:S01]  /*8250*/  @!P6 IMAD.MOV R8, RZ, RZ, -R8 ;  /* 0x000000ffff08e224 */ /* 0x000fe200078e0a08 */
[----:B------:R-:W-:Y:S02]  /*8260*/  IABS R9, R38 ;  /* 0x0000002600097213 */ /* 0x000fe40000000000 */
[----:B------:R-:W-:Y:S02]  /*8270*/  ISETP.GT.U32.AND P5, PT, R59, R3, PT ;  /* 0x000000033b00720c */ /* 0x000fe40003fa4070 */
[----:B------:R-:W-:Y:S01]  /*8280*/  STL [R1+0x374], R8 ;  /* 0x0003740801007387 */ /* 0x000fe20000100800 */
[----:B------:R-:W-:-:S03]  /*8290*/  IMAD.HI.U32 R6, R2, R9, RZ ;  /* 0x0000000902067227 */ /* 0x000fc600078e00ff */
[----:B------:R0:W-:Y:S01]  /*82a0*/  STL [R1+0x37c], R7 ;  /* 0x00037c0701007387 */ /* 0x0001e20000100800 */
[----:B------:R-:W-:Y:S02]  /*82b0*/  IMAD.MOV R6, RZ, RZ, -R6 ;  /* 0x000000ffff067224 */ /* 0x000fe400078e0a06 */
[----:B0-----:R-:W-:-:S04]  /*82c0*/  IMAD.MOV.U32 R7, RZ, RZ, R4 ;  /* 0x000000ffff077224 */ /* 0x001fc800078e0004 */
[----:B------:R-:W-:Y:S02]  /*82d0*/  @!P0 IMAD.MOV R7, RZ, RZ, -R7 ;  /* 0x000000ffff078224 */ /* 0x000fe400078e0a07 */
[----:B------:R-:W-:-:S03]  /*82e0*/  IMAD R4, R59, R6, R9 ;  /* 0x000000063b047224 */ /* 0x000fc600078e0209 */
[----:B------:R0:W-:Y:S01]  /*82f0*/  STL [R1+0x380], R7 ;  /* 0x0003800701007387 */ /* 0x0001e20000100800 */
[----:B------:R-:W-:Y:S01]  /*8300*/  ISETP.GT.U32.AND P1, PT, R59, R0, PT ;  /* 0x000000003b00720c */ /* 0x000fe20003f24070 */
[----:B------:R-:W-:Y:S02]  /*8310*/  @!P5 IMAD.IADD R3, R3, 0x1, -R59 ;  /* 0x000000010303d824 */ /* 0x000fe400078e0a3b */
[----:B0-----:R-:W-:-:S03]  /*8320*/  IMAD.MOV.U32 R7, RZ, RZ, R5 ;  /* 0x000000ffff077224 */ /* 0x001fc600078e0005 */
[C---:B------:R-:W-:Y:S01]  /*8330*/  ISETP.GT.U32.AND P0, PT, R59.reuse, R3, PT ;  /* 0x000000033b00720c */ /* 0x040fe20003f04070 */
[----:B------:R-:W-:Y:S01]  /*8340*/  @!P4 IMAD.MOV R7, RZ, RZ, -R7 ;  /* 0x000000ffff07c224 */ /* 0x000fe200078e0a07 */
[C---:B------:R-:W-:Y:S01]  /*8350*/  ISETP.GT.U32.AND P4, PT, R59.reuse, R4, PT ;  /* 0x000000043b00720c */ /* 0x040fe20003f84070 */
[----:B------:R-:W-:Y:S02]  /*8360*/  IMAD.MOV.U32 R8, RZ, RZ, R34 ;  /* 0x000000ffff087224 */ /* 0x000fe400078e0022 */
[----:B------:R-:W-:Y:S01]  /*8370*/  IMAD.MOV.U32 R34, RZ, RZ, R11 ;  /* 0x000000ffff227224 */ /* 0x000fe200078e000b */
[----:B------:R-:W-:Y:S01]  /*8380*/  IABS R11, R39 ;  /* 0x00000027000b7213 */ /* 0x000fe20000000000 */
[----:B------:R-:W-:Y:S01]  /*8390*/  @!P1 IMAD.IADD R0, R0, 0x1, -R59 ;  /* 0x0000000100009824 */ /* 0x000fe200078e0a3b */
[----:B------:R-:W-:Y:S02]  /*83a0*/  ISETP.GE.AND P6, PT, R36, RZ, PT ;  /* 0x000000ff2400720c */ /* 0x000fe40003fc6270 */
[----:B------:R-:W-:Y:S01]  /*83b0*/  IABS R6, R41 ;  /* 0x0000002900067213 */ /* 0x000fe20000000000 */
[----:B------:R-:W-:Y:S01]  /*83c0*/  IMAD.HI.U32 R5, R2, R11, RZ ;  /* 0x0000000b02057227 */ /* 0x000fe200078e00ff */
[----:B------:R-:W-:-:S03]  /*83d0*/  ISETP.GT.U32.AND P1, PT, R59, R0, PT ;  /* 0x000000003b00720c */ /* 0x000fc60003f24070 */
[--C-:B------:R-:W-:Y:S02]  /*83e0*/  @!P4 IMAD.IADD R4, R4, 0x1, -R59.reuse ;  /* 0x000000010404c824 */ /* 0x100fe400078e0a3b */
[----:B------:R-:W-:Y:S02]  /*83f0*/  IMAD.MOV.U32 R36, RZ, RZ, R8 ;  /* 0x000000ffff247224 */ /* 0x000fe400078e0008 */
[----:B------:R-:W-:Y:S02]  /*8400*/  @!P0 IMAD.IADD R3, R3, 0x1, -R59 ;  /* 0x0000000103038824 */ /* 0x000fe400078e0a3b */
[----:B------:R-:W-:Y:S02]  /*8410*/  IMAD.MOV R5, RZ, RZ, -R5 ;  /* 0x000000ffff057224 */ /* 0x000fe400078e0a05 */
[----:B------:R-:W-:Y:S01]  /*8420*/  IMAD.HI.U32 R8, R2, R6, RZ ;  /* 0x0000000602087227 */ /* 0x000fe200078e00ff */
[C---:B------:R-:W-:Y:S02]  /*8430*/  ISETP.GT.U32.AND P4, PT, R59.reuse, R4, PT ;  /* 0x000000043b00720c */ /* 0x040fe40003f84070 */
[----:B------:R-:W-:Y:S01]  /*8440*/  IABS R10, R40 ;  /* 0x00000028000a7213 */ /* 0x000fe20000000000 */
[----:B------:R-:W-:Y:S01]  /*8450*/  IMAD R11, R59, R5, R11 ;  /* 0x000000053b0b7224 */ /* 0x000fe200078e020b */
[----:B------:R-:W-:Y:S01]  /*8460*/  IABS R5, R42 ;  /* 0x0000002a00057213 */ /* 0x000fe20000000000 */
[----:B------:R-:W-:-:S02]  /*8470*/  IMAD.MOV.U32 R37, RZ, RZ, R3 ;  /* 0x000000ffff257224 */ /* 0x000fc400078e0003 */
[----:B------:R-:W-:Y:S01]  /*8480*/  IMAD.MOV R8, RZ, RZ, -R8 ;  /* 0x000000ffff087224 */ /* 0x000fe200078e0a08 */
[----:B------:R0:W-:Y:S01]  /*8490*/  STL [R1+0x390], R7 ;  /* 0x0003900701007387 */ /* 0x0001e20000100800 */
[----:B------:R-:W-:Y:S01]  /*84a0*/  @!P6 IMAD.MOV R37, RZ, RZ, -R37 ;  /* 0x000000ffff25e224 */ /* 0x000fe200078e0a25 */
[C---:B------:R-:W-:Y:S01]  /*84b0*/  ISETP.GT.U32.AND P6, PT, R59.reuse, R11, PT ;  /* 0x0000000b3b00720c */ /* 0x040fe20003fc4070 */
[----:B------:R-:W-:Y:S02]  /*84c0*/  IMAD R6, R59, R8, R6 ;  /* 0x000000083b067224 */ /* 0x000fe400078e0206 */
[----:B------:R-:W-:-:S04]  /*84d0*/  IMAD.HI.U32 R8, R2, R5, RZ ;  /* 0x0000000502087227 */ /* 0x000fc800078e00ff */
[----:B0-----:R-:W-:-:S04]  /*84e0*/  IMAD.HI.U32 R7, R2, R10, RZ ;  /* 0x0000000a02077227 */ /* 0x001fc800078e00ff */
[----:B------:R-:W-:Y:S02]  /*84f0*/  IMAD.MOV R7, RZ, RZ, -R7 ;  /* 0x000000ffff077224 */ /* 0x000fe400078e0a07 */
[--C-:B------:R-:W-:Y:S02]  /*8500*/  @!P1 IMAD.IADD R0, R0, 0x1, -R59.reuse ;  /* 0x0000000100009824 */ /* 0x100fe400078e0a3b */
[----:B------:R-:W-:Y:S02]  /*8510*/  IMAD.MOV R8, RZ, RZ, -R8 ;  /* 0x000000ffff087224 */ /* 0x000fe400078e0a08 */
[----:B------:R-:W-:Y:S01]  /*8520*/  @!P4 IMAD.IADD R4, R4, 0x1, -R59 ;  /* 0x000000010404c824 */ /* 0x000fe200078e0a3b */
[C---:B------:R-:W-:Y:S01]  /*8530*/  ISETP.GT.U32.AND P4, PT, R59.reuse, R6, PT ;  /* 0x000000063b00720c */ /* 0x040fe20003f84070 */
[----:B------:R-:W-:Y:S02]  /*8540*/  IMAD R10, R59, R7, R10 ;  /* 0x000000073b0a7224 */ /* 0x000fe400078e020a */
[----:B------:R-:W-:-:S02]  /*8550*/  IMAD.MOV.U32 R9, RZ, RZ, R0 ;  /* 0x000000ffff097224 */ /* 0x000fc400078e0000 */
[C---:B------:R-:W-:Y:S01]  /*8560*/  IMAD R5, R59.reuse, R8, R5 ;  /* 0x000000083b057224 */ /* 0x040fe200078e0205 */
[----:B------:R-:W-:Y:S01]  /*8570*/  IABS R7, R43 ;  /* 0x0000002b00077213 */ /* 0x000fe20000000000 */
[----:B------:R-:W-:Y:S01]  /*8580*/  @!P2 IMAD.MOV R9, RZ, RZ, -R9 ;  /* 0x000000ffff09a224 */ /* 0x000fe200078e0a09 */
[----:B------:R-:W-:Y:S01]  /*8590*/  ISETP.GT.U32.AND P2, PT, R59, R10, PT ;  /* 0x0000000a3b00720c */ /* 0x000fe20003f44070 */
[----:B------:R-:W-:Y:S01]  /*85a0*/  @!P6 IMAD.IADD R11, R11, 0x1, -R59 ;  /* 0x000000010b0be824 */ /* 0x000fe200078e0a3b */
[----:B------:R-:W-:Y:S01]  /*85b0*/  ISETP.GT.U32.AND P6, PT, R59, R5, PT ;  /* 0x000000053b00720c */ /* 0x000fe20003fc4070 */
[----:B------:R-:W-:Y:S01]  /*85c0*/  IMAD.MOV.U32 R3, RZ, RZ, R7 ;  /* 0x000000ffff037224 */ /* 0x000fe200078e0007 */
[----:B------:R0:W-:Y:S01]  /*85d0*/  STL [R1+0x394], R37 ;  /* 0x0003942501007387 */ /* 0x0001e20000100800 */
[----:B------:R-:W-:Y:S02]  /*85e0*/  @!P4 IMAD.IADD R6, R6, 0x1, -R59 ;  /* 0x000000010606c824 */ /* 0x000fe400078e0a3b */
[----:B------:R-:W-:-:S04]  /*85f0*/  IMAD.HI.U32 R7, R2, R3, RZ ;  /* 0x0000000302077227 */ /* 0x000fc800078e00ff */
[----:B0-----:R-:W-:Y:S02]  /*8600*/  IMAD.MOV.U32 R37, RZ, RZ, R4 ;  /* 0x000000ffff257224 */ /* 0x001fe400078e0004 */
[----:B------:R-:W-:Y:S02]  /*8610*/  IMAD.MOV R7, RZ, RZ, -R7 ;  /* 0x000000ffff077224 */ /* 0x000fe400078e0a07 */
[----:B------:R-:W-:Y:S01]  /*8620*/  @!P3 IMAD.MOV R37, RZ, RZ, -R37 ;  /* 0x000000ffff25b224 */ /* 0x000fe200078e0a25 */
[C---:B------:R-:W-:Y:S01]  /*8630*/  ISETP.GT.U32.AND P3, PT, R59.reuse, R6, PT ;  /* 0x000000063b00720c */ /* 0x040fe20003f64070 */
[--C-:B------:R-:W-:Y:S01]  /*8640*/  @!P2 IMAD.IADD R10, R10, 0x1, -R59.reuse ;  /* 0x000000010a0aa824 */ /* 0x100fe200078e0a3b */
[----:B------:R-:W-:Y:S01]  /*8650*/  ISETP.GT.U32.AND P2, PT, R59, R11, PT ;  /* 0x0000000b3b00720c */ /* 0x000fe20003f44070 */
[----:B------:R-:W-:Y:S02]  /*8660*/  @!P6 IMAD.IADD R5, R5, 0x1, -R59 ;  /* 0x000000010505e824 */ /* 0x000fe400078e0a3b */
[----:B------:R-:W-:Y:S01]  /*8670*/  IMAD R3, R59, R7, R3 ;  /* 0x000000073b037224 */ /* 0x000fe200078e0203 */
[----:B------:R-:W-:-:S02]  /*8680*/  IABS R7, R45 ;  /* 0x0000002d00077213 */ /* 0x000fc40000000000 */
[C---:B------:R-:W-:Y:S01]  /*8690*/  ISETP.GT.U32.AND P4, PT, R59.reuse, R10, PT ;  /* 0x0000000a3b00720c */ /* 0x040fe20003f84070 */
[----:B------:R-:W-:Y:S01]  /*86a0*/  IMAD.MOV.U32 R38, RZ, RZ, R36 ;  /* 0x000000ffff267224 */ /* 0x000fe200078e0024 */
[----:B------:R-:W-:Y:S02]  /*86b0*/  IABS R0, R44 ;  /* 0x0000002c00007213 */ /* 0x000fe40000000000 */
[----:B------:R-:W-:Y:S02]  /*86c0*/  IABS R8, R46 ;  /* 0x0000002e00087213 */ /* 0x000fe40000000000 */
[----:B------:R-:W-:Y:S01]  /*86d0*/  ISETP.GT.U32.AND P6, PT, R59, R5, PT ;  /* 0x000000053b00720c */ /* 0x000fe20003fc4070 */
[----:B----4-:R-:W-:Y:S01]  /*86e0*/  IMAD.MOV.U32 R36, RZ, RZ, R35 ;  /* 0x000000ffff247224 */ /* 0x010fe200078e0023 */
[----:B------:R0:W-:Y:S01]  /*86f0*/  STL [R1+0x398], R9 ;  /* 0x0003980901007387 */ /* 0x0001e20000100800 */
[----:B------:R-:W-:Y:S01]  /*8700*/  IMAD.MOV.U32 R35, RZ, RZ, R34 ;  /* 0x000000ffff237224 */ /* 0x000fe200078e0022 */
[----:B------:R-:W-:Y:S01]  /*8710*/  ISETP.GE.AND P1, PT, R41, RZ, PT ;  /* 0x000000ff2900720c */ /* 0x000fe20003f26270 */
[----:B------:R-:W-:Y:S01]  /*8720*/  IMAD.MOV.U32 R4, RZ, RZ, R7 ;  /* 0x000000ffff047224 */ /* 0x000fe200078e0007 */
[----:B------:R1:W-:Y:S01]  /*8730*/  STL [R1+0x39c], R37 ;  /* 0x00039c2501007387 */ /* 0x0003e20000100800 */
[----:B------:R-:W-:Y:S01]  /*8740*/  IMAD.MOV.U32 R34, RZ, RZ, R13 ;  /* 0x000000ffff227224 */ /* 0x000fe200078e000d */
[----:B------:R-:W-:Y:S01]  /*8750*/  IABS R7, R47 ;  /* 0x0000002f00077213 */ /* 0x000fe20000000000 */
[----:B------:R-:W-:-:S04]  /*8760*/  IMAD.HI.U32 R13, R2, R8, RZ ;  /* 0x00000008020d7227 */ /* 0x000fc800078e00ff */
[----:B0-----:R-:W-:-:S04]  /*8770*/  IMAD.HI.U32 R9, R2, R0, RZ ;  /* 0x0000000002097227 */ /* 0x001fc800078e00ff */
[----:B-1----:R-:W-:Y:S02]  /*8780*/  IMAD.MOV.U32 R37, RZ, RZ, R32 ;  /* 0x000000ffff257224 */ /* 0x002fe400078e0020 */
[----:B------:R-:W-:Y:S02]  /*8790*/  IMAD.MOV.U32 R32, RZ, RZ, R31 ;  /* 0x000000ffff207224 */ /* 0x000fe400078e001f */
[----:B------:R-:W-:Y:S02]  /*87a0*/  IMAD.MOV.U32 R31, RZ, RZ, R30 ;  /* 0x000000ffff1f7224 */ /* 0x000fe400078e001e */
[--C-:B------:R-:W-:Y:S01]  /*87b0*/  @!P3 IMAD.IADD R6, R6, 0x1, -R59.reuse ;  /* 0x000000010606b824 */ /* 0x100fe200078e0a3b */
[----:B------:R-:W-:Y:S01]  /*87c0*/  ISETP.GE.AND P3, PT, R42, RZ, PT ;  /* 0x000000ff2a00720c */ /* 0x000fe20003f66270 */
[----:B------:R-:W-:Y:S02]  /*87d0*/  IMAD.MOV.U32 R30, RZ, RZ, R12 ;  /* 0x000000ffff1e7224 */ /* 0x000fe400078e000c */
[----:B------:R-:W-:Y:S01]  /*87e0*/  @!P2 IMAD.IADD R11, R11, 0x1, -R59 ;  /* 0x000000010b0ba824 */ /* 0x000fe200078e0a3b */
[----:B------:R-:W-:Y:S01]  /*87f0*/  ISETP.GT.U32.AND P2, PT, R59, R3, PT ;  /* 0x000000033b00720c */ /* 0x000fe20003f44070 */
[----:B------:R-:W-:-:S02]  /*8800*/  IMAD.MOV R9, RZ, RZ, -R9 ;  /* 0x000000ffff097224 */ /* 0x000fc400078e0a09 */
[----:B------:R-:W-:-:S04]  /*8810*/  IMAD.HI.U32 R12, R2, R7, RZ ;  /* 0x00000007020c7227 */ /* 0x000fc800078e00ff */
[----:B------:R-:W-:Y:S01]  /*8820*/  IMAD.MOV R13, RZ, RZ, -R13 ;  /* 0x000000ffff0d7224 */ /* 0x000fe200078e0a0d */
[----:B------:R-:W-:Y:S01]  /*8830*/  ISETP.GE.AND P5, PT, R39, RZ, PT ;  /* 0x000000ff2700720c */ /* 0x000fe20003fa6270 */
[--C-:B------:R-:W-:Y:S02]  /*8840*/  @!P4 IMAD.IADD R10, R10, 0x1, -R59.reuse ;  /* 0x000000010a0ac824 */ /* 0x100fe400078e0a3b */
[----:B------:R-:W-:Y:S02]  /*8850*/  IMAD R0, R59, R9, R0 ;  /* 0x000000093b007224 */ /* 0x000fe400078e0200 */
[----:B------:R-:W-:Y:S02]  /*8860*/  @!P6 IMAD.IADD R5, R5, 0x1, -R59 ;  /* 0x000000010505e824 */ /* 0x000fe400078e0a3b */
[----:B------:R-:W-:Y:S02]  /*8870*/  IMAD.MOV R12, RZ, RZ, -R12 ;  /* 0x000000ffff0c7224 */ /* 0x000fe400078e0a0c */
[----:B------:R-:W-:-:S02]  /*8880*/  IMAD R8, R59, R13, R8 ;  /* 0x0000000d3b087224 */ /* 0x000fc400078e0208 */
[----:B------:R-:W-:Y:S01]  /*8890*/  IMAD.HI.U32 R9, R2, R4, RZ ;  /* 0x0000000402097227 */ /* 0x000fe200078e00ff */
[----:B------:R-:W-:-:S03]  /*88a0*/  ISETP.GE.AND P0, PT, R40, RZ, PT ;  /* 0x000000ff2800720c */ /* 0x000fc60003f06270 */
[----:B------:R-:W-:Y:S02]  /*88b0*/  IMAD.MOV.U32 R39, RZ, RZ, R10 ;  /* 0x000000ffff277224 */ /* 0x000fe400078e000a */
[C---:B------:R-:W-:Y:S02]  /*88c0*/  IMAD R7, R59.reuse, R12, R7 ;  /* 0x0000000c3b077224 */ /* 0x040fe400078e0207 */
[----:B------:R-:W-:Y:S02]  /*88d0*/  IMAD.MOV.U32 R10, RZ, RZ, R5 ;  /* 0x000000ffff0a7224 */ /* 0x000fe400078e0005 */
[----:B------:R-:W-:Y:S01]  /*88e0*/  @!P1 IMAD.MOV R6, RZ, RZ, -R6 ;  /* 0x000000ffff069224 */ /* 0x000fe200078e0a06 */
[C---:B------:R-:W-:Y:S01]  /*88f0*/  ISETP.GT.U32.AND P1, PT, R59.reuse, R8, PT ;  /* 0x000000083b00720c */ /* 0x040fe20003f24070 */
[----:B------:R-:W-:Y:S02]  /*8900*/  IMAD.MOV R9, RZ, RZ, -R9 ;  /* 0x000000ffff097224 */ /* 0x000fe400078e0a09 */
[----:B------:R-:W-:Y:S01]  /*8910*/  @!P3 IMAD.MOV R10, RZ, RZ, -R10 ;  /* 0x000000ffff0ab224 */ /* 0x000fe200078e0a0a */
[C---:B------:R-:W-:Y:S01]  /*8920*/  ISETP.GT.U32.AND P3, PT, R59.reuse, R7, PT ;  /* 0x000000073b00720c */ /* 0x040fe20003f64070 */
[----:B------:R-:W-:Y:S01]  /*8930*/  IMAD R4, R59, R9, R4 ;  /* 0x000000093b047224 */ /* 0x000fe200078e0204 */
[----:B------:R-:W-:Y:S01]  /*8940*/  IABS R9, R53 ;  /* 0x0000003500097213 */ /* 0x000fe20000000000 */
[----:B------:R-:W-:-:S02]  /*8950*/  @!P2 IMAD.IADD R3, R3, 0x1, -R59 ;  /* 0x000000010303a824 */ /* 0x000fc400078e0a3b */
[----:B------:R-:W-:Y:S02]  /*8960*/  IMAD.MOV.U32 R40, RZ, RZ, R11 ;  /* 0x000000ffff287224 */ /* 0x000fe400078e000b */
[----:B------:R-:W-:-:S04]  /*8970*/  IMAD.HI.U32 R11, R2, R9, RZ ;  /* 0x00000009020b7227 */ /* 0x000fc800078e00ff */
[----:B------:R-:W-:Y:S01]  /*8980*/  @!P5 IMAD.MOV R40, RZ, RZ, -R40 ;  /* 0x000000ffff28d224 */ /* 0x000fe200078e0a28 */
[C---:B------:R-:W-:Y:S01]  /*8990*/  ISETP.GT.U32.AND P5, PT, R59.reuse, R3, PT ;  /* 0x000000033b00720c */ /* 0x040fe20003fa4070 */
[----:B------:R-:W-:Y:S01]  /*89a0*/  @!P0 IMAD.MOV R39, RZ, RZ, -R39 ;  /* 0x000000ffff278224 */ /* 0x000fe200078e0a27 */
[----:B------:R-:W-:Y:S01]  /*89b0*/  ISETP.GT.U32.AND P4, PT, R59, R0, PT ;  /* 0x000000003b00720c */ /* 0x000fe20003f84070 */
[----:B------:R-:W-:Y:S01]  /*89c0*/  @!P1 IMAD.IADD R8, R8, 0x1, -R59 ;  /* 0x0000000108089824 */ /* 0x000fe200078e0a3b */
[----:B------:R-:W-:Y:S01]  /*89d0*/  IABS R5, R54 ;  /* 0x0000003600057213 */ /* 0x000fe20000000000 */
[----:B------:R-:W-:Y:S01]  /*89e0*/  IMAD.MOV R11, RZ, RZ, -R11 ;  /* 0x000000ffff0b7224 */ /* 0x000fe200078e0a0b */
[----:B------:R-:W-:Y:S01]  /*89f0*/  STL [R1+0x3a0], R40 ;  /* 0x0003a02801007387 */ /* 0x000fe20000100800 */
[--C-:B------:R-:W-:Y:S01]  /*8a00*/  @!P3 IMAD.IADD R7, R7, 0x1, -R59.reuse ;  /* 0x000000010707b824 */ /* 0x100fe200078e0a3b */
[C---:B------:R-:W-:Y:S02]  /*8a10*/  ISETP.GT.U32.AND P3, PT, R59.reuse, R8, PT ;  /* 0x000000083b00720c */ /* 0x040fe40003f64070 */
[----:B------:R-:W-:Y:S04]  /*8a20*/  STL [R1+0x3a4], R39 ;  /* 0x0003a42701007387 */ /* 0x000fe80000100800 */
[----:B------:R0:W-:Y:S01]  /*8a30*/  STL [R1+0x3a8], R6 ;  /* 0x0003a80601007387 */ /* 0x0001e20000100800 */
[----:B------:R-:W-:Y:S01]  /*8a40*/  ISETP.GT.U32.AND P6, PT, R59, R4, PT ;  /* 0x000000043b00720c */ /* 0x000fe20003fc4070 */
[----:B------:R-:W-:-:S02]  /*8a50*/  @!P5 IMAD.IADD R3, R3, 0x1, -R59 ;  /* 0x000000010303d824 */ /* 0x000fc400078e0a3b */
[----:B0-----:R-:W-:Y:S02]  /*8a60*/  IMAD R6, R59, R11, R9 ;  /* 0x0000000b3b067224 */ /* 0x001fe400078e0209 */
[----:B------:R-:W-:-:S04]  /*8a70*/  IMAD.HI.U32 R9, R2, R5, RZ ;  /* 0x0000000502097227 */ /* 0x000fc800078e00ff */
[----:B------:R-:W-:Y:S02]  /*8a80*/  IMAD.MOV R9, RZ, RZ, -R9 ;  /* 0x000000ffff097224 */ /* 0x000fe400078e0a09 */
[----:B------:R-:W-:Y:S01]  /*8a90*/  @!P4 IMAD.IADD R0, R0, 0x1, -R59 ;  /* 0x000000010000c824 */ /* 0x000fe200078e0a3b */
[----:B------:R0:W-:Y:S01]  /*8aa0*/  STL [R1+0x3ac], R10 ;  /* 0x0003ac0a01007387 */ /* 0x0001e20000100800 */
[----:B------:R-:W-:Y:S02]  /*8ab0*/  IMAD.MOV.U32 R12, RZ, RZ, R3 ;  /* 0x000000ffff0c7224 */ /* 0x000fe400078e0003 */
[C---:B------:R-:W-:Y:S01]  /*8ac0*/  IMAD R3, R59.reuse, R9, R5 ;  /* 0x000000093b037224 */ /* 0x040fe200078e0205 */
[C---:B------:R-:W-:Y:S01]  /*8ad0*/  ISETP.GT.U32.AND P0, PT, R59.reuse, R0, PT ;  /* 0x000000003b00720c */ /* 0x040fe20003f04070 */
[--C-:B------:R-:W-:Y:S01]  /*8ae0*/  @!P3 IMAD.IADD R8, R8, 0x1, -R59.reuse ;  /* 0x000000010808b824 */ /* 0x100fe200078e0a3b */
[----:B0-----:R-:W-:Y:S02]  /*8af0*/  IABS R10, R55 ;  /* 0x00000037000a7213 */ /* 0x001fe40000000000 */
[----:B------:R-:W-:Y:S01]  /*8b00*/  ISETP.GT.U32.AND P3, PT, R59, R3, PT ;  /* 0x000000033b00720c */ /* 0x000fe20003f64070 */
[----:B------:R-:W-:-:S02]  /*8b10*/  @!P6 IMAD.IADD R4, R4, 0x1, -R59 ;  /* 0x000000010404e824 */ /* 0x000fc400078e0a3b */
[----:B------:R-:W-:Y:S01]  /*8b20*/  IMAD.HI.U32 R5, R2, R10, RZ ;  /* 0x0000000a02057227 */ /* 0x000fe200078e00ff */
[----:B------:R-:W-:Y:S02]  /*8b30*/  ISETP.GE.AND P2, PT, R43, RZ, PT ;  /* 0x000000ff2b00720c */ /* 0x000fe40003f46270 */
[----:B------:R-:W-:Y:S01]  /*8b40*/  ISETP.GE.AND P4, PT, R44, RZ, PT ;  /* 0x000000ff2c00720c */ /* 0x000fe20003f86270 */
[----:B------:R-:W-:Y:S01]  /*8b50*/  IMAD.MOV R5, RZ, RZ, -R5 ;  /* 0x000000ffff057224 */ /* 0x000fe200078e0a05 */
[C---:B------:R-:W-:Y:S02]  /*8b60*/  ISETP.GT.U32.AND P5, PT, R59.reuse, R6, PT ;  /* 0x000000063b00720c */ /* 0x040fe40003fa4070 */
[C---:B------:R-:W-:Y:S01]  /*8b70*/  ISETP.GT.U32.AND P6, PT, R59.reuse, R4, PT ;  /* 0x000000043b00720c */ /* 0x040fe20003fc4070 */
[----:B------:R-:W-:Y:S02]  /*8b80*/  IMAD R5, R59, R5, R10 ;  /* 0x000000053b057224 */ /* 0x000fe400078e020a */
[----:B------:R-:W-:-:S02]  /*8b90*/  @!P0 IMAD.IADD R0, R0, 0x1, -R59 ;  /* 0x0000000100008824 */ /* 0x000fc400078e0a3b */
[--C-:B------:R-:W-:Y:S01]  /*8ba0*/  @!P3 IMAD.IADD R3, R3, 0x1, -R59.reuse ;  /* 0x000000010303b824 */ /* 0x100fe200078e0a3b */
[----:B------:R-:W-:Y:S01]  /*8bb0*/  ISETP.GT.U32.AND P3, PT, R59, R5, PT ;  /* 0x000000053b00720c */ /* 0x000fe20003f64070 */
[----:B------:R-:W-:Y:S01]  /*8bc0*/  IMAD.MOV.U32 R11, RZ, RZ, R0 ;  /* 0x000000ffff0b7224 */ /* 0x000fe200078e0000 */
[----:B------:R-:W-:Y:S01]  /*8bd0*/  ISETP.GE.AND P0, PT, R45, RZ, PT ;  /* 0x000000ff2d00720c */ /* 0x000fe20003f06270 */
[----:B------:R-:W-:Y:S02]  /*8be0*/  @!P2 IMAD.MOV R12, RZ, RZ, -R12 ;  /* 0x000000ffff0ca224 */ /* 0x000fe400078e0a0c */
[----:B------:R-:W-:Y:S02]  /*8bf0*/  @!P5 IMAD.IADD R6, R6, 0x1, -R59 ;  /* 0x000000010606d824 */ /* 0x000fe400078e0a3b */
[----:B------:R-:W-:Y:S02]  /*8c00*/  @!P4 IMAD.MOV R11, RZ, RZ, -R11 ;  /* 0x000000ffff0bc224 */ /* 0x000fe400078e0a0b */
[----:B------:R-:W-:Y:S01]  /*8c10*/  @!P6 IMAD.IADD R4, R4, 0x1, -R59 ;  /* 0x000000010404e824 */ /* 0x000fe200078e0a3b */
[----:B------:R-:W-:Y:S01]  /*8c20*/  STL [R1+0x3b0], R12 ;  /* 0x0003b00c01007387 */ /* 0x000fe20000100800 */
[----:B------:R-:W-:-:S02]  /*8c30*/  ISETP.GT.U32.AND P2, PT, R59, R7, PT ;  /* 0x000000073b00720c */ /* 0x000fc40003f44070 */
[----:B------:R-:W-:Y:S01]  /*8c40*/  ISETP.GT.U32.AND P4, PT, R59, R6, PT ;  /* 0x000000063b00720c */ /* 0x000fe20003f84070 */
[----:B------:R0:W-:Y:S01]  /*8c50*/  STL [R1+0x3b4], R11 ;  /* 0x0003b40b01007387 */ /* 0x0001e20000100800 */
[----:B------:R-:W-:Y:S01]  /*8c60*/  ISETP.GE.AND P6, PT, R46, RZ, PT ;  /* 0x000000ff2e00720c */ /* 0x000fe20003fc6270 */
[----:B------:R-:W-:Y:S01]  /*8c70*/  @!P3 IMAD.IADD R5, R5, 0x1, -R59 ;  /* 0x000000010505b824 */ /* 0x000fe200078e0a3b */
[----:B------:R-:W-:Y:S02]  /*8c80*/  ISETP.GE.AND P1, PT, R47, RZ, PT ;  /* 0x000000ff2f00720c */ /* 0x000fe40003f26270 */
[----:B------:R-:W-:Y:S01]  /*8c90*/  ISETP.GE.AND P5, PT, R53, RZ, PT ;  /* 0x000000ff3500720c */ /* 0x000fe20003fa6270 */
[----:B0-----:R-:W-:Y:S01]  /*8ca0*/  IMAD.MOV.U32 R11, RZ, RZ, R4 ;  /* 0x000000ffff0b7224 */ /* 0x001fe200078e0004 */
[----:B------:R-:W-:-:S03]  /*8cb0*/  ISETP.GT.U32.AND P3, PT, R59, R5, PT ;  /* 0x000000053b00720c */ /* 0x000fc60003f64070 */
[----:B------:R-:W-:Y:S01]  /*8cc0*/  @!P0 IMAD.MOV R11, RZ, RZ, -R11 ;  /* 0x000000ffff0b8224 */ /* 0x000fe200078e0a0b */
[----:B------:R-:W-:Y:S01]  /*8cd0*/  ISETP.GT.U32.AND P0, PT, R59, R3, PT ;  /* 0x000000033b00720c */ /* 0x000fe20003f04070 */
[--C-:B------:R-:W-:Y:S01]  /*8ce0*/  @!P2 IMAD.IADD R7, R7, 0x1, -R59.reuse ;  /* 0x000000010707a824 */ /* 0x100fe200078e0a3b */
[----:B------:R-:W-:Y:S01]  /*8cf0*/  ISETP.GE.AND P2, PT, R54, RZ, PT ;  /* 0x000000ff3600720c */ /* 0x000fe20003f46270 */
[----:B------:R-:W-:Y:S01]  /*8d00*/  @!P4 IMAD.IADD R6, R6, 0x1, -R59 ;  /* 0x000000010606c824 */ /* 0x000fe200078e0a3b */
[----:B------:R-:W-:Y:S01]  /*8d10*/  ISETP.GE.AND P4, PT, R55, RZ, PT ;  /* 0x000000ff3700720c */ /* 0x000fe20003f86270 */
[----:B------:R-:W-:Y:S02]  /*8d20*/  @!P6 IMAD.MOV R8, RZ, RZ, -R8 ;  /* 0x000000ffff08e224 */ /* 0x000fe400078e0a08 */
[----:B------:R-:W-:Y:S02]  /*8d30*/  @!P1 IMAD.MOV R7, RZ, RZ, -R7 ;  /* 0x000000ffff079224 */ /* 0x000fe400078e0a07 */
[----:B------:R-:W-:Y:S01]  /*8d40*/  @!P5 IMAD.MOV R6, RZ, RZ, -R6 ;  /* 0x000000ffff06d224 */ /* 0x000fe200078e0a06 */
[----:B------:R-:W-:Y:S01]  /*8d50*/  STL [R1+0x3b8], R11 ;  /* 0x0003b80b01007387 */ /* 0x000fe20000100800 */
[----:B------:R-:W-:-:S02]  /*8d60*/  IMAD.MOV.U32 R40, RZ, RZ, R38 ;  /* 0x000000ffff287224 */ /* 0x000fc400078e0026 */
[--C-:B------:R-:W-:Y:S01]  /*8d70*/  @!P0 IMAD.IADD R3, R3, 0x1, -R59.reuse ;  /* 0x0000000103038824 */ /* 0x100fe200078e0a3b */
[----:B------:R0:W-:Y:S01]  /*8d80*/  STL [R1+0x3c4], R8 ;  /* 0x0003c40801007387 */ /* 0x0001e20000100800 */
[----:B------:R-:W-:Y:S02]  /*8d90*/  @!P3 IMAD.IADD R5, R5, 0x1, -R59 ;  /* 0x000000010505b824 */ /* 0x000fe400078e0a3b */
[----:B------:R-:W-:Y:S01]  /*8da0*/  IMAD.MOV.U32 R39, RZ, RZ, R36 ;  /* 0x000000ffff277224 */ /* 0x000fe200078e0024 */
[----:B------:R-:W-:Y:S01]  /*8db0*/  STL [R1+0x3c8], R7 ;  /* 0x0003c80701007387 */ /* 0x000fe20000100800 */
[----:B------:R-:W-:-:S03]  /*8dc0*/  IMAD.MOV.U32 R38, RZ, RZ, R37 ;  /* 0x000000ffff267224 */ /* 0x000fc600078e0025 */
[----:B------:R1:W-:Y:S01]  /*8dd0*/  STL [R1+0x3d0], R6 ;  /* 0x0003d00601007387 */ /* 0x0003e20000100800 */
[----:B------:R-:W-:Y:S02]  /*8de0*/  IMAD.MOV.U32 R37, RZ, RZ, R21 ;  /* 0x000000ffff257224 */ /* 0x000fe400078e0015 */
[----:B------:R-:W-:Y:S02]  /*8df0*/  IMAD.MOV.U32 R36, RZ, RZ, R35 ;  /* 0x000000ffff247224 */ /* 0x000fe400078e0023 */
[----:B0-----:R-:W-:Y:S02]  /*8e00*/  IMAD.MOV.U32 R8, RZ, RZ, R5 ;  /* 0x000000ffff087224 */ /* 0x001fe400078e0005 */
[----:B------:R-:W-:Y:S02]  /*8e10*/  IMAD.MOV.U32 R41, RZ, RZ, R40 ;  /* 0x000000ffff297224 */ /* 0x000fe400078e0028 */
[----:B-1----:R-:W-:Y:S02]  /*8e20*/  IMAD.MOV.U32 R6, RZ, RZ, R3 ;  /* 0x000000ffff067224 */ /* 0x002fe400078e0003 */
[----:B------:R-:W-:-:S02]  /*8e30*/  IMAD.MOV.U32 R35, RZ, RZ, R33 ;  /* 0x000000ffff237224 */ /* 0x000fc400078e0021 */
[----:B------:R-:W-:Y:S02]  /*8e40*/  IMAD.MOV.U32 R40, RZ, RZ, R39 ;  /* 0x000000ffff287224 */ /* 0x000fe400078e0027 */
[----:B------:R-:W-:Y:S02]  /*8e50*/  @!P2 IMAD.MOV R6, RZ, RZ, -R6 ;  /* 0x000000ffff06a224 */ /* 0x000fe400078e0a06 */
[----:B------:R-:W-:Y:S02]  /*8e60*/  IMAD.MOV.U32 R39, RZ, RZ, R38 ;  /* 0x000000ffff277224 */ /* 0x000fe400078e0026 */
[----:B------:R-:W-:Y:S02]  /*8e70*/  IMAD.MOV.U32 R38, RZ, RZ, R37 ;  /* 0x000000ffff267224 */ /* 0x000fe400078e0025 */
[----:B------:R-:W-:Y:S02]  /*8e80*/  @!P4 IMAD.MOV R8, RZ, RZ, -R8 ;  /* 0x000000ffff08c224 */ /* 0x000fe400078e0a08 */
[----:B------:R-:W-:-:S02]  /*8e90*/  IMAD.MOV.U32 R37, RZ, RZ, R36 ;  /* 0x000000ffff257224 */ /* 0x000fc400078e0024 */
[----:B------:R-:W-:Y:S01]  /*8ea0*/  IMAD.MOV.U32 R36, RZ, RZ, R35 ;  /* 0x000000ffff247224 */ /* 0x000fe200078e0023 */
[----:B------:R-:W-:Y:S01]  /*8eb0*/  STL [R1+0x3cc], R6 ;  /* 0x0003cc0601007387 */ /* 0x000fe20000100800 */
[----:B------:R-:W-:Y:S02]  /*8ec0*/  IMAD.MOV.U32 R35, RZ, RZ, R34 ;  /* 0x000000ffff237224 */ /* 0x000fe400078e0022 */
[----:B------:R-:W-:Y:S01]  /*8ed0*/  IMAD.MOV.U32 R34, RZ, RZ, R32 ;  /* 0x000000ffff227224 */ /* 0x000fe200078e0020 */
[----:B------:R-:W2:Y:S01]  /*8ee0*/  LDL.LU R42, [R1+0x10] ;  /* 0x00001000012a7983 */ /* 0x000ea20000300800 */
[----:B------:R-:W-:Y:S02]  /*8ef0*/  IMAD.MOV.U32 R32, RZ, RZ, R31 ;  /* 0x000000ffff207224 */ /* 0x000fe400078e001f */
[----:B------:R-:W-:Y:S01]  /*8f00*/  IMAD.MOV.U32 R31, RZ, RZ, R30 ;  /* 0x000000ffff1f7224 */ /* 0x000fe200078e001e */
[----:B------:R-:W-:Y:S04]  /*8f10*/  STL [R1+0x3bc], R8 ;  /* 0x0003bc0801007387 */ /* 0x000fe80000100800 */
[----:B------:R-:W3:Y:S01]  /*8f20*/  LDL R30, [R1+0x21bc] ;  /* 0x0021bc00011e7983 */ /* 0x000ee20000100800 */
[----:B------:R-:W-:-:S05]  /*8f30*/  IABS R0, R56 ;  /* 0x0000003800007213 */ /* 0x000fca0000000000 */
[----:B------:R-:W-:-:S04]  /*8f40*/  IMAD.HI.U32 R9, R2, R0, RZ ;  /* 0x0000000002097227 */ /* 0x000fc800078e00ff */
[----:B------:R-:W-:-:S04]  /*8f50*/  IMAD.MOV R9, RZ, RZ, -R9 ;  /* 0x000000ffff097224 */ /* 0x000fc800078e0a09 */
[----:B------:R-:W-:-:S05]  /*8f60*/  IMAD R0, R59, R9, R0 ;  /* 0x000000093b007224 */ /* 0x000fca00078e0200 */
[----:B------:R-:W-:-:S13]  /*8f70*/  ISETP.GT.U32.AND P6, PT, R59, R0, PT ;  /* 0x000000003b00720c */ /* 0x000fda0003fc4070 */
[----:B------:R-:W-:-:S05]  /*8f80*/  @!P6 IMAD.IADD R0, R0, 0x1, -R59 ;  /* 0x000000010000e824 */ /* 0x000fca00078e0a3b */
[----:B------:R-:W-:Y:S02]  /*8f90*/  ISETP.GT.U32.AND P6, PT, R59, R0, PT ;  /* 0x000000003b00720c */ /* 0x000fe40003fc4070 */
[----:B------:R-:W-:Y:S02]  /*8fa0*/  ISETP.GE.AND P1, PT, R56, RZ, PT ;  /* 0x000000ff3800720c */ /* 0x000fe40003f26270 */
[----:B------:R-:W-:Y:S02]  /*8fb0*/  ISETP.GE.AND P4, PT, R41, RZ, PT ;  /* 0x000000ff2900720c */ /* 0x000fe40003f86270 */
[----:B------:R-:W-:Y:S01]  /*8fc0*/  IABS R12, R41 ;  /* 0x00000029000c7213 */ /* 0x000fe20000000000 */
[----:B------:R-:W-:-:S06]  /*8fd0*/  IMAD.MOV.U32 R41, RZ, RZ, R40 ;  /* 0x000000ffff297224 */ /* 0x000fcc00078e0028 */
[----:B------:R-:W-:-:S04]  /*8fe0*/  @!P6 IMAD.IADD R0, R0, 0x1, -R59 ;  /* 0x000000010000e824 */ /* 0x000fc800078e0a3b */
[----:B------:R-:W-:Y:S02]  /*8ff0*/  IMAD.MOV.U32 R7, RZ, RZ, R0 ;  /* 0x000000ffff077224 */ /* 0x000fe400078e0000 */
[----:B------:R-:W-:Y:S02]  /*9000*/  IMAD.MOV.U32 R40, RZ, RZ, R38 ;  /* 0x000000ffff287224 */ /* 0x000fe400078e0026 */
[----:B------:R-:W-:Y:S02]  /*9010*/  @!P1 IMAD.MOV R7, RZ, RZ, -R7 ;  /* 0x000000ffff079224 */ /* 0x000fe400078e0a07 */
[----:B------:R-:W-:Y:S02]  /*9020*/  IMAD.MOV.U32 R38, RZ, RZ, R35 ;  /* 0x000000ffff267224 */ /* 0x000fe400078e0023 */
[----:B------:R-:W-:Y:S02]  /*9030*/  IMAD.MOV.U32 R35, RZ, RZ, R34 ;  /* 0x000000ffff237224 */ /* 0x000fe400078e0022 */
[----:B------:R-:W-:-:S02]  /*9040*/  IMAD.MOV.U32 R34, RZ, RZ, R32 ;  /* 0x000000ffff227224 */ /* 0x000fc400078e0020 */
[----:B------:R-:W-:Y:S01]  /*9050*/  IMAD.MOV.U32 R32, RZ, RZ, R31 ;  /* 0x000000ffff207224 */ /* 0x000fe200078e001f */
[----:B------:R0:W-:Y:S01]  /*9060*/  STL [R1+0x3c0], R7 ;  /* 0x0003c00701007387 */ /* 0x0001e20000100800 */
[----:B---3--:R-:W-:Y:S02]  /*9070*/  IMAD.MOV.U32 R31, RZ, RZ, R30 ;  /* 0x000000ffff1f7224 */ /* 0x008fe400078e001e */
[----:B------:R-:W-:Y:S02]  /*9080*/  IMAD.MOV.U32 R30, RZ, RZ, R27 ;  /* 0x000000ffff1e7224 */ /* 0x000fe400078e001b */
[----:B------:R-:W3:Y:S01]  /*9090*/  LDL R27, [R1+0x29f8] ;  /* 0x0029f800011b7983 */ /* 0x000ee20000100800 */
[----:B------:R-:W-:Y:S02]  /*90a0*/  IMAD.MOV.U32 R45, RZ, RZ, R38 ;  /* 0x000000ffff2d7224 */ /* 0x000fe400078e0026 */
[----:B------:R-:W-:Y:S02]  /*90b0*/  IMAD.MOV.U32 R38, RZ, RZ, R34 ;  /* 0x000000ffff267224 */ /* 0x000fe400078e0022 */
[----:B------:R-:W-:-:S02]  /*90c0*/  IMAD.MOV.U32 R34, RZ, RZ, R31 ;  /* 0x000000ffff227224 */ /* 0x000fc400078e001f */
[----:B------:R-:W-:Y:S02]  /*90d0*/  IMAD.MOV.U32 R46, RZ, RZ, R40 ;  /* 0x000000ffff2e7224 */ /* 0x000fe400078e0028 */
[----:B------:R-:W-:Y:S02]  /*90e0*/  IMAD.MOV.U32 R40, RZ, RZ, R35 ;  /* 0x000000ffff287224 */ /* 0x000fe400078e0023 */
[----:B------:R-:W-:Y:S02]  /*90f0*/  IMAD.MOV.U32 R35, RZ, RZ, R32 ;  /* 0x000000ffff237224 */ /* 0x000fe400078e0020 */
[----:B------:R-:W-:Y:S02]  /*9100*/  IMAD.MOV.U32 R32, RZ, RZ, R30 ;  /* 0x000000ffff207224 */ /* 0x000fe400078e001e */
[----:B------:R-:W-:Y:S02]  /*9110*/  IMAD.MOV.U32 R30, RZ, RZ, R23 ;  /* 0x000000ffff1e7224 */ /* 0x000fe400078e0017 */
[----:B------:R-:W4:Y:S01]  /*9120*/  LDL R23, [R1+0x21b0] ;  /* 0x0021b00001177983 */ /* 0x000f220000100800 */
[----:B---3--:R-:W-:-:S03]  /*9130*/  IMAD.MOV.U32 R31, RZ, RZ, R27 ;  /* 0x000000ffff1f7224 */ /* 0x008fc600078e001b */
[----:B------:R-:W3:Y:S01]  /*9140*/  LDL R27, [R1+0x29dc] ;  /* 0x0029dc00011b7983 */ /* 0x000ee20000100800 */
[----:B------:R-:W-:Y:S02]  /*9150*/  IMAD.MOV.U32 R21, RZ, RZ, R20 ;  /* 0x000000ffff157224 */ /* 0x000fe400078e0014 */
[----:B------:R-:W-:Y:S01]  /*9160*/  IMAD.MOV.U32 R20, RZ, RZ, R15 ;  /* 0x000000ffff147224 */ /* 0x000fe200078e000f */
[----:B------:R-:W-:Y:S01]  /*9170*/  ISETP.GE.AND P3, PT, R60, RZ, PT ;  /* 0x000000ff3c00720c */ /* 0x000fe20003f66270 */
[----:B------:R-:W-:Y:S01]  /*9180*/  IMAD.MOV.U32 R15, RZ, RZ, R24 ;  /* 0x000000ffff0f7224 */ /* 0x000fe200078e0018 */
[----:B------:R-:W-:Y:S01]  /*9190*/  IABS R24, R60 ;  /* 0x0000003c00187213 */ /* 0x000fe20000000000 */
[----:B------:R-:W-:Y:S02]  /*91a0*/  IMAD.MOV.U32 R44, RZ, RZ, R41 ;  /* 0x000000ffff2c7224 */ /* 0x000fe400078e0029 */
[----:B------:R-:W2:Y:S01]  /*91b0*/  LDL.LU R41, [R1+0x14] ;  /* 0x0000140001297983 */ /* 0x000ea20000300800 */
[----:B------:R-:W-:-:S03]  /*91c0*/  IMAD.MOV.U32 R53, RZ, RZ, R46 ;  /* 0x000000ffff357224 */ /* 0x000fc600078e002e */
[----:B------:R-:W2:Y:S01]  /*91d0*/  LDL.LU R60, [R1+0x7c] ;  /* 0x00007c00013c7983 */ /* 0x000ea20000300800 */
[----:B------:R-:W-:-:S03]  /*91e0*/  IMAD.MOV.U32 R46, RZ, RZ, R38 ;  /* 0x000000ffff2e7224 */ /* 0x000fc600078e0026 */
[----:B------:R-:W0:Y:S01]  /*91f0*/  LDL.LU R43, [R1+0x84] ;  /* 0x00008400012b7983 */ /* 0x000e220000300800 */
[----:B------:R-:W-:Y:S02]  /*9200*/  IMAD.MOV.U32 R38, RZ, RZ, R34 ;  /* 0x000000ffff267224 */ /* 0x000fe400078e0022 */
[----:B------:R-:W-:Y:S02]  /*9210*/  IMAD.MOV.U32 R47, RZ, RZ, R45 ;  /* 0x000000ffff2f7224 */ /* 0x000fe400078e002d */
[----:B------:R-:W-:Y:S02]  /*9220*/  IMAD.MOV.U32 R45, RZ, RZ, R40 ;  /* 0x000000ffff2d7224 */ /* 0x000fe400078e0028 */
[----:B------:R-:W-:Y:S02]  /*9230*/  IMAD.MOV.U32 R40, RZ, RZ, R35 ;  /* 0x000000ffff287224 */ /* 0x000fe400078e0023 */
[----:B------:R-:W-:Y:S02]  /*9240*/  IMAD.MOV.U32 R35, RZ, RZ, R32 ;  /* 0x000000ffff237224 */ /* 0x000fe400078e0020 */
[----:B----4-:R-:W-:-:S02]  /*9250*/  IMAD.MOV.U32 R32, RZ, RZ, R23 ;  /* 0x000000ffff207224 */ /* 0x010fc400078e0017 */
[----:B------:R-:W-:Y:S02]  /*9260*/  IMAD.MOV.U32 R33, RZ, RZ, R29 ;  /* 0x000000ffff217224 */ /* 0x000fe400078e001d */
[----:B------:R-:W-:Y:S01]  /*9270*/  IMAD.MOV.U32 R23, RZ, RZ, R16 ;  /* 0x000000ffff177224 */ /* 0x000fe200078e0010 */
[----:B------:R-:W-:Y:S01]  /*9280*/  ISETP.GE.AND P5, PT, R57, RZ, PT ;  /* 0x000000ff3900720c */ /* 0x000fe20003fa6270 */
[----:B------:R-:W-:Y:S01]  /*9290*/  IMAD.MOV.U32 R29, RZ, RZ, R18 ;  /* 0x000000ffff1d7224 */ /* 0x000fe200078e0012 */
[----:B------:R-:W-:Y:S01]  /*92a0*/  IABS R18, R57 ;  /* 0x0000003900127213 */ /* 0x000fe20000000000 */
[----:B------:R-:W-:Y:S01]  /*92b0*/  IMAD.MOV.U32 R16, RZ, RZ, R49 ;  /* 0x000000ffff107224 */ /* 0x000fe200078e0031 */
[----:B------:R-:W-:Y:S01]  /*92c0*/  IABS R13, R58 ;  /* 0x0000003a000d7213 */ /* 0x000fe20000000000 */
[----:B------:R-:W4:Y:S01]  /*92d0*/  LDL R49, [R1+0x1164] ;  /* 0x0011640001317983 */ /* 0x000f220000100800 */
[----:B------:R-:W-:Y:S01]  /*92e0*/  ISETP.GE.AND P2, PT, R58, RZ, PT ;  /* 0x000000ff3a00720c */ /* 0x000fe20003f46270 */
[----:B---3--:R-:W-:-:S02]  /*92f0*/  IMAD.MOV.U32 R34, RZ, RZ, R27 ;  /* 0x000000ffff227224 */ /* 0x008fc400078e001b */
[----:B------:R-:W-:Y:S02]  /*9300*/  IMAD.MOV.U32 R27, RZ, RZ, R22 ;  /* 0x000000ffff1b7224 */ /* 0x000fe400078e0016 */
[----:B------:R-:W-:Y:S02]  /*9310*/  IMAD.MOV.U32 R22, RZ, RZ, R50 ;  /* 0x000000ffff167224 */ /* 0x000fe400078e0032 */
[----:B------:R-:W3:Y:S04]  /*9320*/  LDL R50, [R1+0x29cc] ;  /* 0x0029cc0001327983 */ /* 0x000ee80000100800 */
[----:B------:R-:W4:Y:S04]  /*9330*/  LDL.LU R57, [R1+0x98] ;  /* 0x0000980001397983 */ /* 0x000f280000300800 */
[----:B------:R-:W4:Y:S01]  /*9340*/  LDL.LU R58, [R1+0x1154] ;  /* 0x00115400013a7983 */ /* 0x000f220000300800 */
[----:B------:R-:W-:Y:S01]  /*9350*/  IMAD.HI.U32 R4, R2, R18, RZ ;  /* 0x0000001202047227 */ /* 0x000fe200078e00ff */
[----:B------:R-:W-:-:S03]  /*9360*/  IABS R11, R61 ;  /* 0x0000003d000b7213 */ /* 0x000fc60000000000 */
[----:B------:R-:W-:Y:S02]  /*9370*/  IMAD.MOV R4, RZ, RZ, -R4 ;  /* 0x000000ffff047224 */ /* 0x000fe400078e0a04 */
[----:B------:R-:W-:Y:S01]  /*9380*/  IMAD.HI.U32 R3, R2, R11, RZ ;  /* 0x0000000b02037227 */ /* 0x000fe200078e00ff */
[----:B------:R-:W-:-:S03]  /*9390*/  IABS R14, R14 ;  /* 0x0000000e000e7213 */ /* 0x000fc60000000000 */
[----:B------:R-:W-:Y:S02]  /*93a0*/  IMAD R18, R59, R4, R18 ;  /* 0x000000043b127224 */ /* 0x000fe400078e0212 */
[----:B------:R-:W-:-:S03]  /*93b0*/  IMAD.MOV R3, RZ, RZ, -R3 ;  /* 0x000000ffff037224 */ /* 0x000fc600078e0a03 */
[C---:B------:R-:W-:Y:S01]  /*93c0*/  ISETP.GT.U32.AND P0, PT, R59.reuse, R18, PT ;  /* 0x000000123b00720c */ /* 0x040fe20003f04070 */
[----:B------:R-:W-:Y:S02]  /*93d0*/  IMAD R11, R59, R3, R11 ;  /* 0x000000033b0b7224 */ /* 0x000fe400078e020b */
[----:B------:R-:W-:Y:S01]  /*93e0*/  IMAD.HI.U32 R3, R2, R14, RZ ;  /* 0x0000000e02037227 */ /* 0x000fe200078e00ff */
[----:B0-----:R-:W-:-:S03]  /*93f0*/  IABS R7, R43 ;  /* 0x0000002b00077213 */ /* 0x001fc60000000000 */
[----:B------:R-:W-:Y:S02]  /*9400*/  IMAD.MOV R3, RZ, RZ, -R3 ;  /* 0x000000ffff037224 */ /* 0x000fe400078e0a03 */
[----:B------:R-:W-:Y:S02]  /*9410*/  IMAD.MOV.U32 R54, RZ, RZ, R53 ;  /* 0x000000ffff367224 */ /* 0x000fe400078e0035 */
[----:B------:R-:W-:Y:S02]  /*9420*/  IMAD.MOV.U32 R53, RZ, RZ, R47 ;  /* 0x000000ffff357224 */ /* 0x000fe400078e002f */
[----:B------:R-:W-:Y:S02]  /*9430*/  IMAD R14, R59, R3, R14 ;  /* 0x000000033b0e7224 */ /* 0x000fe400078e020e */
[----:B------:R-:W-:Y:S02]  /*9440*/  IMAD.MOV.U32 R47, RZ, RZ, R40 ;  /* 0x000000ffff2f7224 */ /* 0x000fe400078e0028 */
[----:B------:R-:W-:-:S04]  /*9450*/  IMAD.HI.U32 R3, R2, R7, RZ ;  /* 0x0000000702037227 */ /* 0x000fc800078e00ff */
[----:B------:R-:W-:Y:S02]  /*9460*/  @!P0 IMAD.IADD R18, R18, 0x1, -R59 ;  /* 0x0000000112128824 */ /* 0x000fe400078e0a3b */
[----:B------:R-:W-:Y:S02]  /*9470*/  IMAD.MOV.U32 R40, RZ, RZ, R23 ;  /* 0x000000ffff287224 */ /* 0x000fe400078e0017 */
[----:B------:R-:W-:Y:S02]  /*9480*/  IMAD.MOV.U32 R55, RZ, RZ, R22 ;  /* 0x000000ffff377224 */ /* 0x000fe400078e0016 */
[----:B------:R-:W-:Y:S02]  /*9490*/  IMAD.MOV.U32 R56, RZ, RZ, R20 ;  /* 0x000000ffff387224 */ /* 0x000fe400078e0014 */
[----:B------:R-:W-:Y:S01]  /*94a0*/  IMAD.MOV R3, RZ, RZ, -R3 ;  /* 0x000000ffff037224 */ /* 0x000fe200078e0a03 */
[----:B------:R-:W-:Y:S01]  /*94b0*/  ISETP.GT.U32.AND P0, PT, R59, R18, PT ;  /* 0x000000123b00720c */ /* 0x000fe20003f04070 */
[----:B------:R-:W-:Y:S01]  /*94c0*/  IMAD.MOV.U32 R22, RZ, RZ, R16 ;  /* 0x000000ffff167224 */ /* 0x000fe200078e0010 */
[----:B------:R-:W-:Y:S01]  /*94d0*/  IABS R9, R55 ;  /* 0x0000003700097213 */ /* 0x000fe20000000000 */
[----:B------:R-:W-:-:S02]  /*94e0*/  IMAD.MOV.U32 R55, RZ, RZ, R21 ;  /* 0x000000ffff377224 */ /* 0x000fc400078e0015 */
[----:B------:R-:W-:Y:S01]  /*94f0*/  IMAD R7, R59, R3, R7 ;  /* 0x000000033b077224 */ /* 0x000fe200078e0207 */
[----:B------:R-:W-:Y:S01]  /*9500*/  IABS R3, R56 ;  /* 0x0000003800037213 */ /* 0x000fe20000000000 */
[----:B------:R-:W-:Y:S02]  /*9510*/  IMAD.MOV.U32 R56, RZ, RZ, R53 ;  /* 0x000000ffff387224 */ /* 0x000fe400078e0035 */
[----:B------:R-:W-:Y:S02]  /*9520*/  IMAD.MOV.U32 R53, RZ, RZ, R40 ;  /* 0x000000ffff357224 */ /* 0x000fe400078e0028 */
[----:B------:R-:W-:Y:S01]  /*9530*/  IMAD.MOV.U32 R40, RZ, RZ, R22 ;  /* 0x000000ffff287224 */ /* 0x000fe200078e0016 */
[----:B------:R-:W-:Y:S01]  /*9540*/  ISETP.GE.AND P1, PT, R19, RZ, PT ;  /* 0x000000ff1300720c */ /* 0x000fe20003f26270 */
[----:B------:R-:W-:Y:S01]  /*9550*/  IMAD.HI.U32 R4, R2, R24, RZ ;  /* 0x0000001802047227 */ /* 0x000fe200078e00ff */
[----:B------:R-:W-:-:S03]  /*9560*/  IABS R19, R19 ;  /* 0x0000001300137213 */ /* 0x000fc60000000000 */
[----:B------:R-:W-:Y:S01]  /*9570*/  @!P0 IMAD.IADD R18, R18, 0x1, -R59 ;  /* 0x0000000112128824 */ /* 0x000fe200078e0a3b */
[----:B------:R-:W-:Y:S01]  /*9580*/  ISETP.GE.AND P0, PT, R17, RZ, PT ;  /* 0x000000ff1100720c */ /* 0x000fe20003f06270 */
[----:B------:R-:W-:Y:S01]  /*9590*/  IMAD.MOV R4, RZ, RZ, -R4 ;  /* 0x000000ffff047224 */ /* 0x000fe200078e0a04 */
[----:B------:R-:W-:Y:S01]  /*95a0*/  IABS R17, R17 ;  /* 0x0000001100117213 */ /* 0x000fe20000000000 */
[----:B------:R-:W-:-:S04]  /*95b0*/  IMAD.HI.U32 R5, R2, R19, RZ ;  /* 0x0000001302057227 */ /* 0x000fc800078e00ff */
[----:B------:R-:W-:Y:S02]  /*95c0*/  IMAD R24, R59, R4, R24 ;  /* 0x000000043b187224 */ /* 0x000fe400078e0218 */
[----:B------:R-:W-:Y:S01]  /*95d0*/  IMAD.HI.U32 R4, R2, R17, RZ ;  /* 0x0000001102047227 */ /* 0x000fe200078e00ff */
[----:B--2---:R-:W-:-:S03]  /*95e0*/  IABS R8, R60 ;  /* 0x0000003c00087213 */ /* 0x004fc60000000000 */
[----:B------:R-:W-:Y:S02]  /*95f0*/  IMAD.MOV R5, RZ, RZ, -R5 ;  /* 0x000000ffff057224 */ /* 0x000fe400078e0a05 */
[----:B------:R-:W-:Y:S02]  /*9600*/  IMAD.MOV R4, RZ, RZ, -R4 ;  /* 0x000000ffff047224 */ /* 0x000fe400078e0a04 */
[----:B------:R-:W-:Y:S02]  /*9610*/  IMAD R19, R59, R5, R19 ;  /* 0x000000053b137224 */ /* 0x000fe400078e0213 */
[----:B------:R-:W-:Y:S01]  /*9620*/  IMAD.HI.U32 R5, R2, R9, RZ ;  /* 0x0000000902057227 */ /* 0x000fe200078e00ff */
[----:B------:R-:W-:-:S03]  /*9630*/  IABS R16, R42 ;  /* 0x0000002a00107213 */ /* 0x000fc60000000000 */
[----:B------:R-:W-:Y:S02]  /*9640*/  IMAD R17, R59, R4, R17 ;  /* 0x000000043b117224 */ /* 0x000fe400078e0211 */
[----:B------:R-:W-:-:S04]  /*9650*/  IMAD.HI.U32 R4, R2, R8, RZ ;  /* 0x0000000802047227 */ /* 0x000fc800078e00ff */
[----:B------:R-:W-:Y:S02]  /*9660*/  IMAD.MOV R5, RZ, RZ, -R5 ;  /* 0x000000ffff057224 */ /* 0x000fe400078e0a05 */
[----:B------:R-:W-:Y:S02]  /*9670*/  IMAD.MOV R4, RZ, RZ, -R4 ;  /* 0x000000ffff047224 */ /* 0x000fe400078e0a04 */
[C---:B------:R-:W-:Y:S01]  /*9680*/  IMAD R9, R59.reuse, R5, R9 ;  /* 0x000000053b097224 */ /* 0x040fe200078e0209 */
[----:B------:R-:W-:Y:S01]  /*9690*/  IABS R5, R39 ;  /* 0x0000002700057213 */ /* 0x000fe20000000000 */
[----:B------:R-:W-:Y:S02]  /*96a0*/  IMAD R8, R59, R4, R8 ;  /* 0x000000043b087224 */ /* 0x000fe400078e0208 */
[----:B---3--:R-:W-:Y:S02]  /*96b0*/  IMAD.MOV.U32 R23, RZ, RZ, R50 ;  /* 0x000000ffff177224 */ /* 0x008fe400078e0032 */
[----:B------:R-:W-:-:S02]  /*96c0*/  IMAD.MOV.U32 R50, RZ, RZ, R51 ;  /* 0x000000ffff327224 */ /* 0x000fc400078e0033 */
[----:B------:R-:W-:Y:S02]  /*96d0*/  IMAD.MOV.U32 R51, RZ, RZ, R52 ;  /* 0x000000ffff337224 */ /* 0x000fe400078e0034 */
[----:B------:R-:W2:Y:S04]  /*96e0*/  LDL R52, [R1+0x1158] ;  /* 0x0011580001347983 */ /* 0x000ea80000100800 */
[----:B------:R0:W-:Y:S04]  /*96f0*/  STL [R1+0x2b94], R42 ;  /* 0x002b942a01007387 */ /* 0x0001e80000100800 */
[----:B------:R-:W-:Y:S04]  /*9700*/  STL [R1+0x2b98], R41 ;  /* 0x002b982901007387 */ /* 0x000fe80000100800 */
[----:B------:R-:W3:Y:S04]  /*9710*/  LDL R21, [R1+0x2260] ;  /* 0x0022600001157983 */ /* 0x000ee80000100800 */
[----:B------:R-:W-:Y:S04]  /*9720*/  STL [R1+0x2b9c], R60 ;  /* 0x002b9c3c01007387 */ /* 0x000fe80000100800 */
[----:B------:R1:W-:Y:S04]  /*9730*/  STL [R1+0x2ba0], R43 ;  /* 0x002ba02b01007387 */ /* 0x0003e80000100800 */
[----:B------:R-:W-:Y:S04]  /*9740*/  STL [R1+0x2ba4], R44 ;  /* 0x002ba42c01007387 */ /* 0x000fe80000100800 */
[----:B------:R1:W-:Y:S04]  /*9750*/  STL [R1+0x2ba8], R39 ;  /* 0x002ba82701007387 */ /* 0x0003e80000100800 */
[----:B------:R-:W3:Y:S01]  /*9760*/  LDL R22, [R1+0x214c] ;  /* 0x00214c0001167983 */ /* 0x000ee20000100800 */
[----:B0-----:R-:W-:Y:S01]  /*9770*/  IMAD.MOV.U32 R42, RZ, RZ, R53 ;  /* 0x000000ffff2a7224 */ /* 0x001fe200078e0035 */
[----:B----4-:R-:W-:-:S02]  /*9780*/  IABS R53, R58 ;  /* 0x0000003a00357213 */ /* 0x010fc40000000000 */
[----:B------:R-:W-:Y:S01]  /*9790*/  STL [R1+0x2bac], R57 ;  /* 0x002bac3901007387 */ /* 0x000fe20000100800 */
[----:B-1----:R-:W-:Y:S02]  /*97a0*/  IMAD.MOV.U32 R43, RZ, RZ, R42 ;  /* 0x000000ffff2b7224 */ /* 0x002fe400078e002a */
[----:B------:R-:W-:Y:S01]  /*97b0*/  IMAD.MOV.U32 R42, RZ, RZ, R32 ;  /* 0x000000ffff2a7224 */ /* 0x000fe200078e0020 */
[----:B------:R0:W-:Y:S01]  /*97c0*/  STL [R1+0x2bb0], R58 ;  /* 0x002bb03a01007387 */ /* 0x0001e20000100800 */
[----:B------:R-:W-:Y:S01]  /*97d0*/  IMAD.MOV.U32 R32, RZ, RZ, R25 ;  /* 0x000000ffff207224 */ /* 0x000fe200078e0019 */
[----:B------:R-:W-:Y:S02]  /*97e0*/  IABS R4, R57 ;  /* 0x0000003900047213 */ /* 0x000fe40000000000 */
[----:B------:R-:W4:Y:S04]  /*97f0*/  LDL R39, [R1+0x118c] ;  /* 0x00118c0001277983 */ /* 0x000f280000100800 */
[----:B------:R-:W4:Y:S04]  /*9800*/  LDL R25, [R1+0x1180] ;  /* 0x0011800001197983 */ /* 0x000f280000100800 */
[----:B0-----:R-:W4:Y:S04]  /*9810*/  LDL R58, [R1+0x1184] ;  /* 0x00118400013a7983 */ /* 0x001f280000100800 */
[----:B------:R-:W4:Y:S01]  /*9820*/  LDL R57, [R1+0x1188] ;  /* 0x0011880001397983 */ /* 0x000f220000100800 */
[----:B------:R-:W-:-:S04]  /*9830*/  IMAD.HI.U32 R6, R2, R13, RZ ;  /* 0x0000000d02067227 */ /* 0x000fc800078e00ff */
[----:B------:R-:W-:-:S04]  /*9840*/  IMAD.MOV R6, RZ, RZ, -R6 ;  /* 0x000000ffff067224 */ /* 0x000fc800078e0a06 */
[----:B------:R-:W-:Y:S02]  /*9850*/  IMAD R13, R59, R6, R13 ;  /* 0x000000063b0d7224 */ /* 0x000fe400078e020d */
[----:B------:R-:W-:-:S04]  /*9860*/  IMAD.HI.U32 R6, R2, R12, RZ ;  /* 0x0000000c02067227 */ /* 0x000fc800078e00ff */
[----:B------:R-:W-:Y:S02]  /*9870*/  IMAD.MOV R6, RZ, RZ, -R6 ;  /* 0x000000ffff067224 */ /* 0x000fe400078e0a06 */
[----:B------:R-:W-:-:S04]  /*9880*/  IMAD.HI.U32 R0, R2, R16, RZ ;  /* 0x0000001002007227 */ /* 0x000fc800078e00ff */
[----:B------:R-:W-:Y:S01]  /*9890*/  IMAD R12, R59, R6, R12 ;  /* 0x000000063b0c7224 */ /* 0x000fe200078e020c */
[----:B------:R-:W-:Y:S01]  /*98a0*/  IABS R6, R44 ;  /* 0x0000002c00067213 */ /* 0x000fe20000000000 */
[----:B------:R-:W-:-:S04]  /*98b0*/  IMAD.MOV R0, RZ, RZ, -R0 ;  /* 0x000000ffff007224 */ /* 0x000fc800078e0a00 */
[----:B------:R-:W-:Y:S02]  /*98c0*/  IMAD R16, R59, R0, R16 ;  /* 0x000000003b107224 */ /* 0x000fe400078e0210 */
[----:B------:R-:W-:Y:S01]  /*98d0*/  IMAD.HI.U32 R0, R2, R6, RZ ;  /* 0x0000000602007227 */ /* 0x000fe200078e00ff */
[----:B------:R-:W-:-:S03]  /*98e0*/  IABS R54, R54 ;  /* 0x0000003600367213 */ /* 0x000fc60000000000 */
[----:B------:R-:W-:-:S04]  /*98f0*/  IMAD.MOV R0, RZ, RZ, -R0 ;  /* 0x000000ffff007224 */ /* 0x000fc800078e0a00 */
[----:B------:R-:W-:Y:S02]  /*9900*/  IMAD R6, R59, R0, R6 ;  /* 0x000000003b067224 */ /* 0x000fe400078e0206 */
[----:B------:R-:W-:Y:S01]  /*9910*/  IMAD.HI.U32 R0, R2, R54, RZ ;  /* 0x0000003602007227 */ /* 0x000fe200078e00ff */
[----:B------:R-:W-:-:S03]  /*9920*/  IABS R49, R49 ;  /* 0x0000003100317213 */ /* 0x000fc60000000000 */
[----:B------:R-:W-:Y:S01]  /*9930*/  IMAD.MOV R0, RZ, RZ, -R0 ;  /* 0x000000ffff007224 */ /* 0x000fe200078e0a00 */
[----:B------:R-:W-:-:S03]  /*9940*/  IABS R10, R41 ;  /* 0x00000029000a7213 */ /* 0x000fc60000000000 */
[----:B------:R-:W-:Y:S02]  /*9950*/  IMAD R54, R59, R0, R54 ;  /* 0x000000003b367224 */ /* 0x000fe400078e0236 */
[----:B------:R-:W-:-:S04]  /*9960*/  IMAD.HI.U32 R0, R2, R49, RZ ;  /* 0x0000003102007227 */ /* 0x000fc800078e00ff */
[----:B------:R-:W-:Y:S02]  /*9970*/  IMAD.MOV.U32 R20, RZ, RZ, R15 ;  /* 0x000000ffff147224 */ /* 0x000fe400078e000f */
[----:B------:R-:W-:Y:S01]  /*9980*/  IMAD.HI.U32 R15, R2, R10, RZ ;  /* 0x0000000a020f7227 */ /* 0x000fe200078e00ff */
[----:B------:R-:W-:-:S03]  /*9990*/  IABS R55, R55 ;  /* 0x0000003700377213 */ /* 0x000fc60000000000 */
[----:B------:R-:W-:Y:S02]  /*99a0*/  IMAD.MOV R0, RZ, RZ, -R0 ;  /* 0x000000ffff007224 */ /* 0x000fe400078e0a00 */
[----:B------:R-:W-:Y:S02]  /*99b0*/  IMAD.MOV R15, RZ, RZ, -R15 ;  /* 0x000000ffff0f7224 */ /* 0x000fe400078e0a0f */
[C---:B------:R-:W-:Y:S01]  /*99c0*/  IMAD R49, R59.reuse, R0, R49 ;  /* 0x000000003b317224 */ /* 0x040fe200078e0231 */
[----:B------:R-:W-:Y:S01]  /*99d0*/  IABS R0, R56 ;  /* 0x0000003800007213 */ /* 0x000fe20000000000 */
[----:B------:R-:W-:Y:S02]  /*99e0*/  IMAD.MOV.U32 R56, RZ, RZ, R38 ;  /* 0x000000ffff387224 */ /* 0x000fe400078e0026 */
[----:B------:R-:W-:Y:S02]  /*99f0*/  IMAD R10, R59, R15, R10 ;  /* 0x0000000f3b0a7224 */ /* 0x000fe400078e020a */
[----:B------:R-:W-:-:S02]  /*9a00*/  IMAD.MOV.U32 R38, RZ, RZ, R34 ;  /* 0x000000ffff267224 */ /* 0x000fc400078e0022 */
[----:B------:R-:W-:-:S04]  /*9a10*/  IMAD.HI.U32 R15, R2, R55, RZ ;  /* 0x00000037020f7227 */ /* 0x000fc800078e00ff */
[----:B------:R-:W-:Y:S02]  /*9a20*/  IMAD.MOV.U32 R34, RZ, RZ, R27 ;  /* 0x000000ffff227224 */ /* 0x000fe400078e001b */
[----:B------:R-:W4:Y:S01]  /*9a30*/  LDL R27, [R1+0x117c] ;  /* 0x00117c00011b7983 */ /* 0x000f220000100800 */
[----:B------:R-:W-:Y:S01]  /*9a40*/  IMAD.MOV.U32 R60, RZ, RZ, R20 ;  /* 0x000000ffff3c7224 */ /* 0x000fe200078e0014 */
[----:B------:R-:W-:Y:S01]  /*9a50*/  IABS R50, R50 ;  /* 0x0000003200327213 */ /* 0x000fe20000000000 */
[----:B------:R-:W-:Y:S01]  /*9a60*/  IMAD.HI.U32 R20, R2, R4, RZ ;  /* 0x0000000402147227 */ /* 0x000fe200078e00ff */
[----:B------:R-:W-:-:S03]  /*9a70*/  ISETP.GE.AND P6, PT, R61, RZ, PT ;  /* 0x000000ff3d00720c */ /* 0x000fc60003fc6270 */
[----:B------:R-:W-:Y:S01]  /*9a80*/  IMAD.MOV R15, RZ, RZ, -R15 ;  /* 0x000000ffff0f7224 */ /* 0x000fe200078e0a0f */
[----:B------:R-:W-:Y:S01]  /*9a90*/  IABS R51, R51 ;  /* 0x0000003300337213 */ /* 0x000fe20000000000 */
[----:B------:R-:W-:Y:S02]  /*9aa0*/  IMAD.MOV R20, RZ, RZ, -R20 ;  /* 0x000000ffff147224 */ /* 0x000fe400078e0a14 */
[----:B------:R-:W-:Y:S02]  /*9ab0*/  IMAD R55, R59, R15, R55 ;  /* 0x0000000f3b377224 */ /* 0x000fe400078e0237 */
[----:B------:R-:W-:Y:S01]  /*9ac0*/  IMAD.HI.U32 R15, R2, R50, RZ ;  /* 0x00000032020f7227 */ /* 0x000fe200078e00ff */
[----:B------:R-:W-:-:S03]  /*9ad0*/  IABS R47, R47 ;  /* 0x0000002f002f7213 */ /* 0x000fc60000000000 */
[----:B------:R-:W-:Y:S02]  /*9ae0*/  IMAD R4, R59, R20, R4 ;  /* 0x000000143b047224 */ /* 0x000fe400078e0204 */
[----:B------:R-:W-:Y:S01]  /*9af0*/  IMAD.HI.U32 R20, R2, R51, RZ ;  /* 0x0000003302147227 */ /* 0x000fe200078e00ff */
[----:B------:R-:W-:-:S03]  /*9b00*/  IABS R45, R45 ;  /* 0x0000002d002d7213 */ /* 0x000fc60000000000 */
[----:B------:R-:W-:Y:S02]  /*9b10*/  IMAD.MOV R15, RZ, RZ, -R15 ;  /* 0x000000ffff0f7224 */ /* 0x000fe400078e0a0f */
[----:B------:R-:W-:Y:S02]  /*9b20*/  IMAD.MOV R20, RZ, RZ, -R20 ;  /* 0x000000ffff147224 */ /* 0x000fe400078e0a14 */
[C---:B------:R-:W-:Y:S02]  /*9b30*/  IMAD R50, R59.reuse, R15, R50 ;  /* 0x0000000f3b327224 */ /* 0x040fe400078e0232 */
[----:B------:R-:W-:Y:S01]  /*9b40*/  IMAD.HI.U32 R15, R2, R0, RZ ;  /* 0x00000000020f7227 */ /* 0x000fe200078e00ff */
[----:B------:R-:W-:Y:S02]  /*9b50*/  IABS R48, R48 ;  /* 0x0000003000307213 */ /* 0x000fe40000000000 */
[----:B------:R-:W-:Y:S01]  /*9b60*/  IABS R46, R46 ;  /* 0x0000002e002e7213 */ /* 0x000fe20000000000 */
[----:B------:R-:W-:-:S02]  /*9b70*/  IMAD R51, R59, R20, R51 ;  /* 0x000000143b337224 */ /* 0x000fc400078e0233 */
[----:B------:R-:W-:Y:S02]  /*9b80*/  IMAD.MOV.U32 R44, RZ, RZ, R43 ;  /* 0x000000ffff2c7224 */ /* 0x000fe400078e002b */
[----:B------:R-:W-:Y:S02]  /*9b90*/  IMAD.MOV.U32 R43, RZ, RZ, R60 ;  /* 0x000000ffff2b7224 */ /* 0x000fe400078e003c */
[----:B------:R-:W-:-:S04]  /*9ba0*/  IMAD.HI.U32 R20, R2, R45, RZ ;  /* 0x0000002d02147227 */ /* 0x000fc800078e00ff */
[----:B------:R-:W-:Y:S02]  /*9bb0*/  IMAD.MOV R15, RZ, RZ, -R15 ;  /* 0x000000ffff0f7224 */ /* 0x000fe400078e0a0f */
[----:B------:R-:W-:Y:S02]  /*9bc0*/  IMAD.MOV R20, RZ, RZ, -R20 ;  /* 0x000000ffff147224 */ /* 0x000fe400078e0a14 */
[C---:B------:R-:W-:Y:S02]  /*9bd0*/  IMAD R0, R59.reuse, R15, R0 ;  /* 0x0000000f3b007224 */ /* 0x040fe400078e0200 */
[----:B------:R-:W-:Y:S01]  /*9be0*/  IMAD R45, R59, R20, R45 ;  /* 0x000000143b2d7224 */ /* 0x000fe200078e022d */
[----:B--2---:R-:W-:Y:S01]  /*9bf0*/  IABS R52, R52 ;  /* 0x0000003400347213 */ /* 0x004fe20000000000 */
[----:B---3--:R-:W-:Y:S02]  /*9c00*/  IMAD.MOV.U32 R61, RZ, RZ, R21 ;  /* 0x000000ffff3d7224 */ /* 0x008fe400078e0015 */
[----:B------:R-:W-:-:S04]  /*9c10*/  IMAD.HI.U32 R21, R2, R3, RZ ;  /* 0x0000000302157227 */ /* 0x000fc800078e00ff */
[----:B------:R-:W-:Y:S02]  /*9c20*/  IMAD.MOV R21, RZ, RZ, -R21 ;  /* 0x000000ffff157224 */ /* 0x000fe400078e0a15 */
[----:B------:R-:W-:Y:S02]  /*9c30*/  IMAD.MOV.U32 R41, RZ, RZ, R22 ;  /* 0x000000ffff297224 */ /* 0x000fe400078e0016 */
[----:B------:R-:W-:-:S04]  /*9c40*/  IMAD.HI.U32 R22, R2, R5, RZ ;  /* 0x0000000502167227 */ /* 0x000fc800078e00ff */
[----:B------:R-:W-:-:S04]  /*9c50*/  IMAD.MOV R22, RZ, RZ, -R22 ;  /* 0x000000ffff167224 */ /* 0x000fc800078e0a16 */
[----:B------:R-:W-:Y:S02]  /*9c60*/  IMAD R5, R59, R22, R5 ;  /* 0x000000163b057224 */ /* 0x000fe400078e0205 */
[----:B------:R-:W-:-:S04]  /*9c70*/  IMAD.HI.U32 R22, R2, R53, RZ ;  /* 0x0000003502167227 */ /* 0x000fc800078e00ff */
[----:B------:R-:W-:Y:S02]  /*9c80*/  IMAD.MOV R22, RZ, RZ, -R22 ;  /* 0x000000ffff167224 */ /* 0x000fe400078e0a16 */
[C---:B------:R-:W-:Y:S02]  /*9c90*/  IMAD R3, R59.reuse, R21, R3 ;  /* 0x000000153b037224 */ /* 0x040fe400078e0203 */
[----:B------:R-:W-:Y:S02]  /*9ca0*/  IMAD R53, R59, R22, R53 ;  /* 0x000000163b357224 */ /* 0x000fe400078e0235 */
[----:B------:R-:W-:-:S04]  /*9cb0*/  IMAD.HI.U32 R21, R2, R52, RZ ;  /* 0x0000003402157227 */ /* 0x000fc800078e00ff */
[----:B------:R-:W-:-:S04]  /*9cc0*/  IMAD.HI.U32 R22, R2, R47, RZ ;  /* 0x0000002f02167227 */ /* 0x000fc800078e00ff */
[----:B------:R-:W-:Y:S02]  /*9cd0*/  IMAD.MOV R21, RZ, RZ, -R21 ;  /* 0x000000ffff157224 */ /* 0x000fe400078e0a15 */
[----:B------:R-:W-:Y:S02]  /*9ce0*/  IMAD.MOV R22, RZ, RZ, -R22 ;  /* 0x000000ffff167224 */ /* 0x000fe400078e0a16 */
[----:B------:R-:W-:Y:S02]  /*9cf0*/  IMAD.MOV.U32 R60, RZ, RZ, R41 ;  /* 0x000000ffff3c7224 */ /* 0x000fe400078e0029 */
[----:B------:R-:W-:Y:S02]  /*9d00*/  IMAD.MOV.U32 R41, RZ, RZ, R40 ;  /* 0x000000ffff297224 */ /* 0x000fe400078e0028 */
[----:B------:R-:W-:Y:S02]  /*9d10*/  IMAD.MOV.U32 R40, RZ, RZ, R23 ;  /* 0x000000ffff287224 */ /* 0x000fe400078e0017 */
[----:B------:R-:W-:-:S02]  /*9d20*/  IMAD R52, R59, R21, R52 ;  /* 0x000000153b347224 */ /* 0x000fc400078e0234 */
[----:B------:R-:W-:Y:S01]  /*9d30*/  IMAD.HI.U32 R23, R2, R48, RZ ;  /* 0x0000003002177227 */ /* 0x000fe200078e00ff */
[----:B----4-:R-:W-:-:S03]  /*9d40*/  IABS R15, R39 ;  /* 0x00000027000f7213 */ /* 0x010fc60000000000 */
[----:B------:R-:W-:Y:S01]  /*9d50*/  IMAD R47, R59, R22, R47 ;  /* 0x000000163b2f7224 */ /* 0x000fe200078e022f */
[----:B------:R-:W-:Y:S01]  /*9d60*/  IABS R22, R58 ;  /* 0x0000003a00167213 */ /* 0x000fe20000000000 */
[----:B------:R-:W-:Y:S01]  /*9d70*/  IMAD.HI.U32 R21, R2, R46, RZ ;  /* 0x0000002e02157227 */ /* 0x000fe200078e00ff */
[----:B------:R-:W-:-:S03]  /*9d80*/  IABS R25, R25 ;  /* 0x0000001900197213 */ /* 0x000fc60000000000 */
[----:B------:R-:W-:Y:S02]  /*9d90*/  IMAD.MOV.U32 R58, RZ, RZ, R18 ;  /* 0x000000ffff3a7224 */ /* 0x000fe400078e0012 */
[----:B------:R-:W-:Y:S01]  /*9da0*/  IMAD.MOV.U32 R39, RZ, RZ, R43 ;  /* 0x000000ffff277224 */ /* 0x000fe200078e002b */
[----:B------:R-:W-:Y:S01]  /*9db0*/  IABS R20, R57 ;  /* 0x0000003900147213 */ /* 0x000fe20000000000 */
[----:B------:R-:W-:Y:S02]  /*9dc0*/  IMAD.MOV R23, RZ, RZ, -R23 ;  /* 0x000000ffff177224 */ /* 0x000fe400078e0a17 */
[----:B------:R-:W-:Y:S02]  /*9dd0*/  IMAD.MOV.U32 R43, RZ, RZ, R41 ;  /* 0x000000ffff2b7224 */ /* 0x000fe400078e0029 */
[----:B------:R-:W-:Y:S02]  /*9de0*/  IMAD.MOV R21, RZ, RZ, -R21 ;  /* 0x000000ffff157224 */ /* 0x000fe400078e0a15 */
[----:B------:R-:W-:-:S02]  /*9df0*/  IMAD.MOV.U32 R41, RZ, RZ, R56 ;  /* 0x000000ffff297224 */ /* 0x000fc400078e0038 */
[----:B------:R-:W-:Y:S02]  /*9e00*/  IMAD.MOV.U32 R56, RZ, RZ, R29 ;  /* 0x000000ffff387224 */ /* 0x000fe400078e001d */
[----:B------:R-:W-:Y:S02]  /*9e10*/  @!P5 IMAD.MOV R58, RZ, RZ, -R58 ;  /* 0x000000ffff3ad224 */ /* 0x000fe400078e0a3a */
[----:B------:R-:W-:Y:S02]  /*9e20*/  IMAD.MOV.U32 R29, RZ, RZ, R26 ;  /* 0x000000ffff1d7224 */ /* 0x000fe400078e001a */
[C---:B------:R-:W-:Y:S02]  /*9e30*/  IMAD R48, R59.reuse, R23, R48 ;  /* 0x000000173b307224 */ /* 0x040fe400078e0230 */
[----:B------:R-:W-:Y:S02]  /*9e40*/  IMAD.MOV.U32 R57, RZ, RZ, R44 ;  /* 0x000000ffff397224 */ /* 0x000fe400078e002c */
[----:B------:R-:W-:Y:S01]  /*9e50*/  IMAD.HI.U32 R26, R2, R25, RZ ;  /* 0x00000019021a7227 */ /* 0x000fe200078e00ff */
[----:B------:R0:W-:Y:S03]  /*9e60*/  STL [R1+0x384], R58 ;  /* 0x0003843a01007387 */ /* 0x0001e60000100800 */
[----:B------:R-:W-:-:S02]  /*9e70*/  IMAD R46, R59, R21, R46 ;  /* 0x000000153b2e7224 */ /* 0x000fc400078e022e */
[----:B------:R-:W-:Y:S02]  /*9e80*/  IMAD.MOV.U32 R44, RZ, RZ, R60 ;  /* 0x000000ffff2c7224 */ /* 0x000fe400078e003c */
[----:B------:R-:W-:-:S04]  /*9e90*/  IMAD.HI.U32 R23, R2, R22, RZ ;  /* 0x0000001602177227 */ /* 0x000fc800078e00ff */
[----:B------:R-:W-:-:S04]  /*9ea0*/  IMAD.HI.U32 R21, R2, R20, RZ ;  /* 0x0000001402157227 */ /* 0x000fc800078e00ff */
[----:B------:R-:W-:Y:S02]  /*9eb0*/  IMAD.MOV.U32 R60, RZ, RZ, R42 ;  /* 0x000000ffff3c7224 */ /* 0x000fe400078e002a */
[----:B0-----:R-:W-:Y:S02]  /*9ec0*/  IMAD.MOV.U32 R58, RZ, RZ, R39 ;  /* 0x000000ffff3a7224 */ /* 0x001fe400078e0027 */
[----:B------:R-:W-:Y:S02]  /*9ed0*/  IMAD.MOV R26, RZ, RZ, -R26 ;  /* 0x000000ffff1a7224 */ /* 0x000fe400078e0a1a */
[----:B------:R-:W-:Y:S02]  /*9ee0*/  IMAD.MOV.U32 R42, RZ, RZ, R37 ;  /* 0x000000ffff2a7224 */ /* 0x000fe400078e0025 */
[----:B------:R-:W-:Y:S02]  /*9ef0*/  IMAD.MOV.U32 R39, RZ, RZ, R44 ;  /* 0x000000ffff277224 */ /* 0x000fe400078e002c */
[----:B------:R-:W-:-:S02]  /*9f00*/  IMAD.MOV R23, RZ, RZ, -R23 ;  /* 0x000000ffff177224 */ /* 0x000fc400078e0a17 */
[----:B------:R-:W-:Y:S02]  /*9f10*/  IMAD.MOV.U32 R44, RZ, RZ, R43 ;  /* 0x000000ffff2c7224 */ /* 0x000fe400078e002b */
[----:B------:R-:W-:Y:S02]  /*9f20*/  IMAD.MOV R21, RZ, RZ, -R21 ;  /* 0x000000ffff157224 */ /* 0x000fe400078e0a15 */
[----:B------:R-:W-:Y:S02]  /*9f30*/  IMAD.MOV.U32 R43, RZ, RZ, R60 ;  /* 0x000000ffff2b7224 */ /* 0x000fe400078e003c */
[----:B------:R-:W-:Y:S02]  /*9f40*/  IMAD.MOV.U32 R60, RZ, RZ, R41 ;  /* 0x000000ffff3c7224 */ /* 0x000fe400078e0029 */
[----:B------:R-:W-:Y:S02]  /*9f50*/  IMAD R25, R59, R26, R25 ;  /* 0x0000001a3b197224 */ /* 0x000fe400078e0219 */
[----:B------:R-:W-:-:S02]  /*9f60*/  IMAD.MOV.U32 R41, RZ, RZ, R42 ;  /* 0x000000ffff297224 */ /* 0x000fc400078e002a */
[C---:B------:R-:W-:Y:S02]  /*9f70*/  IMAD R22, R59.reuse, R23, R22 ;  /* 0x000000173b167224 */ /* 0x040fe400078e0216 */
[----:B------:R-:W-:Y:S02]  /*9f80*/  IMAD.MOV.U32 R42, RZ, RZ, R56 ;  /* 0x000000ffff2a7224 */ /* 0x000fe400078e0038 */
[----:B------:R-:W-:Y:S01]  /*9f90*/  IMAD R20, R59, R21, R20 ;  /* 0x000000153b147224 */ /* 0x000fe200078e0214 */
[----:B------:R-:W-:Y:S01]  /*9fa0*/  STL [R1+0x68], R25 ;  /* 0x0000681901007387 */ /* 0x000fe20000100800 */
[----:B------:R-:W-:Y:S01]  /*9fb0*/  IABS R21, R44 ;  /* 0x0000002c00157213 */ /* 0x000fe20000000000 */
[----:B------:R-:W-:Y:S02]  /*9fc0*/  IMAD.MOV.U32 R44, RZ, RZ, R42 ;  /* 0x000000ffff2c7224 */ /* 0x000fe400078e002a */
[----:B------:R-:W-:Y:S04]  /*9fd0*/  STL [R1+0x64], R22 ;  /* 0x0000641601007387 */ /* 0x000fe80000100800 */
[----:B------:R0:W-:Y:S04]  /*9fe0*/  STL [R1+0x60], R20 ;  /* 0x0000601401007387 */ /* 0x0001e80000100800 */
[----:B------:R-:W2:Y:S01]  /*9ff0*/  LDL R42, [R1+0x221c] ;  /* 0x00221c00012a7983 */ /* 0x000ea20000100800 */
[----:B------:R-:W-:Y:S01]  /*a000*/  IABS R27, R27 ;  /* 0x0000001b001b7213 */ /* 0x000fe20000000000 */
[----:B------:R-:W-:-:S02]  /*a010*/  IMAD.MOV.U32 R37, RZ, RZ, R36 ;  /* 0x000000ffff257224 */ /* 0x000fc400078e0024 */
[----:B------:R-:W-:Y:S02]  /*a020*/  IMAD.MOV.U32 R36, RZ, RZ, R33 ;  /* 0x000000ffff247224 */ /* 0x000fe400078e0021 */
[----:B------:R-:W-:Y:S02]  /*a030*/  IMAD.MOV.U32 R33, RZ, RZ, R28 ;  /* 0x000000ffff217224 */ /* 0x000fe400078e001c */
[----:B------:R-:W-:Y:S01]  /*a040*/  IMAD.HI.U32 R28, R2, R27, RZ ;  /* 0x0000001b021c7227 */ /* 0x000fe200078e00ff */
[----:B------:R-:W-:-:S03]  /*a050*/  ISETP.GT.U32.AND P5, PT, R59, R13, PT ;  /* 0x0000000d3b00720c */ /* 0x000fc60003fa4070 */
[----:B------:R-:W-:-:S04]  /*a060*/  IMAD.HI.U32 R18, R2, R15, RZ ;  /* 0x0000000f02127227 */ /* 0x000fc800078e00ff */
[----:B------:R-:W-:Y:S02]  /*a070*/  IMAD.MOV R28, RZ, RZ, -R28 ;  /* 0x000000ffff1c7224 */ /* 0x000fe400078e0a1c */
[----:B------:R-:W-:Y:S02]  /*a080*/  IMAD.MOV R18, RZ, RZ, -R18 ;  /* 0x000000ffff127224 */ /* 0x000fe400078e0a12 */
[C---:B------:R-:W-:Y:S02]  /*a090*/  IMAD R56, R59.reuse, R28, R27 ;  /* 0x0000001c3b387224 */ /* 0x040fe400078e021b */
[----:B------:R-:W-:Y:S02]  /*a0a0*/  IMAD.MOV.U32 R27, RZ, RZ, R57 ;  /* 0x000000ffff1b7224 */ /* 0x000fe400078e0039 */
[----:B------:R-:W-:Y:S01]  /*a0b0*/  IMAD R57, R59, R18, R15 ;  /* 0x000000123b397224 */ /* 0x000fe200078e020f */
[----:B------:R-:W-:Y:S01]  /*a0c0*/  IABS R15, R58 ;  /* 0x0000003a000f7213 */ /* 0x000fe20000000000 */
[----:B------:R-:W-:Y:S01]  /*a0d0*/  @!P5 IMAD.IADD R13, R13, 0x1, -R59 ;  /* 0x000000010d0dd824 */ /* 0x000fe200078e0a3b */
[----:B------:R-:W-:-:S03]  /*a0e0*/  IABS R18, R43 ;  /* 0x0000002b00127213 */ /* 0x000fc60000000000 */
[C---:B------:R-:W-:Y:S01]  /*a0f0*/  IMAD.HI.U32 R26, R2.reuse, R15, RZ ;  /* 0x0000000f021a7227 */ /* 0x040fe200078e00ff */
[----:B------:R-:W-:Y:S02]  /*a100*/  IABS R27, R27 ;  /* 0x0000001b001b7213 */ /* 0x000fe40000000000 */
[----:B------:R-:W-:Y:S01]  /*a110*/  ISETP.GT.U32.AND P5, PT, R59, R13, PT ;  /* 0x0000000d3b00720c */ /* 0x000fe20003fa4070 */
[----:B------:R-:W-:Y:S01]  /*a120*/  IMAD.MOV R26, RZ, RZ, -R26 ;  /* 0x000000ffff1a7224 */ /* 0x000fe200078e0a1a */
[----:B------:R-:W-:Y:S01]  /*a130*/  IABS R23, R39 ;  /* 0x0000002700177213 */ /* 0x000fe20000000000 */
[----:B0-----:R-:W-:-:S04]  /*a140*/  IMAD.HI.U32 R20, R2, R18, RZ ;  /* 0x0000001202147227 */ /* 0x001fc800078e00ff */
[----:B------:R-:W-:Y:S02]  /*a150*/  IMAD.MOV.U32 R43, RZ, RZ, R41 ;  /* 0x000000ffff2b7224 */ /* 0x000fe400078e0029 */
[C---:B------:R-:W-:Y:S01]  /*a160*/  IMAD.HI.U32 R28, R2.reuse, R27, RZ ;  /* 0x0000001b021c7227 */ /* 0x040fe200078e00ff */
[----:B------:R-:W3:Y:S03]  /*a170*/  LDL R41, [R1+0x2218] ;  /* 0x0022180001297983 */ /* 0x000ee60000100800 */
[----:B------:R-:W-:Y:S01]  /*a180*/  IMAD R26, R59, R26, R15 ;  /* 0x0000001a3b1a7224 */ /* 0x000fe200078e020f */
[----:B------:R-:W-:Y:S01]  /*a190*/  IABS R15, R44 ;  /* 0x0000002c000f7213 */ /* 0x000fe20000000000 */
[----:B------:R-:W-:Y:S02]  /*a1a0*/  IMAD.MOV R20, RZ, RZ, -R20 ;  /* 0x000000ffff147224 */ /* 0x000fe400078e0a14 */
[----:B------:R-:W-:-:S04]  /*a1b0*/  IMAD.HI.U32 R25, R2, R23, RZ ;  /* 0x0000001702197227 */ /* 0x000fc800078e00ff */
[----:B------:R-:W-:-:S04]  /*a1c0*/  IMAD.HI.U32 R22, R2, R21, RZ ;  /* 0x0000001502167227 */ /* 0x000fc800078e00ff */
[----:B------:R-:W-:Y:S02]  /*a1d0*/  IMAD.MOV R28, RZ, RZ, -R28 ;  /* 0x000000ffff1c7224 */ /* 0x000fe400078e0a1c */
[----:B------:R-:W-:Y:S02]  /*a1e0*/  IMAD R18, R59, R20, R18 ;  /* 0x000000143b127224 */ /* 0x000fe400078e0212 */
[----:B------:R-:W-:Y:S02]  /*a1f0*/  IMAD.MOV R25, RZ, RZ, -R25 ;  /* 0x000000ffff197224 */ /* 0x000fe400078e0a19 */
[----:B------:R-:W-:-:S04]  /*a200*/  IMAD.HI.U32 R20, R2, R15, RZ ;  /* 0x0000000f02147227 */ /* 0x000fc800078e00ff */
[----:B------:R-:W-:Y:S02]  /*a210*/  IMAD.MOV R22, RZ, RZ, -R22 ;  /* 0x000000ffff167224 */ /* 0x000fe400078e0a16 */
[----:B------:R-:W-:Y:S02]  /*a220*/  IMAD R27, R59, R28, R27 ;  /* 0x0000001c3b1b7224 */ /* 0x000fe400078e021b */
[----:B------:R-:W-:Y:S02]  /*a230*/  @!P5 IMAD.IADD R13, R13, 0x1, -R59 ;  /* 0x000000010d0dd824 */ /* 0x000fe400078e0a3b */
[C---:B------:R-:W-:Y:S02]  /*a240*/  IMAD R23, R59.reuse, R25, R23 ;  /* 0x000000193b177224 */ /* 0x040fe400078e0217 */
[----:B------:R-:W-:Y:S02]  /*a250*/  IMAD.MOV R20, RZ, RZ, -R20 ;  /* 0x000000ffff147224 */ /* 0x000fe400078e0a14 */
[----:B------:R-:W-:Y:S01]  /*a260*/  IMAD R21, R59, R22, R21 ;  /* 0x000000163b157224 */ /* 0x000fe200078e0215 */
[----:B------:R-:W-:Y:S01]  /*a270*/  STL [R1+0x58], R27 ;  /* 0x0000581b01007387 */ /* 0x000fe20000100800 */
[----:B------:R-:W-:-:S02]  /*a280*/  @!P2 IMAD.MOV R13, RZ, RZ, -R13 ;  /* 0x000000ffff0da224 */ /* 0x000fc400078e0a0d */
[----:B------:R-:W-:Y:S01]  /*a290*/  IMAD R15, R59, R20, R15 ;  /* 0x000000143b0f7224 */ /* 0x000fe200078e020f */
[----:B------:R-:W-:Y:S04]  /*a2a0*/  STL [R1+0x54], R26 ;  /* 0x0000541a01007387 */ /* 0x000fe80000100800 */
[----:B------:R-:W-:Y:S04]  /*a2b0*/  STL [R1+0x50], R23 ;  /* 0x0000501701007387 */ /* 0x000fe80000100800 */
[----:B------:R0:W-:Y:S04]  /*a2c0*/  STL [R1+0x4c], R21 ;  /* 0x00004c1501007387 */ /* 0x0001e80000100800 */
[----:B------:R-:W-:Y:S04]  /*a2d0*/  STL [R1+0x48], R18 ;  /* 0x0000481201007387 */ /* 0x000fe80000100800 */
[----:B------:R2:W-:Y:S01]  /*a2e0*/  STL [R1+0x38c], R13 ;  /* 0x00038c0d01007387 */ /* 0x0005e20000100800 */
[----:B0-----:R-:W-:-:S03]  /*a2f0*/  IABS R21, R60 ;  /* 0x0000003c00157213 */ /* 0x001fc60000000000 */
[----:B------:R0:W-:Y:S04]  /*a300*/  STL [R1+0x44], R15 ;  /* 0x0000440f01007387 */ /* 0x0001e80000100800 */
[----:B------:R-:W4:Y:S01]  /*a310*/  LDL R60, [R1+0x2264] ;  /* 0x00226400013c7983 */ /* 0x000f220000100800 */
[----:B--2---:R-:W-:-:S03]  /*a320*/  IABS R13, R42 ;  /* 0x0000002a000d7213 */ /* 0x004fc60000000000 */
[----:B------:R-:W2:Y:S01]  /*a330*/  LDL R42, [R1+0x23a8] ;  /* 0x0023a800012a7983 */ /* 0x000ea20000100800 */
[C---:B------:R-:W-:Y:S02]  /*a340*/  ISETP.GT.U32.AND P5, PT, R59.reuse, R24, PT ;  /* 0x000000183b00720c */ /* 0x040fe40003fa4070 */
[----:B------:R-:W-:-:S11]  /*a350*/  ISETP.GT.U32.AND P2, PT, R59, R11, PT ;  /* 0x0000000b3b00720c */ /* 0x000fd60003f44070 */
[----:B------:R-:W-:-:S05]  /*a360*/  @!P5 IMAD.IADD R24, R24, 0x1, -R59 ;  /* 0x000000011818d824 */ /* 0x000fca00078e0a3b */
[----:B------:R-:W-:Y:S01]  /*a370*/  ISETP.GT.U32.AND P5, PT, R59, R24, PT ;  /* 0x000000183b00720c */ /* 0x000fe20003fa4070 */
[----:B------:R-:W-:-:S05]  /*a380*/  @!P2 IMAD.IADD R11, R11, 0x1, -R59 ;  /* 0x000000010b0ba824 */ /* 0x000fca00078e0a3b */
[----:B------:R-:W-:-:S07]  /*a390*/  ISETP.GT.U32.AND P2, PT, R59, R11, PT ;  /* 0x0000000b3b00720c */ /* 0x000fce0003f44070 */
[----:B------:R-:W-:-:S04]  /*a3a0*/  @!P5 IMAD.IADD R24, R24, 0x1, -R59 ;  /* 0x000000011818d824 */ /* 0x000fc800078e0a3b */
[----:B------:R-:W-:Y:S01]  /*a3b0*/  IMAD.MOV.U32 R26, RZ, RZ, R24 ;  /* 0x000000ffff1a7224 */ /* 0x000fe200078e0018 */
[----:B------:R-:W-:Y:S01]  /*a3c0*/  ISETP.GT.U32.AND P5, PT, R59, R12, PT ;  /* 0x0000000c3b00720c */ /* 0x000fe20003fa4070 */
[----:B0-----:R-:W-:Y:S01]  /*a3d0*/  IMAD.HI.U32 R15, R2, R13, RZ ;  /* 0x0000000d020f7227 */ /* 0x001fe200078e00ff */
[----:B---3--:R-:W-:-:S03]  /*a3e0*/  IABS R18, R41 ;  /* 0x0000002900127213 */ /* 0x008fc60000000000 */
[----:B------:R-:W-:Y:S01]  /*a3f0*/  @!P3 IMAD.MOV R26, RZ, RZ, -R26 ;  /* 0x000000ffff1ab224 */ /* 0x000fe200078e0a1a */
[----:B------:R-:W-:Y:S01]  /*a400*/  ISETP.GT.U32.AND P3, PT, R59, R19, PT ;  /* 0x000000133b00720c */ /* 0x000fe20003f64070 */
[----:B------:R-:W-:Y:S01]  /*a410*/  @!P2 IMAD.IADD R11, R11, 0x1, -R59 ;  /* 0x000000010b0ba824 */ /* 0x000fe200078e0a3b */
[----:B------:R-:W-:Y:S01]  /*a420*/  ISETP.GT.U32.AND P2, PT, R59, R17, PT ;  /* 0x000000113b00720c */ /* 0x000fe20003f44070 */
[----:B------:R-:W-:Y:S01]  /*a430*/  IMAD.HI.U32 R20, R2, R18, RZ ;  /* 0x0000001202147227 */ /* 0x000fe200078e00ff */
[----:B------:R-:W-:-:S03]  /*a440*/  IABS R23, R43 ;  /* 0x0000002b00177213 */ /* 0x000fc60000000000 */
[----:B------:R-:W-:Y:S02]  /*a450*/  IMAD.MOV R15, RZ, RZ, -R15 ;  /* 0x000000ffff0f7224 */ /* 0x000fe400078e0a0f */
[----:B------:R-:W-:Y:S02]  /*a460*/  IMAD.MOV.U32 R43, RZ, RZ, R61 ;  /* 0x000000ffff2b7224 */ /* 0x000fe400078e003d */
[----:B------:R-:W-:Y:S02]  /*a470*/  IMAD.MOV R20, RZ, RZ, -R20 ;  /* 0x000000ffff147224 */ /* 0x000fe400078e0a14 */
[----:B------:R-:W-:Y:S02]  /*a480*/  IMAD R61, R59, R15, R13 ;  /* 0x0000000f3b3d7224 */ /* 0x000fe400078e020d */
[----:B------:R-:W-:Y:S02]  /*a490*/  IMAD.MOV.U32 R13, RZ, RZ, R11 ;  /* 0x000000ffff0d7224 */ /* 0x000fe400078e000b */
[----:B------:R-:W-:-:S02]  /*a4a0*/  @!P5 IMAD.IADD R12, R12, 0x1, -R59 ;  /* 0x000000010c0cd824 */ /* 0x000fc400078e0a3b */
[----:B------:R-:W-:Y:S02]  /*a4b0*/  IMAD R18, R59, R20, R18 ;  /* 0x000000143b127224 */ /* 0x000fe400078e0212 */
[----:B------:R-:W-:Y:S02]  /*a4c0*/  @!P3 IMAD.IADD R19, R19, 0x1, -R59 ;  /* 0x000000011313b824 */ /* 0x000fe400078e0a3b */
[----:B------:R-:W-:Y:S02]  /*a4d0*/  @!P6 IMAD.MOV R13, RZ, RZ, -R13 ;  /* 0x000000ffff0de224 */ /* 0x000fe400078e0a0d */
[----:B------:R-:W-:Y:S01]  /*a4e0*/  @!P2 IMAD.IADD R17, R17, 0x1, -R59 ;  /* 0x000000011111a824 */ /* 0x000fe200078e0a3b */
[----:B------:R-:W-:Y:S01]  /*a4f0*/  STL [R1+0x388], R26 ;  /* 0x0003881a01007387 */ /* 0x000fe20000100800 */
[C---:B------:R-:W-:Y:S02]  /*a500*/  ISETP.GT.U32.AND P5, PT, R59.reuse, R12, PT ;  /* 0x0000000c3b00720c */ /* 0x040fe40003fa4070 */
[C---:B------:R-:W-:Y:S01]  /*a510*/  ISETP.GT.U32.AND P3, PT, R59.reuse, R19, PT ;  /* 0x000000133b00720c */ /* 0x040fe20003f64070 */
[----:B------:R-:W-:Y:S01]  /*a520*/  STL [R1+0x38], R18 ;  /* 0x0000381201007387 */ /* 0x000fe20000100800 */
[----:B------:R-:W-:-:S03]  /*a530*/  ISETP.GT.U32.AND P2, PT, R59, R17, PT ;  /* 0x000000113b00720c */ /* 0x000fc60003f44070 */
[----:B------:R0:W-:Y:S04]  /*a540*/  STL [R1+0x378], R13 ;  /* 0x0003780d01007387 */ /* 0x0001e80000100800 */
[----:B------:R-:W3:Y:S01]  /*a550*/  LDL R44, [R1+0x23ac] ;  /* 0x0023ac00012c7983 */ /* 0x000ee20000100800 */
[----:B------:R-:W-:-:S03]  /*a560*/  IABS R20, R43 ;  /* 0x0000002b00147213 */ /* 0x000fc60000000000 */
[----:B------:R-:W3:Y:S01]  /*a570*/  LDL R43, [R1+0x23b0] ;  /* 0x0023b000012b7983 */ /* 0x000ee20000100800 */
[--C-:B------:R-:W-:Y:S02]  /*a580*/  @!P5 IMAD.IADD R12, R12, 0x1, -R59.reuse ;  /* 0x000000010c0cd824 */ /* 0x100fe400078e0a3b */
[--C-:B------:R-:W-:Y:S02]  /*a590*/  @!P3 IMAD.IADD R19, R19, 0x1, -R59.reuse ;  /* 0x000000011313b824 */ /* 0x100fe400078e0a3b */
[----:B------:R-:W-:Y:S01]  /*a5a0*/  @!P2 IMAD.IADD R17, R17, 0x1, -R59 ;  /* 0x000000011111a824 */ /* 0x000fe200078e0a3b */
[----:B----4-:R-:W-:Y:S02]  /*a5b0*/  IABS R15, R60 ;  /* 0x0000003c000f7213 */ /* 0x010fe40000000000 */
[----:B------:R-:W4:Y:S04]  /*a5c0*/  LDL R60, [R1+0x23b4] ;  /* 0x0023b400013c7983 */ /* 0x000f280000100800 */
[----:B------:R-:W-:Y:S04]  /*a5d0*/  STL [R1+0x2bb4], R12 ;  /* 0x002bb40c01007387 */ /* 0x000fe80000100800 */
[----:B------:R-:W-:Y:S01]  /*a5e0*/  STL [R1+0x2bb8], R19 ;  /* 0x002bb81301007387 */ /* 0x000fe20000100800 */
[----:B--2---:R-:W-:-:S05]  /*a5f0*/  IABS R11, R42 ;  /* 0x0000002a000b7213 */ /* 0x004fca0000000000 */
[----:B0-----:R-:W-:-:S04]  /*a600*/  IMAD.HI.U32 R13, R2, R11, RZ ;  /* 0x0000000b020d7227 */ /* 0x001fc800078e00ff */
[----:B------:R-:W-:-:S04]  /*a610*/  IMAD.MOV R13, RZ, RZ, -R13 ;  /* 0x000000ffff0d7224 */ /* 0x000fc800078e0a0d */
[----:B------:R-:W-:-:S05]  /*a620*/  IMAD R11, R59, R13, R11 ;  /* 0x0000000d3b0b7224 */ /* 0x000fca00078e020b */
[----:B------:R4:W-:Y:S04]  /*a630*/  STL [R1+0x28], R11 ;  /* 0x0000280b01007387 */ /* 0x0009e80000100800 */
[----:B------:R0:W-:Y:S04]  /*a640*/  STL [R1+0x2bbc], R17 ;  /* 0x002bbc1101007387 */ /* 0x0001e80000100800 */
[----:B------:R-:W2:Y:S01]  /*a650*/  LDL R58, [R1+0x23b8] ;  /* 0x0023b800013a7983 */ /* 0x000ea20000100800 */
[C---:B------:R-:W-:Y:S02]  /*a660*/  ISETP.GT.U32.AND P6, PT, R59.reuse, R14, PT ;  /* 0x0000000e3b00720c */ /* 0x040fe40003fc4070 */
[C---:B------:R-:W-:Y:S01]  /*a670*/  ISETP.GT.U32.AND P5, PT, R59.reuse, R16, PT ;  /* 0x000000103b00720c */ /* 0x040fe20003fa4070 */
[----:B------:R-:W-:Y:S01]  /*a680*/  IMAD.HI.U32 R22, R2, R21, RZ ;  /* 0x0000001502167227 */ /* 0x000fe200078e00ff */
[----:B------:R-:W-:-:S02]  /*a690*/  ISETP.GT.U32.AND P3, PT, R59, R10, PT ;  /* 0x0000000a3b00720c */ /* 0x000fc40003f64070 */
[----:B------:R-:W-:Y:S01]  /*a6a0*/  ISETP.GT.U32.AND P2, PT, R59, R9, PT ;  /* 0x000000093b00720c */ /* 0x000fe20003f44070 */
[----:B------:R-:W-:-:S04]  /*a6b0*/  IMAD.MOV R22, RZ, RZ, -R22 ;  /* 0x000000ffff167224 */ /* 0x000fc800078e0a16 */
[----:B------:R-:W-:Y:S02]  /*a6c0*/  IMAD R27, R59, R22, R21 ;  /* 0x000000163b1b7224 */ /* 0x000fe400078e0215 */
[----:B------:R-:W-:-:S04]  /*a6d0*/  IMAD.HI.U32 R21, R2, R20, RZ ;  /* 0x0000001402157227 */ /* 0x000fc800078e00ff */
[--C-:B------:R-:W-:Y:S02]  /*a6e0*/  @!P6 IMAD.IADD R14, R14, 0x1, -R59.reuse ;  /* 0x000000010e0ee824 */ /* 0x100fe400078e0a3b */
[--C-:B------:R-:W-:Y:S02]  /*a6f0*/  @!P5 IMAD.IADD R16, R16, 0x1, -R59.reuse ;  /* 0x000000011010d824 */ /* 0x100fe400078e0a3b */
[----:B------:R-:W-:Y:S02]  /*a700*/  @!P3 IMAD.IADD R10, R10, 0x1, -R59 ;  /* 0x000000010a0ab824 */ /* 0x000fe400078e0a3b */
[----:B------:R-:W-:Y:S01]  /*a710*/  IMAD.MOV R21, RZ, RZ, -R21 ;  /* 0x000000ffff157224 */ /* 0x000fe200078e0a15 */
[C---:B------:R-:W-:Y:S01]  /*a720*/  ISETP.GT.U32.AND P6, PT, R59.reuse, R14, PT ;  /* 0x0000000e3b00720c */ /* 0x040fe20003fc4070 */
[----:B------:R-:W-:Y:S01]  /*a730*/  IMAD.HI.U32 R18, R2, R15, RZ ;  /* 0x0000000f02127227 */ /* 0x000fe200078e00ff */
[----:B------:R-:W-:-:S03]  /*a740*/  ISETP.GT.U32.AND P5, PT, R59, R16, PT ;  /* 0x000000103b00720c */ /* 0x000fc60003fa4070 */
[----:B------:R-:W-:Y:S01]  /*a750*/  @!P2 IMAD.IADD R9, R9, 0x1, -R59 ;  /* 0x000000010909a824 */ /* 0x000fe200078e0a3b */
[C---:B------:R-:W-:Y:S01]  /*a760*/  ISETP.GT.U32.AND P3, PT, R59.reuse, R10, PT ;  /* 0x0000000a3b00720c */ /* 0x040fe20003f64070 */
[C---:B------:R-:W-:Y:S02]  /*a770*/  IMAD R42, R59.reuse, R21, R20 ;  /* 0x000000153b2a7224 */ /* 0x040fe400078e0214 */
[----:B------:R-:W-:Y:S01]  /*a780*/  IMAD.MOV R18, RZ, RZ, -R18 ;  /* 0x000000ffff127224 */ /* 0x000fe200078e0a12 */
[----:B------:R-:W-:-:S03]  /*a790*/  ISETP.GT.U32.AND P2, PT, R59, R9, PT ;  /* 0x000000093b00720c */ /* 0x000fc60003f44070 */
[----:B------:R-:W-:Y:S02]  /*a7a0*/  IMAD R39, R59, R18, R15 ;  /* 0x000000123b277224 */ /* 0x000fe400078e020f */
[--C-:B------:R-:W-:Y:S02]  /*a7b0*/  @!P6 IMAD.IADD R14, R14, 0x1, -R59.reuse ;  /* 0x000000010e0ee824 */ /* 0x100fe400078e0a3b */
[----:B------:R-:W-:Y:S01]  /*a7c0*/  @!P5 IMAD.IADD R16, R16, 0x1, -R59 ;  /* 0x000000011010d824 */ /* 0x000fe200078e0a3b */
[----:B---3--:R-:W-:Y:S02]  /*a7d0*/  IABS R20, R44 ;  /* 0x0000002c00147213 */ /* 0x008fe40000000000 */
[----:B------:R-:W-:-:S03]  /*a7e0*/  IABS R15, R43 ;  /* 0x0000002b000f7213 */ /* 0x000fc60000000000 */
[----:B------:R-:W-:Y:S01]  /*a7f0*/  IMAD.HI.U32 R21, R2, R20, RZ ;  /* 0x0000001402157227 */ /* 0x000fe200078e00ff */
[----:B------:R-:W3:Y:S03]  /*a800*/  LDL R43, [R1+0x23bc] ;  /* 0x0023bc00012b7983 */ /* 0x000ee60000100800 */
[----:B------:R-:W-:Y:S02]  /*a810*/  IMAD.MOV R21, RZ, RZ, -R21 ;  /* 0x000000ffff157224 */ /* 0x000fe400078e0a15 */
[--C-:B------:R-:W-:Y:S02]  /*a820*/  @!P3 IMAD.IADD R10, R10, 0x1, -R59.reuse ;  /* 0x000000010a0ab824 */ /* 0x100fe400078e0a3b */
[----:B------:R-:W-:Y:S01]  /*a830*/  IMAD R44, R59, R21, R20 ;  /* 0x000000153b2c7224 */ /* 0x000fe200078e0214 */
[----:B----4-:R-:W-:Y:S02]  /*a840*/  IABS R11, R60 ;  /* 0x0000003c000b7213 */ /* 0x010fe40000000000 */
[----:B------:R-:W4:Y:S01]  /*a850*/  LDL R60, [R1+0x23c0] ;  /* 0x0023c000013c7983 */ /* 0x000f220000100800 */
[----:B------:R-:W-:-:S03]  /*a860*/  @!P2 IMAD.IADD R9, R9, 0x1, -R59 ;  /* 0x000000010909a824 */ /* 0x000fc600078e0a3b */
[----:B------:R-:W-:Y:S04]  /*a870*/  STL [R1+0x2bc0], R14 ;  /* 0x002bc00e01007387 */ /* 0x000fe80000100800 */
[----:B------:R-:W-:Y:S04]  /*a880*/  STL [R1+0x2bc4], R16 ;  /* 0x002bc41001007387 */ /* 0x000fe80000100800 */
[----:B------:R-:W-:Y:S04]  /*a890*/  STL [R1+0x2bc8], R10 ;  /* 0x002bc80a01007387 */ /* 0x000fe80000100800 */
[----:B------:R-:W-:Y:S04]  /*a8a0*/  STL [R1+0x2be0], R44 ;  /* 0x002be02c01007387 */ /* 0x000fe80000100800 */
[----:B------:R-:W-:Y:S01]  /*a8b0*/  STL [R1+0x2bcc], R9 ;  /* 0x002bcc0901007387 */ /* 0x000fe20000100800 */
[----:B--2---:R-:W-:-:S03]  /*a8c0*/  IABS R20, R58 ;  /* 0x0000003a00147213 */ /* 0x004fc60000000000 */
[----:B------:R-:W2:Y:S01]  /*a8d0*/  LDL R58, [R1+0x23c4] ;  /* 0x0023c400013a7983 */ /* 0x000ea20000100800 */
[C---:B------:R-:W-:Y:S02]  /*a8e0*/  ISETP.GT.U32.AND P6, PT, R59.reuse, R8, PT ;  /* 0x000000083b00720c */ /* 0x040fe40003fc4070 */
[C---:B------:R-:W-:Y:S02]  /*a8f0*/  ISETP.GT.U32.AND P5, PT, R59.reuse, R7, PT ;  /* 0x000000073b00720c */ /* 0x040fe40003fa4070 */
[----:B------:R-:W-:Y:S01]  /*a900*/  ISETP.GT.U32.AND P3, PT, R59, R6, PT ;  /* 0x000000063b00720c */ /* 0x000fe20003f64070 */
[----:B------:R-:W-:-:S04]  /*a910*/  IMAD.HI.U32 R13, R2, R11, RZ ;  /* 0x0000000b020d7227 */ /* 0x000fc800078e00ff */
[----:B------:R-:W-:-:S04]  /*a920*/  IMAD.HI.U32 R18, R2, R15, RZ ;  /* 0x0000000f02127227 */ /* 0x000fc800078e00ff */
[--C-:B------:R-:W-:Y:S02]  /*a930*/  @!P6 IMAD.IADD R8, R8, 0x1, -R59.reuse ;  /* 0x000000010808e824 */ /* 0x100fe400078e0a3b */
[--C-:B------:R-:W-:Y:S02]  /*a940*/  @!P5 IMAD.IADD R7, R7, 0x1, -R59.reuse ;  /* 0x000000010707d824 */ /* 0x100fe400078e0a3b */
[----:B------:R-:W-:Y:S01]  /*a950*/  @!P3 IMAD.IADD R6, R6, 0x1, -R59 ;  /* 0x000000010606b824 */ /* 0x000fe200078e0a3b */
[C---:B------:R-:W-:Y:S01]  /*a960*/  ISETP.GT.U32.AND P6, PT, R59.reuse, R8, PT ;  /* 0x000000083b00720c */ /* 0x040fe20003fc4070 */
[----:B------:R-:W-:Y:S01]  /*a970*/  IMAD.MOV R13, RZ, RZ, -R13 ;  /* 0x000000ffff0d7224 */ /* 0x000fe200078e0a0d */
[C---:B------:R-:W-:Y:S01]  /*a980*/  ISETP.GT.U32.AND P5, PT, R59.reuse, R7, PT ;  /* 0x000000073b00720c */ /* 0x040fe20003fa4070 */
[----:B------:R-:W-:Y:S01]  /*a990*/  IMAD.HI.U32 R25, R2, R23, RZ ;  /* 0x0000001702197227 */ /* 0x000fe200078e00ff */
[----:B------:R-:W-:-:S03]  /*a9a0*/  ISETP.GT.U32.AND P3, PT, R59, R6, PT ;  /* 0x000000063b00720c */ /* 0x000fc60003f64070 */
[----:B------:R-:W-:Y:S02]  /*a9b0*/  IMAD.MOV R18, RZ, RZ, -R18 ;  /* 0x000000ffff127224 */ /* 0x000fe400078e0a12 */
[C---:B0-----:R-:W-:Y:S02]  /*a9c0*/  IMAD R17, R59.reuse, R13, R11 ;  /* 0x0000000d3b117224 */ /* 0x041fe400078e020b */
[----:B------:R-:W-:Y:S02]  /*a9d0*/  IMAD.MOV R24, RZ, RZ, -R25 ;  /* 0x000000ffff187224 */ /* 0x000fe400078e0a19 */
[----:B------:R-:W-:Y:S02]  /*a9e0*/  IMAD R25, R59, R18, R15 ;  /* 0x000000123b197224 */ /* 0x000fe400078e020f */
[----:B------:R-:W-:Y:S02]  /*a9f0*/  @!P6 IMAD.IADD R8, R8, 0x1, -R59 ;  /* 0x000000010808e824 */ /* 0x000fe400078e0a3b */
[----:B------:R-:W-:-:S04]  /*aa00*/  IMAD.HI.U32 R21, R2, R20, RZ ;  /* 0x0000001402157227 */ /* 0x000fc800078e00ff */
[--C-:B------:R-:W-:Y:S02]  /*aa10*/  @!P5 IMAD.IADD R7, R7, 0x1, -R59.reuse ;  /* 0x000000010707d824 */ /* 0x100fe400078e0a3b */
[----:B------:R-:W-:Y:S02]  /*aa20*/  @!P3 IMAD.IADD R6, R6, 0x1, -R59 ;  /* 0x000000010606b824 */ /* 0x000fe400078e0a3b */
[----:B------:R-:W-:Y:S01]  /*aa30*/  IMAD.MOV R21, RZ, RZ, -R21 ;  /* 0x000000ffff157224 */ /* 0x000fe200078e0a15 */
[----:B---3--:R-:W-:Y:S02]  /*aa40*/  IABS R15, R43 ;  /* 0x0000002b000f7213 */ /* 0x008fe40000000000 */
[----:B------:R-:W3:Y:S01]  /*aa50*/  LDL R43, [R1+0x23c8] ;  /* 0x0023c800012b7983 */ /* 0x000ee20000100800 */
[----:B----4-:R-:W-:-:S03]  /*aa60*/  IABS R11, R60 ;  /* 0x0000003c000b7213 */ /* 0x010fc60000000000 */
[----:B------:R-:W4:Y:S02]  /*aa70*/  LDL R60, [R1+0x23cc] ;  /* 0x0023cc00013c7983 */ /* 0x000f240000100800 */
[----:B------:R-:W-:-:S04]  /*aa80*/  IMAD.HI.U32 R13, R2, R11, RZ ;  /* 0x0000000b020d7227 */ /* 0x000fc800078e00ff */
[----:B------:R-:W-:Y:S01]  /*aa90*/  IMAD.MOV R13, RZ, RZ, -R13 ;  /* 0x000000ffff0d7224 */ /* 0x000fe200078e0a0d */
[----:B------:R-:W-:Y:S03]  /*aaa0*/  STL [R1+0x2bd0], R8 ;  /* 0x002bd00801007387 */ /* 0x000fe60000100800 */
[C---:B------:R-:W-:Y:S01]  /*aab0*/  IMAD R22, R59.reuse, R13, R11 ;  /* 0x0000000d3b167224 */ /* 0x040fe200078e020b */
[----:B------:R-:W-:Y:S04]  /*aac0*/  STL [R1+0x2bd4], R7 ;  /* 0x002bd40701007387 */ /* 0x000fe80000100800 */
[----:B------:R0:W-:Y:S04]  /*aad0*/  STL [R1+0x2bd8], R6 ;  /* 0x002bd80601007387 */ /* 0x0001e80000100800 */
[----:B------:R-:W-:Y:S04]  /*aae0*/  STL [R1+0x2bdc], R22 ;  /* 0x002bdc1601007387 */ /* 0x000fe80000100800 */
[----:B------:R-:W4:Y:S01]  /*aaf0*/  LDL R28, [R1+0x23d8] ;  /* 0x0023d800011c7983 */ /* 0x000f220000100800 */
[----:B0-----:R-:W-:Y:S01]  /*ab00*/  IMAD R6, R59, R21, R20 ;  /* 0x000000153b067224 */ /* 0x001fe200078e0214 */
[----:B--2---:R-:W-:-:S02]  /*ab10*/  IABS R20, R58 ;  /* 0x0000003a00147213 */ /* 0x004fc40000000000 */
[----:B------:R-:W2:Y:S01]  /*ab20*/  LDL R58, [R1+0x23dc] ;  /* 0x0023dc00013a7983 */ /* 0x000ea20000100800 */
[----:B------:R-:W-:-:S04]  /*ab30*/  IMAD.HI.U32 R18, R2, R15, RZ ;  /* 0x0000000f02127227 */ /* 0x000fc800078e00ff */
[----:B------:R-:W-:-:S04]  /*ab40*/  IMAD.MOV R18, RZ, RZ, -R18 ;  /* 0x000000ffff127224 */ /* 0x000fc800078e0a12 */
[----:B------:R-:W-:Y:S02]  /*ab50*/  IMAD R26, R59, R18, R15 ;  /* 0x000000123b1a7224 */ /* 0x000fe400078e020f */
[----:B------:R-:W-:-:S04]  /*ab60*/  IMAD.HI.U32 R21, R2, R20, RZ ;  /* 0x0000001402157227 */ /* 0x000fc800078e00ff */
[----:B------:R-:W-:-:S04]  /*ab70*/  IMAD.MOV R21, RZ, RZ, -R21 ;  /* 0x000000ffff157224 */ /* 0x000fc800078e0a15 */
[----:B------:R-:W-:Y:S01]  /*ab80*/  IMAD R19, R59, R21, R20 ;  /* 0x000000153b137224 */ /* 0x000fe200078e0214 */
[----:B---3--:R-:W-:-:S05]  /*ab90*/  IABS R15, R43 ;  /* 0x0000002b000f7213 */ /* 0x008fca0000000000 */
[----:B------:R-:W-:-:S04]  /*aba0*/  IMAD.HI.U32 R18, R2, R15, RZ ;  /* 0x0000000f02127227 */ /* 0x000fc800078e00ff */
[----:B------:R-:W-:-:S04]  /*abb0*/  IMAD.MOV R18, RZ, RZ, -R18 ;  /* 0x000000ffff127224 */ /* 0x000fc800078e0a12 */
[----:B------:R-:W-:Y:S01]  /*abc0*/  IMAD R7, R59, R18, R15 ;  /* 0x000000123b077224 */ /* 0x000fe200078e020f */
[----:B----4-:R-:W-:Y:S02]  /*abd0*/  IABS R11, R60 ;  /* 0x0000003c000b7213 */ /* 0x010fe40000000000 */
[----:B------:R-:W3:Y:S01]  /*abe0*/  LDL R60, [R1+0x23f8] ;  /* 0x0023f800013c7983 */ /* 0x000ee20000100800 */
[----:B------:R-:W-:-:S03]  /*abf0*/  IABS R20, R28 ;  /* 0x0000001c00147213 */ /* 0x000fc60000000000 */
[----:B------:R-:W4:Y:S01]  /*ac00*/  LDL R28, [R1+0x23fc] ;  /* 0x0023fc00011c7983 */ /* 0x000f220000100800 */
[----:B--2---:R-:W-:-:S03]  /*ac10*/  IABS R15, R58 ;  /* 0x0000003a000f7213 */ /* 0x004fc60000000000 */
[----:B------:R-:W2:Y:S01]  /*ac20*/  LDL R58, [R1+0x2400] ;  /* 0x00240000013a7983 */ /* 0x000ea20000100800 */
[----:B------:R-:W-:-:S13]  /*ac30*/  ISETP.GT.U32.AND P6, PT, R59, R3, PT ;  /* 0x000000033b00720c */ /* 0x000fda0003fc4070 */
[----:B------:R-:W-:-:S05]  /*ac40*/  @!P6 IMAD.IADD R3, R3, 0x1, -R59 ;  /* 0x000000010303e824 */ /* 0x000fca00078e0a3b */
[C---:B------:R-:W-:Y:S02]  /*ac50*/  ISETP.GT.U32.AND P6, PT, R59.reuse, R3, PT ;  /* 0x000000033b00720c */ /* 0x040fe40003fc4070 */
[C---:B------:R-:W-:Y:S02]  /*ac60*/  ISETP.GT.U32.AND P5, PT, R59.reuse, R4, PT ;  /* 0x000000043b00720c */ /* 0x040fe40003fa4070 */
[----:B------:R-:W-:-:S09]  /*ac70*/  ISETP.GT.U32.AND P3, PT, R59, R55, PT ;  /* 0x000000373b00720c */ /* 0x000fd20003f64070 */
[--C-:B------:R-:W-:Y:S01]  /*ac80*/  @!P6 IMAD.IADD R3, R3, 0x1, -R59.reuse ;  /* 0x000000010303e824 */ /* 0x100fe200078e0a3b */
[----:B------:R-:W-:Y:S01]  /*ac90*/  ISETP.GT.U32.AND P6, PT, R59, R53, PT ;  /* 0x000000353b00720c */ /* 0x000fe20003fc4070 */
[--C-:B------:R-:W-:Y:S02]  /*aca0*/  @!P5 IMAD.IADD R4, R4, 0x1, -R59.reuse ;  /* 0x000000010404d824 */ /* 0x100fe400078e0a3b */
[----:B------:R-:W-:-:S03]  /*acb0*/  @!P3 IMAD.IADD R55, R55, 0x1, -R59 ;  /* 0x000000013737b824 */ /* 0x000fc600078e0a3b */
[C---:B------:R-:W-:Y:S02]  /*acc0*/  ISETP.GT.U32.AND P5, PT, R59.reuse, R4, PT ;  /* 0x000000043b00720c */ /* 0x040fe40003fa4070 */
[----:B------:R-:W-:-:S05]  /*acd0*/  ISETP.GT.U32.AND P3, PT, R59, R55, PT ;  /* 0x000000373b00720c */ /* 0x000fca0003f64070 */
[----:B------:R-:W-:-:S05]  /*ace0*/  @!P6 IMAD.IADD R53, R53, 0x1, -R59 ;  /* 0x000000013535e824 */ /* 0x000fca00078e0a3b */
[C---:B------:R-:W-:Y:S01]  /*acf0*/  ISETP.GT.U32.AND P6, PT, R59.reuse, R53, PT ;  /* 0x000000353b00720c */ /* 0x040fe20003fc4070 */
[--C-:B------:R-:W-:Y:S01]  /*ad00*/  @!P5 IMAD.IADD R4, R4, 0x1, -R59.reuse ;  /* 0x000000010404d824 */ /* 0x100fe200078e0a3b */
[----:B------:R-:W-:Y:S01]  /*ad10*/  ISETP.GT.U32.AND P5, PT, R59, R52, PT ;  /* 0x000000343b00720c */ /* 0x000fe20003fa4070 */
[----:B------:R-:W-:Y:S01]  /*ad20*/  @!P3 IMAD.IADD R55, R55, 0x1, -R59 ;  /* 0x000000013737b824 */ /* 0x000fe200078e0a3b */
[----:B------:R-:W-:-:S09]  /*ad30*/  ISETP.GT.U32.AND P3, PT, R59, R51, PT ;  /* 0x000000333b00720c */ /* 0x000fd20003f64070 */
[--C-:B------:R-:W-:Y:S01]  /*ad40*/  @!P6 IMAD.IADD R53, R53, 0x1, -R59.reuse ;  /* 0x000000013535e824 */ /* 0x100fe200078e0a3b */
[----:B------:R-:W-:Y:S01]  /*ad50*/  ISETP.GT.U32.AND P6, PT, R59, R49, PT ;  /* 0x000000313b00720c */ /* 0x000fe20003fc4070 */
[--C-:B------:R-:W-:Y:S02]  /*ad60*/  @!P5 IMAD.IADD R52, R52, 0x1, -R59.reuse ;  /* 0x000000013434d824 */ /* 0x100fe400078e0a3b */
[----:B------:R-:W-:-:S03]  /*ad70*/  @!P3 IMAD.IADD R51, R51, 0x1, -R59 ;  /* 0x000000013333b824 */ /* 0x000fc600078e0a3b */
[C---:B------:R-:W-:Y:S02]  /*ad80*/  ISETP.GT.U32.AND P5, PT, R59.reuse, R52, PT ;  /* 0x000000343b00720c */ /* 0x040fe40003fa4070 */
[----:B------:R-:W-:-:S05]  /*ad90*/  ISETP.GT.U32.AND P3, PT, R59, R51, PT ;  /* 0x000000333b00720c */ /* 0x000fca0003f64070 */
[----:B------:R-:W-:Y:S02]  /*ada0*/  @!P6 IMAD.IADD R49, R49, 0x1, -R59 ;  /* 0x000000013131e824 */ /* 0x000fe400078e0a3b */
[----:B------:R-:W-:-:S03]  /*adb0*/  IMAD.HI.U32 R13, R2, R11, RZ ;  /* 0x0000000b020d7227 */ /* 0x000fc600078e00ff */
[----:B------:R-:W-:Y:S01]  /*adc0*/  ISETP.GT.U32.AND P6, PT, R59, R49, PT ;  /* 0x000000313b00720c */ /* 0x000fe20003fc4070 */
[----:B------:R-:W-:Y:S02]  /*add0*/  IMAD.MOV R13, RZ, RZ, -R13 ;  /* 0x000000ffff0d7224 */ /* 0x000fe400078e0a0d */
[----:B------:R-:W-:-:S04]  /*ade0*/  IMAD.HI.U32 R18, R2, R15, RZ ;  /* 0x0000000f02127227 */ /* 0x000fc800078e00ff */
[----:B------:R-:W-:-:S04]  /*adf0*/  IMAD.HI.U32 R21, R2, R20, RZ ;  /* 0x0000001402157227 */ /* 0x000fc800078e00ff */
[----:B------:R-:W-:Y:S02]  /*ae00*/  @!P5 IMAD.IADD R52, R52, 0x1, -R59 ;  /* 0x000000013434d824 */ /* 0x000fe400078e0a3b */
[----:B------:R-:W-:Y:S01]  /*ae10*/  IMAD R43, R59, R13, R11 ;  /* 0x0000000d3b2b7224 */ /* 0x000fe200078e020b */
[----:B---3--:R-:W-:Y:S01]  /*ae20*/  IABS R11, R60 ;  /* 0x0000003c000b7213 */ /* 0x008fe20000000000 */
[----:B------:R-:W-:Y:S01]  /*ae30*/  @!P3 IMAD.IADD R51, R51, 0x1, -R59 ;  /* 0x000000013333b824 */ /* 0x000fe200078e0a3b */
[----:B------:R-:W3:Y:S01]  /*ae40*/  LDL R60, [R1+0x2404] ;  /* 0x00240400013c7983 */ /* 0x000ee20000100800 */
[----:B------:R-:W-:Y:S01]  /*ae50*/  IMAD.MOV R18, RZ, RZ, -R18 ;  /* 0x000000ffff127224 */ /* 0x000fe200078e0a12 */
[C---:B------:R-:W-:Y:S01]  /*ae60*/  ISETP.GT.U32.AND P5, PT, R59.reuse, R48, PT ;  /* 0x000000303b00720c */ /* 0x040fe20003fa4070 */
[----:B------:R-:W-:Y:S01]  /*ae70*/  IMAD.MOV R21, RZ, RZ, -R21 ;  /* 0x000000ffff157224 */ /* 0x000fe200078e0a15 */
[----:B------:R-:W-:Y:S01]  /*ae80*/  STL [R1+0x2b90], R53 ;  /* 0x002b903501007387 */ /* 0x000fe20000100800 */
[----:B------:R-:W-:-:S02]  /*ae90*/  IMAD R41, R59, R24, R23 ;  /* 0x000000183b297224 */ /* 0x000fc400078e0217 */
[----:B------:R-:W-:Y:S01]  /*aea0*/  IMAD R23, R59, R18, R15 ;  /* 0x000000123b177224 */ /* 0x000fe200078e020f */
[----:B------:R-:W-:Y:S01]  /*aeb0*/  STL [R1+0x2b88], R52 ;  /* 0x002b883401007387 */ /* 0x000fe20000100800 */
[----:B------:R-:W-:Y:S02]  /*aec0*/  @!P6 IMAD.IADD R49, R49, 0x1, -R59 ;  /* 0x000000013131e824 */ /* 0x000fe400078e0a3b */
[----:B------:R-:W-:Y:S01]  /*aed0*/  IMAD R24, R59, R21, R20 ;  /* 0x000000153b187224 */ /* 0x000fe200078e0214 */
[----:B------:R-:W-:Y:S01]  /*aee0*/  STL [R1+0x2b8c], R51 ;  /* 0x002b8c3301007387 */ /* 0x000fe20000100800 */
[----:B----4-:R-:W-:-:S03]  /*aef0*/  IABS R20, R28 ;  /* 0x0000001c00147213 */ /* 0x010fc60000000000 */
[----:B------:R-:W4:Y:S04]  /*af00*/  LDL R10, [R1+0x2408] ;  /* 0x00240800010a7983 */ /* 0x000f280000100800 */
[----:B------:R-:W4:Y:S01]  /*af10*/  LDL R16, [R1+0x240c] ;  /* 0x00240c0001107983 */ /* 0x000f220000100800 */
[----:B------:R-:W-:-:S05]  /*af20*/  @!P5 IMAD.IADD R48, R48, 0x1, -R59 ;  /* 0x000000013030d824 */ /* 0x000fca00078e0a3b */
[----:B------:R-:W-:-:S13]  /*af30*/  ISETP.GT.U32.AND P5, PT, R59, R48, PT ;  /* 0x000000303b00720c */ /* 0x000fda0003fa4070 */
[----:B------:R-:W-:Y:S01]  /*af40*/  @!P5 IMAD.IADD R48, R48, 0x1, -R59 ;  /* 0x000000013030d824 */ /* 0x000fe200078e0a3b */
[----:B--2---:R-:W-:Y:S02]  /*af50*/  IABS R15, R58 ;  /* 0x0000003a000f7213 */ /* 0x004fe40000000000 */
[----:B------:R-:W2:Y:S04]  /*af60*/  LDL R58, [R1+0x2410] ;  /* 0x00241000013a7983 */ /* 0x000ea80000100800 */
[----:B------:R-:W2:Y:S04]  /*af70*/  LDL.LU R14, [R1+0x64] ;  /* 0x00006400010e7983 */ /* 0x000ea80000300800 */
[----:B------:R-:W2:Y:S04]  /*af80*/  LDL.LU R28, [R1+0x60] ;  /* 0x00006000011c7983 */ /* 0x000ea80000300800 */
[----:B------:R0:W-:Y:S04]  /*af90*/  STL [R1+0x2b80], R49 ;  /* 0x002b803101007387 */ /* 0x0001e80000100800 */
[----:B0-----:R-:W2:Y:S04]  /*afa0*/  LDL.LU R49, [R1+0x68] ;  /* 0x0000680001317983 */ /* 0x001ea80000300800 */
[----:B------:R0:W-:Y:S04]  /*afb0*/  STL [R1+0x2b84], R48 ;  /* 0x002b843001007387 */ /* 0x0001e80000100800 */
[----:B------:R-:W2:Y:S04]  /*afc0*/  LDL R22, [R1+0x2418] ;  /* 0x0024180001167983 */ /* 0x000ea80000100800 */
[----:B0-----:R-:W2:Y:S01]  /*afd0*/  LDL R48, [R1+0x2414] ;  /* 0x0024140001307983 */ /* 0x001ea20000100800 */
[----:B------:R-:W-:-:S13]  /*afe0*/  ISETP.GT.U32.AND P2, PT, R59, R5, PT ;  /* 0x000000053b00720c */ /* 0x000fda0003f44070 */
[----:B------:R-:W-:-:S05]  /*aff0*/  @!P2 IMAD.IADD R5, R5, 0x1, -R59 ;  /* 0x000000010505a824 */ /* 0x000fca00078e0a3b */
[----:B------:R-:W-:-:S13]  /*b000*/  ISETP.GT.U32.AND P2, PT, R59, R5, PT ;  /* 0x000000053b00720c */ /* 0x000fda0003f44070 */
[----:B------:R-:W-:Y:S01]  /*b010*/  @!P2 IMAD.IADD R5, R5, 0x1, -R59 ;  /* 0x000000010505a824 */ /* 0x000fe200078e0a3b */
[----:B------:R-:W-:-:S13]  /*b020*/  ISETP.GT.U32.AND P2, PT, R59, R54, PT ;  /* 0x000000363b00720c */ /* 0x000fda0003f44070 */
[----:B------:R-:W-:-:S05]  /*b030*/  @!P2 IMAD.IADD R54, R54, 0x1, -R59 ;  /* 0x000000013636a824 */ /* 0x000fca00078e0a3b */
[C---:B------:R-:W-:Y:S02]  /*b040*/  ISETP.GT.U32.AND P2, PT, R59.reuse, R54, PT ;  /* 0x000000363b00720c */ /* 0x040fe40003f44070 */
[----:B------:R-:W-:-:S11]  /*b050*/  ISETP.GT.U32.AND P3, PT, R59, R47, PT ;  /* 0x0000002f3b00720c */ /* 0x000fd60003f64070 */
[--C-:B------:R-:W-:Y:S01]  /*b060*/  @!P2 IMAD.IADD R54, R54, 0x1, -R59.reuse ;  /* 0x000000013636a824 */ /* 0x100fe200078e0a3b */
[----:B------:R-:W-:Y:S01]  /*b070*/  ISETP.GT.U32.AND P2, PT, R59, R50, PT ;  /* 0x000000323b00720c */ /* 0x000fe20003f44070 */
[----:B------:R-:W-:-:S12]  /*b080*/  @!P3 IMAD.IADD R47, R47, 0x1, -R59 ;  /* 0x000000012f2fb824 */ /* 0x000fd800078e0a3b */
[----:B------:R-:W-:-:S05]  /*b090*/  @!P2 IMAD.IADD R50, R50, 0x1, -R59 ;  /* 0x000000013232a824 */ /* 0x000fca00078e0a3b */
[C---:B------:R-:W-:Y:S02]  /*b0a0*/  ISETP.GT.U32.AND P2, PT, R59.reuse, R50, PT ;  /* 0x000000323b00720c */ /* 0x040fe40003f44070 */
[C---:B------:R-:W-:Y:S02]  /*b0b0*/  ISETP.GT.U32.AND P3, PT, R59.reuse, R47, PT ;  /* 0x0000002f3b00720c */ /* 0x040fe40003f64070 */
[C---:B------:R-:W-:Y:S02]  /*b0c0*/  ISETP.GT.U32.AND P6, PT, R59.reuse, R45, PT ;  /* 0x0000002d3b00720c */ /* 0x040fe40003fc4070 */
[----:B------:R-:W-:-:S07]  /*b0d0*/  ISETP.GT.U32.AND P5, PT, R59, R0, PT ;  /* 0x000000003b00720c */ /* 0x000fce0003fa4070 */
[--C-:B------:R-:W-:Y:S01]  /*b0e0*/  @!P2 IMAD.IADD R50, R50, 0x1, -R59.reuse ;  /* 0x000000013232a824 */ /* 0x100fe200078e0a3b */
[----:B------:R-:W-:Y:S01]  /*b0f0*/  ISETP.GT.U32.AND P2, PT, R59, R46, PT ;  /* 0x0000002e3b00720c */ /* 0x000fe20003f44070 */
[--C-:B------:R-:W-:Y:S01]  /*b100*/  @!P3 IMAD.IADD R47, R47, 0x1, -R59.reuse ;  /* 0x000000012f2fb824 */ /* 0x100fe200078e0a3b */
[----:B------:R-:W-:Y:S01]  /*b110*/  ISETP.GT.U32.AND P3, PT, R59, R56, PT ;  /* 0x000000383b00720c */ /* 0x000fe20003f64070 */
[--C-:B------:R-:W-:Y:S02]  /*b120*/  @!P6 IMAD.IADD R45, R45, 0x1, -R59.reuse ;  /* 0x000000012d2de824 */ /* 0x100fe400078e0a3b */
[----:B------:R-:W-:-:S08]  /*b130*/  @!P5 IMAD.IADD R0, R0, 0x1, -R59 ;  /* 0x000000010000d824 */ /* 0x000fd000078e0a3b */
[--C-:B------:R-:W-:Y:S01]  /*b140*/  @!P2 IMAD.IADD R46, R46, 0x1, -R59.reuse ;  /* 0x000000012e2ea824 */ /* 0x100fe200078e0a3b */
[----:B------:R-:W-:Y:S01]  /*b150*/  ISETP.GT.U32.AND P6, PT, R59, R45, PT ;  /* 0x0000002d3b00720c */ /* 0x000fe20003fc4070 */
[----:B------:R-:W-:-:S03]  /*b160*/  @!P3 IMAD.IADD R56, R56, 0x1, -R59 ;  /* 0x000000013838b824 */ /* 0x000fc600078e0a3b */
[C---:B------:R-:W-:Y:S02]  /*b170*/  ISETP.GT.U32.AND P2, PT, R59.reuse, R46, PT ;  /* 0x0000002e3b00720c */ /* 0x040fe40003f44070 */
[C---:B------:R-:W-:Y:S02]  /*b180*/  ISETP.GT.U32.AND P5, PT, R59.reuse, R0, PT ;  /* 0x000000003b00720c */ /* 0x040fe40003fa4070 */
[----:B------:R-:W-:Y:S01]  /*b190*/  ISETP.GT.U32.AND P3, PT, R59, R56, PT ;  /* 0x000000383b00720c */ /* 0x000fe20003f64070 */
[----:B------:R-:W-:-:S04]  /*b1a0*/  IMAD.HI.U32 R13, R2, R11, RZ ;  /* 0x0000000b020d7227 */ /* 0x000fc800078e00ff */
[----:B------:R-:W-:-:S04]  /*b1b0*/  @!P6 IMAD.IADD R45, R45, 0x1, -R59 ;  /* 0x000000012d2de824 */ /* 0x000fc800078e0a3b */
[--C-:B------:R-:W-:Y:S02]  /*b1c0*/  @!P2 IMAD.IADD R46, R46, 0x1, -R59.reuse ;  /* 0x000000012e2ea824 */ /* 0x100fe400078e0a3b */
[----:B------:R-:W-:Y:S02]  /*b1d0*/  @!P5 IMAD.IADD R0, R0, 0x1, -R59 ;  /* 0x000000010000d824 */ /* 0x000fe400078e0a3b */
[----:B------:R-:W-:-:S04]  /*b1e0*/  IMAD.HI.U32 R21, R2, R20, RZ ;  /* 0x0000001402157227 */ /* 0x000fc800078e00ff */
[----:B------:R-:W-:Y:S01]  /*b1f0*/  @!P3 IMAD.IADD R56, R56, 0x1, -R59 ;  /* 0x000000013838b824 */ /* 0x000fe200078e0a3b */
[C---:B------:R-:W-:Y:S01]  /*b200*/  ISETP.GT.U32.AND P3, PT, R59.reuse, R57, PT ;  /* 0x000000393b00720c */ /* 0x040fe20003f64070 */
[----:B------:R-:W-:Y:S02]  /*b210*/  IMAD.MOV R13, RZ, RZ, -R13 ;  /* 0x000000ffff0d7224 */ /* 0x000fe400078e0a0d */
[----:B------:R-:W-:Y:S02]  /*b220*/  IMAD.MOV R21, RZ, RZ, -R21 ;  /* 0x000000ffff157224 */ /* 0x000fe400078e0a15 */
[----:B------:R-:W-:Y:S01]  /*b230*/  IMAD R8, R59, R13, R11 ;  /* 0x0000000d3b087224 */ /* 0x000fe200078e020b */
[----:B---3--:R-:W-:Y:S01]  /*b240*/  IABS R11, R60 ;  /* 0x0000003c000b7213 */ /* 0x008fe20000000000 */
[----:B------:R-:W-:-:S04]  /*b250*/  IMAD.HI.U32 R18, R2, R15, RZ ;  /* 0x0000000f02127227 */ /* 0x000fc800078e00ff */
[C---:B------:R-:W-:Y:S01]  /*b260*/  IMAD R60, R59.reuse, R21, R20 ;  /* 0x000000153b3c7224 */ /* 0x040fe200078e0214 */
[----:B----4-:R-:W-:Y:S01]  /*b270*/  IABS R20, R10 ;  /* 0x0000000a00147213 */ /* 0x010fe20000000000 */
[----:B------:R-:W-:Y:S01]  /*b280*/  IMAD.MOV R18, RZ, RZ, -R18 ;  /* 0x000000ffff127224 */ /* 0x000fe200078e0a12 */
[----:B------:R-:W3:Y:S04]  /*b290*/  LDL R10, [R1+0x241c] ;  /* 0x00241c00010a7983 */ /* 0x000ee80000100800 */
[----:B------:R-:W4:Y:S01]  /*b2a0*/  LDL.LU R44, [R1+0x58] ;  /* 0x00005800012c7983 */ /* 0x000f220000300800 */
[----:B------:R-:W-:Y:S01]  /*b2b0*/  IMAD R53, R59, R18, R15 ;  /* 0x000000123b357224 */ /* 0x000fe200078e020f */
[----:B------:R-:W-:Y:S02]  /*b2c0*/  IABS R15, R16 ;  /* 0x00000010000f7213 */ /* 0x000fe40000000000 */
[----:B------:R-:W3:Y:S01]  /*b2d0*/  LDL.LU R51, [R1+0x54] ;  /* 0x0000540001337983 */ /* 0x000ee20000300800 */
[----:B------:R-:W-:-:S03]  /*b2e0*/  @!P3 IMAD.IADD R57, R57, 0x1, -R59 ;  /* 0x000000013939b824 */ /* 0x000fc600078e0a3b */
[----:B------:R-:W3:Y:S01]  /*b2f0*/  LDL.LU R52, [R1+0x50] ;  /* 0x0000500001347983 */ /* 0x000ee20000300800 */
[----:B------:R-:W-:-:S03]  /*b300*/  IMAD.HI.U32 R21, R2, R20, RZ ;  /* 0x0000001402157227 */ /* 0x000fc600078e00ff */
[----:B------:R-:W-:Y:S04]  /*b310*/  STL [R1+0x6c], R56 ;  /* 0x00006c3801007387 */ /* 0x000fe80000100800 */
[----:B------:R-:W3:Y:S01]  /*b320*/  LDL.LU R16, [R1+0x4c] ;  /* 0x00004c0001107983 */ /* 0x000ee20000300800 */
[----:B------:R-:W-:Y:S01]  /*b330*/  IMAD.MOV R21, RZ, RZ, -R21 ;  /* 0x000000ffff157224 */ /* 0x000fe200078e0a15 */
[----:B------:R-:W-:Y:S01]  /*b340*/  ISETP.GT.U32.AND P3, PT, R59, R57, PT ;  /* 0x000000393b00720c */ /* 0x000fe20003f64070 */
[----:B------:R-:W-:-:S04]  /*b350*/  IMAD.HI.U32 R13, R2, R11, RZ ;  /* 0x0000000b020d7227 */ /* 0x000fc800078e00ff */
[----:B------:R-:W-:-:S04]  /*b360*/  IMAD.HI.U32 R18, R2, R15, RZ ;  /* 0x0000000f02127227 */ /* 0x000fc800078e00ff */
[C---:B------:R-:W-:Y:S02]  /*b370*/  IMAD R9, R59.reuse, R21, R20 ;  /* 0x000000153b097224 */ /* 0x040fe400078e0214 */
[----:B------:R-:W-:Y:S02]  /*b380*/  IMAD.MOV R13, RZ, RZ, -R13 ;  /* 0x000000ffff0d7224 */ /* 0x000fe400078e0a0d */
[----:B------:R-:W-:Y:S02]  /*b390*/  IMAD.MOV R18, RZ, RZ, -R18 ;  /* 0x000000ffff127224 */ /* 0x000fe400078e0a12 */
[----:B------:R-:W-:Y:S02]  /*b3a0*/  IMAD R12, R59, R13, R11 ;  /* 0x0000000d3b0c7224 */ /* 0x000fe400078e020b */
[----:B------:R-:W-:Y:S01]  /*b3b0*/  @!P3 IMAD.IADD R57, R57, 0x1, -R59 ;  /* 0x000000013939b824 */ /* 0x000fe200078e0a3b */
[C---:B--2---:R-:W-:Y:S02]  /*b3c0*/  ISETP.GT.U32.AND P6, PT, R59.reuse, R14, PT ;  /* 0x0000000e3b00720c */ /* 0x044fe40003fc4070 */
[----:B------:R-:W-:-:S02]  /*b3d0*/  ISETP.GT.U32.AND P5, PT, R59, R28, PT ;  /* 0x0000001c3b00720c */ /* 0x000fc40003fa4070 */
[----:B------:R-:W-:-:S09]  /*b3e0*/  ISETP.GT.U32.AND P2, PT, R59, R49, PT ;  /* 0x000000313b00720c */ /* 0x000fd20003f44070 */
[--C-:B------:R-:W-:Y:S02]  /*b3f0*/  @!P6 IMAD.IADD R14, R14, 0x1, -R59.reuse ;  /* 0x000000010e0ee824 */ /* 0x100fe400078e0a3b */
[----:B------:R-:W-:-:S03]  /*b400*/  @!P5 IMAD.IADD R28, R28, 0x1, -R59 ;  /* 0x000000011c1cd824 */ /* 0x000fc600078e0a3b */
[----:B------:R-:W-:Y:S01]  /*b410*/  ISETP.GT.U32.AND P6, PT, R59, R14, PT ;  /* 0x0000000e3b00720c */ /* 0x000fe20003fc4070 */
[----:B------:R-:W-:Y:S01]  /*b420*/  @!P2 IMAD.IADD R49, R49, 0x1, -R59 ;  /* 0x000000013131a824 */ /* 0x000fe200078e0a3b */
[----:B------:R-:W-:-:S04]  /*b430*/  ISETP.GT.U32.AND P5, PT, R59, R28, PT ;  /* 0x0000001c3b00720c */ /* 0x000fc80003fa4070 */
[----:B------:R-:W-:Y:S02]  /*b440*/  ISETP.GT.U32.AND P2, PT, R59, R49, PT ;  /* 0x000000313b00720c */ /* 0x000fe40003f44070 */
[----:B------:R-:W-:-:S05]  /*b450*/  IABS R20, R48 ;  /* 0x0000003000147213 */ /* 0x000fca0000000000 */
[----:B------:R-:W-:Y:S01]  /*b460*/  @!P6 IMAD.IADD R14, R14, 0x1, -R59 ;  /* 0x000000010e0ee824 */ /* 0x000fe200078e0a3b */
[----:B------:R-:W-:Y:S01]  /*b470*/  IABS R11, R58 ;  /* 0x0000003a000b7213 */ /* 0x000fe20000000000 */
[----:B------:R-:W-:Y:S02]  /*b480*/  IMAD R58, R59, R18, R15 ;  /* 0x000000123b3a7224 */ /* 0x000fe400078e020f */
[----:B------:R-:W-:Y:S01]  /*b490*/  IMAD.HI.U32 R21, R2, R20, RZ ;  /* 0x0000001402157227 */ /* 0x000fe200078e00ff */
[----:B------:R-:W-:-:S03]  /*b4a0*/  IABS R15, R22 ;  /* 0x00000016000f7213 */ /* 0x000fc60000000000 */
[--C-:B------:R-:W-:Y:S02]  /*b4b0*/  @!P2 IMAD.IADD R49, R49, 0x1, -R59.reuse ;  /* 0x000000013131a824 */ /* 0x100fe400078e0a3b */
[----:B------:R-:W-:-:S03]  /*b4c0*/  @!P5 IMAD.IADD R28, R28, 0x1, -R59 ;  /* 0x000000011c1cd824 */ /* 0x000fc600078e0a3b */
[----:B------:R-:W-:Y:S01]  /*b4d0*/  STL [R1+0x68], R49 ;  /* 0x0000683101007387 */ /* 0x000fe20000100800 */
[----:B------:R-:W-:-:S03]  /*b4e0*/  IMAD.MOV R21, RZ, RZ, -R21 ;  /* 0x000000ffff157224 */ /* 0x000fc600078e0a15 */
[----:B------:R-:W2:Y:S04]  /*b4f0*/  LDL.LU R22, [R1+0x48] ;  /* 0x0000480001167983 */ /* 0x000ea80000300800 */
[----:B------:R0:W-:Y:S04]  /*b500*/  STL [R1+0x64], R14 ;  /* 0x0000640e01007387 */ /* 0x0001e80000100800 */
[----:B0-----:R-:W2:Y:S04]  /*b510*/  LDL.LU R14, [R1+0x44] ;  /* 0x00004400010e7983 */ /* 0x001ea80000300800 */
[----:B------:R0:W-:Y:S04]  /*b520*/  STL [R1+0x60], R28 ;  /* 0x0000601c01007387 */ /* 0x0001e80000100800 */
[----:B------:R-:W2:Y:S04]  /*b530*/  LDL R48, [R1+0x242c] ;  /* 0x00242c0001307983 */ /* 0x000ea80000100800 */
[----:B------:R-:W2:Y:S01]  /*b540*/  LDL R49, [R1+0x2468] ;  /* 0x0024680001317983 */ /* 0x000ea20000100800 */
[----:B0-----:R-:W-:-:S03]  /*b550*/  IMAD R28, R59, R21, R20 ;  /* 0x000000153b1c7224 */ /* 0x001fc600078e0214 */
[----:B------:R0:W-:Y:S04]  /*b560*/  STL [R1+0x5c], R57 ;  /* 0x00005c3901007387 */ /* 0x0001e80000100800 */
[----:B------:R-:W2:Y:S01]  /*b570*/  LDL R20, [R1+0x2428] ;  /* 0x0024280001147983 */ /* 0x000ea20000100800 */
[----:B------:R-:W-:-:S04]  /*b580*/  IMAD.HI.U32 R13, R2, R11, RZ ;  /* 0x0000000b020d7227 */ /* 0x000fc800078e00ff */
[----:B------:R-:W-:-:S04]  /*b590*/  IMAD.MOV R13, RZ, RZ, -R13 ;  /* 0x000000ffff0d7224 */ /* 0x000fc800078e0a0d */
[C---:B------:R-:W-:Y:S01]  /*b5a0*/  IMAD R56, R59.reuse, R13, R11 ;  /* 0x0000000d3b387224 */ /* 0x040fe200078e020b */
[C---:B----4-:R-:W-:Y:S02]  /*b5b0*/  ISETP.GT.U32.AND P2, PT, R59.reuse, R44, PT ;  /* 0x0000002c3b00720c */ /* 0x050fe40003f44070 */
[C---:B---3--:R-:W-:Y:S02]  /*b5c0*/  ISETP.GT.U32.AND P6, PT, R59.reuse, R51, PT ;  /* 0x000000333b00720c */ /* 0x048fe40003fc4070 */
[C---:B------:R-:W-:Y:S02]  /*b5d0*/  ISETP.GT.U32.AND P5, PT, R59.reuse, R52, PT ;  /* 0x000000343b00720c */ /* 0x040fe40003fa4070 */
[----:B------:R-:W-:-:S07]  /*b5e0*/  ISETP.GT.U32.AND P3, PT, R59, R16, PT ;  /* 0x000000103b00720c */ /* 0x000fce0003f64070 */
[--C-:B------:R-:W-:Y:S02]  /*b5f0*/  @!P2 IMAD.IADD R44, R44, 0x1, -R59.reuse ;  /* 0x000000012c2ca824 */ /* 0x100fe400078e0a3b */
[--C-:B------:R-:W-:Y:S02]  /*b600*/  @!P6 IMAD.IADD R51, R51, 0x1, -R59.reuse ;  /* 0x000000013333e824 */ /* 0x100fe400078e0a3b */
[--C-:B------:R-:W-:Y:S01]  /*b610*/  @!P5 IMAD.IADD R52, R52, 0x1, -R59.reuse ;  /* 0x000000013434d824 */ /* 0x100fe200078e0a3b */
[C---:B------:R-:W-:Y:S02]  /*b620*/  ISETP.GT.U32.AND P2, PT, R59.reuse, R44, PT ;  /* 0x0000002c3b00720c */ /* 0x040fe40003f44070 */
[C---:B------:R-:W-:Y:S01]  /*b630*/  ISETP.GT.U32.AND P6, PT, R59.reuse, R51, PT ;  /* 0x000000333b00720c */ /* 0x040fe20003fc4070 */
[----:B------:R-:W-:Y:S01]  /*b640*/  @!P3 IMAD.IADD R16, R16, 0x1, -R59 ;  /* 0x000000011010b824 */ /* 0x000fe200078e0a3b */
[----:B------:R-:W-:Y:S02]  /*b650*/  ISETP.GT.U32.AND P5, PT, R59, R52, PT ;  /* 0x000000343b00720c */ /* 0x000fe40003fa4070 */
[----:B------:R-:W-:-:S02]  /*b660*/  IABS R11, R10 ;  /* 0x0000000a000b7213 */ /* 0x000fc40000000000 */
[----:B------:R-:W-:-:S05]  /*b670*/  ISETP.GT.U32.AND P3, PT, R59, R16, PT ;  /* 0x000000103b00720c */ /* 0x000fca0003f64070 */
[----:B------:R-:W-:Y:S02]  /*b680*/  @!P2 IMAD.IADD R44, R44, 0x1, -R59 ;  /* 0x000000012c2ca824 */ /* 0x000fe400078e0a3b */
[----:B------:R-:W-:-:S04]  /*b690*/  IMAD.HI.U32 R13, R2, R11, RZ ;  /* 0x0000000b020d7227 */ /* 0x000fc800078e00ff */
[----:B------:R-:W-:Y:S02]  /*b6a0*/  IMAD.MOV R13, RZ, RZ, -R13 ;  /* 0x000000ffff0d7224 */ /* 0x000fe400078e0a0d */
[--C-:B------:R-:W-:Y:S01]  /*b6b0*/  @!P6 IMAD.IADD R51, R51, 0x1, -R59.reuse ;  /* 0x000000013333e824 */ /* 0x100fe200078e0a3b */
[----:B------:R1:W-:Y:S01]  /*b6c0*/  STL [R1+0x58], R44 ;  /* 0x0000582c01007387 */ /* 0x0003e20000100800 */
[--C-:B------:R-:W-:Y:S02]  /*b6d0*/  @!P5 IMAD.IADD R52, R52, 0x1, -R59.reuse ;  /* 0x000000013434d824 */ /* 0x100fe400078e0a3b */
[----:B------:R-:W-:Y:S02]  /*b6e0*/  @!P3 IMAD.IADD R16, R16, 0x1, -R59 ;  /* 0x000000011010b824 */ /* 0x000fe400078e0a3b */
[----:B0-----:R-:W-:Y:S01]  /*b6f0*/  IMAD R57, R59, R13, R11 ;  /* 0x0000000d3b397224 */ /* 0x001fe200078e020b */
[----:B-1----:R-:W3:Y:S04]  /*b700*/  LDL.LU R44, [R1+0x38] ;  /* 0x00003800012c7983 */ /* 0x002ee80000300800 */
[----:B------:R0:W-:Y:S04]  /*b710*/  STL [R1+0x54], R51 ;  /* 0x0000543301007387 */ /* 0x0001e80000100800 */
[----:B0-----:R-:W4:Y:S01]  /*b720*/  LDL R51, [R1+0x2474] ;  /* 0x0024740001337983 */ /* 0x001f220000100800 */
[----:B--2---:R-:W-:-:S05]  /*b730*/  IABS R20, R20 ;  /* 0x0000001400147213 */ /* 0x004fca0000000000 */
[----:B------:R-:W-:Y:S01]  /*b740*/  IMAD.HI.U32 R21, R2, R20, RZ ;  /* 0x0000001402157227 */ /* 0x000fe200078e00ff */
[----:B------:R-:W-:Y:S02]  /*b750*/  IABS R11, R49 ;  /* 0x00000031000b7213 */ /* 0x000fe40000000000 */
[----:B------:R-:W2:Y:S01]  /*b760*/  LDL R49, [R1+0x2470] ;  /* 0x0024700001317983 */ /* 0x000ea20000100800 */
[----:B------:R-:W-:-:S03]  /*b770*/  IMAD.MOV R21, RZ, RZ, -R21 ;  /* 0x000000ffff157224 */ /* 0x000fc600078e0a15 */
[----:B------:R0:W-:Y:S04]  /*b780*/  STL [R1+0x50], R52 ;  /* 0x0000503401007387 */ /* 0x0001e80000100800 */
[----:B------:R1:W-:Y:S01]  /*b790*/  STL [R1+0x4c], R16 ;  /* 0x00004c1001007387 */ /* 0x0003e20000100800 */
[----:B0-----:R-:W-:-:S03]  /*b7a0*/  IMAD R52, R59, R21, R20 ;  /* 0x000000153b347224 */ /* 0x001fc600078e0214 */
[----:B------:R-:W3:Y:S01]  /*b7b0*/  LDL R20, [R1+0x246c] ;  /* 0x00246c0001147983 */ /* 0x000ee20000100800 */
[C---:B------:R-:W-:Y:S02]  /*b7c0*/  ISETP.GT.U32.AND P2, PT, R59.reuse, R22, PT ;  /* 0x000000163b00720c */ /* 0x040fe40003f44070 */
[C---:B------:R-:W-:Y:S02]  /*b7d0*/  ISETP.GT.U32.AND P6, PT, R59.reuse, R14, PT ;  /* 0x0000000e3b00720c */ /* 0x040fe40003fc4070 */
[C---:B------:R-:W-:Y:S02]  /*b7e0*/  ISETP.GT.U32.AND P5, PT, R59.reuse, R41, PT ;  /* 0x000000293b00720c */ /* 0x040fe40003fa4070 */
[----:B------:R-:W-:Y:S01]  /*b7f0*/  ISETP.GT.U32.AND P3, PT, R59, R27, PT ;  /* 0x0000001b3b00720c */ /* 0x000fe20003f64070 */
[----:B------:R-:W-:-:S06]  /*b800*/  IMAD.HI.U32 R18, R2, R15, RZ ;  /* 0x0000000f02127227 */ /* 0x000fcc00078e00ff */
[--C-:B------:R-:W-:Y:S02]  /*b810*/  @!P2 IMAD.IADD R22, R22, 0x1, -R59.reuse ;  /* 0x000000011616a824 */ /* 0x100fe400078e0a3b */
[--C-:B------:R-:W-:Y:S02]  /*b820*/  @!P6 IMAD.IADD R14, R14, 0x1, -R59.reuse ;  /* 0x000000010e0ee824 */ /* 0x100fe400078e0a3b */
[--C-:B------:R-:W-:Y:S01]  /*b830*/  @!P5 IMAD.IADD R41, R41, 0x1, -R59.reuse ;  /* 0x000000012929d824 */ /* 0x100fe200078e0a3b */
[----:B------:R-:W-:Y:S01]  /*b840*/  ISETP.GT.U32.AND P2, PT, R59, R22, PT ;  /* 0x000000163b00720c */ /* 0x000fe20003f44070 */
[----:B------:R-:W-:Y:S01]  /*b850*/  @!P3 IMAD.IADD R27, R27, 0x1, -R59 ;  /* 0x000000011b1bb824 */ /* 0x000fe200078e0a3b */
[C---:B------:R-:W-:Y:S01]  /*b860*/  ISETP.GT.U32.AND P6, PT, R59.reuse, R14, PT ;  /* 0x0000000e3b00720c */ /* 0x040fe20003fc4070 */
[----:B------:R-:W-:Y:S01]  /*b870*/  IMAD.MOV R18, RZ, RZ, -R18 ;  /* 0x000000ffff127224 */ /* 0x000fe200078e0a12 */
[C---:B------:R-:W-:Y:S02]  /*b880*/  ISETP.GT.U32.AND P5, PT, R59.reuse, R41, PT ;  /* 0x000000293b00720c */ /* 0x040fe40003fa4070 */
[C---:B------:R-:W-:Y:S01]  /*b890*/  ISETP.GT.U32.AND P3, PT, R59.reuse, R27, PT ;  /* 0x0000001b3b00720c */ /* 0x040fe20003f64070 */
[----:B------:R-:W-:Y:S01]  /*b8a0*/  IMAD R10, R59, R18, R15 ;  /* 0x000000123b0a7224 */ /* 0x000fe200078e020f */
[----:B------:R-:W-:Y:S01]  /*b8b0*/  IABS R15, R48 ;  /* 0x00000030000f7213 */ /* 0x000fe20000000000 */
[----:B------:R-:W-:-:S04]  /*b8c0*/  IMAD.HI.U32 R13, R2, R11, RZ ;  /* 0x0000000b020d7227 */ /* 0x000fc800078e00ff */
[----:B------:R-:W-:-:S04]  /*b8d0*/  IMAD.HI.U32 R18, R2, R15, RZ ;  /* 0x0000000f02127227 */ /* 0x000fc800078e00ff */
[--C-:B------:R-:W-:Y:S02]  /*b8e0*/  @!P2 IMAD.IADD R22, R22, 0x1, -R59.reuse ;  /* 0x000000011616a824 */ /* 0x100fe400078e0a3b */
[--C-:B------:R-:W-:Y:S02]  /*b8f0*/  @!P6 IMAD.IADD R14, R14, 0x1, -R59.reuse ;  /* 0x000000010e0ee824 */ /* 0x100fe400078e0a3b */
[----:B------:R-:W-:Y:S02]  /*b900*/  IMAD.MOV R18, RZ, RZ, -R18 ;  /* 0x000000ffff127224 */ /* 0x000fe400078e0a12 */
[----:B------:R-:W-:Y:S01]  /*b910*/  @!P5 IMAD.IADD R41, R41, 0x1, -R59 ;  /* 0x000000012929d824 */ /* 0x000fe200078e0a3b */
[----:B------:R0:W-:Y:S01]  /*b920*/  STL [R1+0x48], R22 ;  /* 0x0000481601007387 */ /* 0x0001e20000100800 */
[----:B------:R-:W-:Y:S02]  /*b930*/  IMAD.MOV R13, RZ, RZ, -R13 ;  /* 0x000000ffff0d7224 */ /* 0x000fe400078e0a0d */
[----:B------:R-:W-:-:S02]  /*b940*/  @!P3 IMAD.IADD R27, R27, 0x1, -R59 ;  /* 0x000000011b1bb824 */ /* 0x000fc400078e0a3b */
[C---:B------:R-:W-:Y:S02]  /*b950*/  IMAD R48, R59.reuse, R18, R15 ;  /* 0x000000123b307224 */ /* 0x040fe400078e020f */
[----:B-1----:R-:W-:Y:S01]  /*b960*/  IMAD R16, R59, R13, R11 ;  /* 0x0000000d3b107224 */ /* 0x002fe200078e020b */
[----:B0-----:R-:W3:Y:S04]  /*b970*/  LDL.LU R22, [R1+0x28] ;  /* 0x0000280001167983 */ /* 0x001ee80000300800 */
[----:B------:R0:W-:Y:S04]  /*b980*/  STL [R1+0x44], R14 ;  /* 0x0000440e01007387 */ /* 0x0001e80000100800 */
[----:B------:R-:W-:Y:S04]  /*b990*/  STL [R1+0x40], R41 ;  /* 0x0000402901007387 */ /* 0x000fe80000100800 */
[----:B0-----:R-:W3:Y:S01]  /*b9a0*/  LDL R14, [R1+0x24a0] ;  /* 0x0024a000010e7983 */ /* 0x001ee20000100800 */
[----:B----4-:R-:W-:-:S02]  /*b9b0*/  IABS R11, R51 ;  /* 0x00000033000b7213 */ /* 0x010fc40000000000 */
[----:B--2---:R-:W-:Y:S02]  /*b9c0*/  IABS R15, R49 ;  /* 0x00000031000f7213 */ /* 0x004fe40000000000 */
[----:B------:R-:W2:Y:S01]  /*b9d0*/  LDL R49, [R1+0x2484] ;  /* 0x0024840001317983 */ /* 0x000ea20000100800 */
[----:B---3--:R-:W-:-:S05]  /*b9e0*/  IABS R20, R20 ;  /* 0x0000001400147213 */ /* 0x008fca0000000000 */
[----:B------:R-:W-:-:S04]  /*b9f0*/  IMAD.HI.U32 R21, R2, R20, RZ ;  /* 0x0000001402157227 */ /* 0x000fc800078e00ff */
[----:B------:R-:W-:Y:S01]  /*ba00*/  IMAD.MOV R21, RZ, RZ, -R21 ;  /* 0x000000ffff157224 */ /* 0x000fe200078e0a15 */
[----:B------:R-:W-:Y:S03]  /*ba10*/  STL [R1+0x3c], R27 ;  /* 0x00003c1b01007387 */ /* 0x000fe60000100800 */
[C---:B------:R-:W-:Y:S02]  /*ba20*/  IMAD R51, R59.reuse, R21, R20 ;  /* 0x000000153b337224 */ /* 0x040fe400078e0214 */
[----:B------:R-:W3:Y:S01]  /*ba30*/  LDL R20, [R1+0x2480] ;  /* 0x0024800001147983 */ /* 0x000ee20000100800 */
[----:B------:R-:W-:-:S13]  /*ba40*/  ISETP.GT.U32.AND P2, PT, R59, R44, PT ;  /* 0x0000002c3b00720c */ /* 0x000fda0003f44070 */
[----:B------:R-:W-:-:S05]  /*ba50*/  @!P2 IMAD.IADD R44, R44, 0x1, -R59 ;  /* 0x000000012c2ca824 */ /* 0x000fca00078e0a3b */
[C---:B------:R-:W-:Y:S02]  /*ba60*/  ISETP.GT.U32.AND P2, PT, R59.reuse, R44, PT ;  /* 0x0000002c3b00720c */ /* 0x040fe40003f44070 */
[C---:B------:R-:W-:Y:S02]  /*ba70*/  ISETP.GT.U32.AND P6, PT, R59.reuse, R61, PT ;  /* 0x0000003d3b00720c */ /* 0x040fe40003fc4070 */
[----:B------:R-:W-:-:S09]  /*ba80*/  ISETP.GT.U32.AND P5, PT, R59, R42, PT ;  /* 0x0000002a3b00720c */ /* 0x000fd20003fa4070 */
[----:B------:R-:W-:-:S05]  /*ba90*/  @!P2 IMAD.IADD R44, R44, 0x1, -R59 ;  /* 0x000000012c2ca824 */ /* 0x000fca00078e0a3b */
[----:B------:R0:W-:Y:S01]  /*baa0*/  STL [R1+0x38], R44 ;  /* 0x0000382c01007387 */ /* 0x0001e20000100800 */
[----:B------:R-:W-:-:S03]  /*bab0*/  ISETP.GT.U32.AND P3, PT, R59, R39, PT ;  /* 0x000000273b00720c */ /* 0x000fc60003f64070 */
[----:B0-----:R-:W4:Y:S01]  /*bac0*/  LDL.LU R44, [R1+0x2be0] ;  /* 0x002be000012c7983 */ /* 0x001f220000300800 */
[--C-:B------:R-:W-:Y:S02]  /*bad0*/  @!P6 IMAD.IADD R61, R61, 0x1, -R59.reuse ;  /* 0x000000013d3de824 */ /* 0x100fe400078e0a3b */
[----:B------:R-:W-:-:S07]  /*bae0*/  @!P5 IMAD.IADD R42, R42, 0x1, -R59 ;  /* 0x000000012a2ad824 */ /* 0x000fce00078e0a3b */
[----:B------:R-:W-:Y:S01]  /*baf0*/  @!P3 IMAD.IADD R39, R39, 0x1, -R59 ;  /* 0x000000012727b824 */ /* 0x000fe200078e0a3b */
[C---:B------:R-:W-:Y:S02]  /*bb00*/  ISETP.GT.U32.AND P6, PT, R59.reuse, R61, PT ;  /* 0x0000003d3b00720c */ /* 0x040fe40003fc4070 */
[C---:B------:R-:W-:Y:S02]  /*bb10*/  ISETP.GT.U32.AND P5, PT, R59.reuse, R42, PT ;  /* 0x0000002a3b00720c */ /* 0x040fe40003fa4070 */
[----:B------:R-:W-:Y:S01]  /*bb20*/  ISETP.GT.U32.AND P3, PT, R59, R39, PT ;  /* 0x000000273b00720c */ /* 0x000fe20003f64070 */
[----:B------:R-:W-:-:S04]  /*bb30*/  IMAD.HI.U32 R18, R2, R15, RZ ;  /* 0x0000000f02127227 */ /* 0x000fc800078e00ff */
[----:B------:R-:W-:-:S04]  /*bb40*/  IMAD.HI.U32 R13, R2, R11, RZ ;  /* 0x0000000b020d7227 */ /* 0x000fc800078e00ff */
[----:B------:R-:W-:Y:S02]  /*bb50*/  @!P6 IMAD.IADD R61, R61, 0x1, -R59 ;  /* 0x000000013d3de824 */ /* 0x000fe400078e0a3b */
[----:B------:R-:W-:Y:S02]  /*bb60*/  IMAD.MOV R18, RZ, RZ, -R18 ;  /* 0x000000ffff127224 */ /* 0x000fe400078e0a12 */
[----:B------:R-:W-:Y:S02]  /*bb70*/  IMAD.MOV R13, RZ, RZ, -R13 ;  /* 0x000000ffff0d7224 */ /* 0x000fe400078e0a0d */
[--C-:B------:R-:W-:Y:S01]  /*bb80*/  @!P5 IMAD.IADD R42, R42, 0x1, -R59.reuse ;  /* 0x000000012a2ad824 */ /* 0x100fe200078e0a3b */
[----:B------:R0:W-:Y:S01]  /*bb90*/  STL [R1+0x34], R61 ;  /* 0x0000343d01007387 */ /* 0x0001e20000100800 */
[----:B------:R-:W-:Y:S02]  /*bba0*/  @!P3 IMAD.IADD R39, R39, 0x1, -R59 ;  /* 0x000000012727b824 */ /* 0x000fe400078e0a3b */
[----:B------:R-:W-:-:S02]  /*bbb0*/  IMAD R41, R59, R18, R15 ;  /* 0x000000123b297224 */ /* 0x000fc400078e020f */
[----:B------:R-:W-:Y:S01]  /*bbc0*/  IMAD R27, R59, R13, R11 ;  /* 0x0000000d3b1b7224 */ /* 0x000fe200078e020b */
[----:B------:R-:W-:Y:S01]  /*bbd0*/  IABS R11, R14 ;  /* 0x0000000e000b7213 */ /* 0x000fe20000000000 */
[----:B0-----:R-:W4:Y:S01]  /*bbe0*/  LDL R61, [R1+0x252c] ;  /* 0x00252c00013d7983 */ /* 0x001f220000100800 */
[----:B--2---:R-:W-:-:S03]  /*bbf0*/  IABS R15, R49 ;  /* 0x00000031000f7213 */ /* 0x004fc60000000000 */
[----:B------:R-:W2:Y:S04]  /*bc00*/  LDL R49, [R1+0x2528] ;  /* 0x0025280001317983 */ /* 0x000ea80000100800 */
[----:B------:R-:W-:Y:S04]  /*bc10*/  STL [R1+0x30], R42 ;  /* 0x0000302a01007387 */ /* 0x000fe80000100800 */
[----:B------:R-:W-:Y:S01]  /*bc20*/  STL [R1+0x2c], R39 ;  /* 0x00002c2701007387 */ /* 0x000fe20000100800 */
[----:B---3--:R-:W-:-:S05]  /*bc30*/  IABS R20, R20 ;  /* 0x0000001400147213 */ /* 0x008fca0000000000 */
[----:B------:R-:W-:-:S04]  /*bc40*/  IMAD.HI.U32 R21, R2, R20, RZ ;  /* 0x0000001402157227 */ /* 0x000fc800078e00ff */
[----:B------:R-:W-:-:S04]  /*bc50*/  IMAD.MOV R21, RZ, RZ, -R21 ;  /* 0x000000ffff157224 */ /* 0x000fc800078e0a15 */
[C---:B------:R-:W-:Y:S02]  /*bc60*/  IMAD R14, R59.reuse, R21, R20 ;  /* 0x000000153b0e7224 */ /* 0x040fe400078e0214 */
[----:B------:R-:W3:Y:S01]  /*bc70*/  LDL R20, [R1+0x24a4] ;  /* 0x0024a40001147983 */ /* 0x000ee20000100800 */
[C---:B------:R-:W-:Y:S02]  /*bc80*/  ISETP.GT.U32.AND P2, PT, R59.reuse, R22, PT ;  /* 0x000000163b00720c */ /* 0x040fe40003f44070 */
[----:B------:R-:W-:-:S11]  /*bc90*/  ISETP.GT.U32.AND P5, PT, R59, R25, PT ;  /* 0x000000193b00720c */ /* 0x000fd60003fa4070 */
[--C-:B------:R-:W-:Y:S02]  /*bca0*/  @!P2 IMAD.IADD R22, R22, 0x1, -R59.reuse ;  /* 0x000000011616a824 */ /* 0x100fe400078e0a3b */
[----:B------:R-:W-:-:S03]  /*bcb0*/  @!P5 IMAD.IADD R25, R25, 0x1, -R59 ;  /* 0x000000011919d824 */ /* 0x000fc600078e0a3b */
[C---:B------:R-:W-:Y:S02]  /*bcc0*/  ISETP.GT.U32.AND P2, PT, R59.reuse, R22, PT ;  /* 0x000000163b00720c */ /* 0x040fe40003f44070 */
[C---:B----4-:R-:W-:Y:S02]  /*bcd0*/  ISETP.GT.U32.AND P6, PT, R59.reuse, R44, PT ;  /* 0x0000002c3b00720c */ /* 0x050fe40003fc4070 */
[C---:B------:R-:W-:Y:S02]  /*bce0*/  ISETP.GT.U32.AND P3, PT, R59.reuse, R17, PT ;  /* 0x000000113b00720c */ /* 0x040fe40003f64070 */
[----:B------:R-:W-:-:S09]  /*bcf0*/  ISETP.GT.U32.AND P5, PT, R59, R25, PT ;  /* 0x000000193b00720c */ /* 0x000fd20003fa4070 */
[----:B------:R-:W-:-:S05]  /*bd00*/  @!P6 IMAD.IADD R44, R44, 0x1, -R59 ;  /* 0x000000012c2ce824 */ /* 0x000fca00078e0a3b */
[----:B------:R-:W-:Y:S01]  /*bd10*/  ISETP.GT.U32.AND P6, PT, R59, R44, PT ;  /* 0x0000002c3b00720c */ /* 0x000fe20003fc4070 */
[----:B------:R-:W-:Y:S02]  /*bd20*/  @!P2 IMAD.IADD R22, R22, 0x1, -R59 ;  /* 0x000000011616a824 */ /* 0x000fe400078e0a3b */
[----:B------:R-:W-:-:S03]  /*bd30*/  IMAD.HI.U32 R13, R2, R11, RZ ;  /* 0x0000000b020d7227 */ /* 0x000fc600078e00ff */
[----:B------:R0:W-:Y:S01]  /*bd40*/  STL [R1+0x28], R22 ;  /* 0x0000281601007387 */ /* 0x0001e20000100800 */
[----:B------:R-:W-:Y:S02]  /*bd50*/  @!P3 IMAD.IADD R17, R17, 0x1, -R59 ;  /* 0x000000011111b824 */ /* 0x000fe400078e0a3b */
[----:B------:R-:W-:Y:S02]  /*bd60*/  IMAD.MOV R13, RZ, RZ, -R13 ;  /* 0x000000ffff0d7224 */ /* 0x000fe400078e0a0d */
[--C-:B------:R-:W-:Y:S02]  /*bd70*/  @!P5 IMAD.IADD R25, R25, 0x1, -R59.reuse ;  /* 0x000000011919d824 */ /* 0x100fe400078e0a3b */
[----:B------:R-:W-:Y:S01]  /*bd80*/  @!P6 IMAD.IADD R44, R44, 0x1, -R59 ;  /* 0x000000012c2ce824 */ /* 0x000fe200078e0a3b */
[----:B0-----:R-:W4:Y:S01]  /*bd90*/  LDL.LU R22, [R1+0x2bdc] ;  /* 0x002bdc0001167983 */ /* 0x001f220000300800 */
[C---:B------:R-:W-:Y:S01]  /*bda0*/  IMAD R39, R59.reuse, R13, R11 ;  /* 0x0000000d3b277224 */ /* 0x040fe200078e020b */
[----:B------:R-:W-:-:S02]  /*bdb0*/  ISETP.GT.U32.AND P3, PT, R59, R17, PT ;  /* 0x000000113b00720c */ /* 0x000fc40003f64070 */
[----:B------:R-:W-:Y:S01]  /*bdc0*/  STL [R1+0x24], R44 ;  /* 0x0000242c01007387 */ /* 0x000fe20000100800 */
[----:B------:R-:W-:-:S03]  /*bdd0*/  IABS R11, R61 ;  /* 0x0000003d000b7213 */ /* 0x000fc60000000000 */
[----:B------:R0:W-:Y:S04]  /*bde0*/  STL [R1+0x20], R25 ;  /* 0x0000201901007387 */ /* 0x0001e80000100800 */
[----:B------:R-:W4:Y:S01]  /*bdf0*/  LDL R61, [R1+0x2538] ;  /* 0x00253800013d7983 */ /* 0x000f220000100800 */
[----:B------:R-:W-:-:S04]  /*be00*/  IMAD.HI.U32 R18, R2, R15, RZ ;  /* 0x0000000f02127227 */ /* 0x000fc800078e00ff */
[----:B------:R-:W-:Y:S02]  /*be10*/  IMAD.MOV R18, RZ, RZ, -R18 ;  /* 0x000000ffff127224 */ /* 0x000fe400078e0a12 */
[----:B------:R-:W-:Y:S02]  /*be20*/  @!P3 IMAD.IADD R17, R17, 0x1, -R59 ;  /* 0x000000011111b824 */ /* 0x000fe400078e0a3b */
[----:B------:R-:W-:Y:S01]  /*be30*/  IMAD R42, R59, R18, R15 ;  /* 0x000000123b2a7224 */ /* 0x000fe200078e020f */
[----:B--2---:R-:W-:Y:S02]  /*be40*/  IABS R15, R49 ;  /* 0x00000031000f7213 */ /* 0x004fe40000000000 */
[----:B------:R-:W2:Y:S04]  /*be50*/  LDL R49, [R1+0x2534] ;  /* 0x0025340001317983 */ /* 0x000ea80000100800 */
[----:B------:R-:W-:Y:S01]  /*be60*/  STL [R1+0x1b8], R17 ;  /* 0x0001b81101007387 */ /* 0x000fe20000100800 */
[----:B---3--:R-:W-:-:S05]  /*be70*/  IABS R20, R20 ;  /* 0x0000001400147213 */ /* 0x008fca0000000000 */
[----:B------:R-:W-:-:S04]  /*be80*/  IMAD.HI.U32 R21, R2, R20, RZ ;  /* 0x0000001402157227 */ /* 0x000fc800078e00ff */
[----:B------:R-:W-:-:S04]  /*be90*/  IMAD.MOV R21, RZ, RZ, -R21 ;  /* 0x000000ffff157224 */ /* 0x000fc800078e0a15 */
[C---:B0-----:R-:W-:Y:S02]  /*bea0*/  IMAD R25, R59.reuse, R21, R20 ;  /* 0x000000153b197224 */ /* 0x041fe400078e0214 */
[----:B------:R-:W3:Y:S01]  /*beb0*/  LDL R20, [R1+0x2530] ;  /* 0x0025300001147983 */ /* 0x000ee20000100800 */
[C---:B------:R-:W-:Y:S02]  /*bec0*/  ISETP.GT.U32.AND P2, PT, R59.reuse, R6, PT ;  /* 0x000000063b00720c */ /* 0x040fe40003f44070 */
[----:B------:R-:W-:-:S11]  /*bed0*/  ISETP.GT.U32.AND P6, PT, R59, R26, PT ;  /* 0x0000001a3b00720c */ /* 0x000fd60003fc4070 */
[--C-:B------:R-:W-:Y:S02]  /*bee0*/  @!P2 IMAD.IADD R6, R6, 0x1, -R59.reuse ;  /* 0x000000010606a824 */ /* 0x100fe400078e0a3b */
[----:B------:R-:W-:-:S03]  /*bef0*/  @!P6 IMAD.IADD R26, R26, 0x1, -R59 ;  /* 0x000000011a1ae824 */ /* 0x000fc600078e0a3b */
[C---:B------:R-:W-:Y:S02]  /*bf00*/  ISETP.GT.U32.AND P2, PT, R59.reuse, R6, PT ;  /* 0x000000063b00720c */ /* 0x040fe40003f44070 */
[C---:B------:R-:W-:Y:S01]  /*bf10*/  ISETP.GT.U32.AND P6, PT, R59.reuse, R26, PT ;  /* 0x0000001a3b00720c */ /* 0x040fe20003fc4070 */
[----:B------:R-:W-:Y:S01]  /*bf20*/  IMAD.HI.U32 R13, R2, R11, RZ ;  /* 0x0000000b020d7227 */ /* 0x000fe200078e00ff */
[----:B------:R-:W-:-:S03]  /*bf30*/  ISETP.GT.U32.AND P3, PT, R59, R19, PT ;  /* 0x000000133b00720c */ /* 0x000fc60003f64070 */
[----:B------:R-:W-:-:S06]  /*bf40*/  IMAD.MOV R13, RZ, RZ, -R13 ;  /* 0x000000ffff0d7224 */ /* 0x000fcc00078e0a0d */
[--C-:B------:R-:W-:Y:S02]  /*bf50*/  @!P2 IMAD.IADD R6, R6, 0x1, -R59.reuse ;  /* 0x000000010606a824 */ /* 0x100fe400078e0a3b */
[----:B------:R-:W-:Y:S02]  /*bf60*/  @!P6 IMAD.IADD R26, R26, 0x1, -R59 ;  /* 0x000000011a1ae824 */ /* 0x000fe400078e0a3b */
[C---:B------:R-:W-:Y:S01]  /*bf70*/  IMAD R44, R59.reuse, R13, R11 ;  /* 0x0000000d3b2c7224 */ /* 0x040fe200078e020b */
[----:B------:R0:W-:Y:S01]  /*bf80*/  STL [R1+0x1ac], R6 ;  /* 0x0001ac0601007387 */ /* 0x0001e20000100800 */
[----:B----4-:R-:W-:-:S03]  /*bf90*/  ISETP.GT.U32.AND P5, PT, R59, R22, PT ;  /* 0x000000163b00720c */ /* 0x010fc60003fa4070 */
[----:B0-----:R-:W4:Y:S04]  /*bfa0*/  LDL.LU R6, [R1+0x2bd8] ;  /* 0x002bd80001067983 */ /* 0x001f280000300800 */
[----:B------:R0:W-:Y:S01]  /*bfb0*/  STL [R1+0x1b0], R26 ;  /* 0x0001b01a01007387 */ /* 0x0001e20000100800 */
[----:B------:R-:W-:-:S03]  /*bfc0*/  IABS R11, R61 ;  /* 0x0000003d000b7213 */ /* 0x000fc60000000000 */
[----:B------:R-:W4:Y:S02]  /*bfd0*/  LDL R61, [R1+0x2544] ;  /* 0x00254400013d7983 */ /* 0x000f240000100800 */
[--C-:B------:R-:W-:Y:S02]  /*bfe0*/  @!P5 IMAD.IADD R22, R22, 0x1, -R59.reuse ;  /* 0x000000011616d824 */ /* 0x100fe400078e0a3b */
[----:B------:R-:W-:-:S03]  /*bff0*/  @!P3 IMAD.IADD R19, R19, 0x1, -R59 ;  /* 0x000000011313b824 */ /* 0x000fc600078e0a3b */
[C---:B------:R-:W-:Y:S02]  /*c000*/  ISETP.GT.U32.AND P5, PT, R59.reuse, R22, PT ;  /* 0x000000163b00720c */ /* 0x040fe40003fa4070 */
[----:B------:R-:W-:Y:S01]  /*c010*/  ISETP.GT.U32.AND P3, PT, R59, R19, PT ;  /* 0x000000133b00720c */ /* 0x000fe20003f64070 */
[----:B------:R-:W-:-:S04]  /*c020*/  IMAD.HI.U32 R18, R2, R15, RZ ;  /* 0x0000000f02127227 */ /* 0x000fc800078e00ff */
[----:B------:R-:W-:-:S04]  /*c030*/  IMAD.MOV R18, RZ, RZ, -R18 ;  /* 0x000000ffff127224 */ /* 0x000fc800078e0a12 */
[----:B------:R-:W-:Y:S02]  /*c040*/  IMAD R17, R59, R18, R15 ;  /* 0x000000123b117224 */ /* 0x000fe400078e020f */
[--C-:B------:R-:W-:Y:S02]  /*c050*/  @!P5 IMAD.IADD R22, R22, 0x1, -R59.reuse ;  /* 0x000000011616d824 */ /* 0x100fe400078e0a3b */
[----:B------:R-:W-:Y:S01]  /*c060*/  @!P3 IMAD.IADD R19, R19, 0x1, -R59 ;  /* 0x000000011313b824 */ /* 0x000fe200078e0a3b */
[----:B--2---:R-:W-:Y:S02]  /*c070*/  IABS R15, R49 ;  /* 0x00000031000f7213 */ /* 0x004fe40000000000 */
[----:B------:R-:W2:Y:S04]  /*c080*/  LDL R49, [R1+0x2540] ;  /* 0x0025400001317983 */ /* 0x000ea80000100800 */
[----:B------:R-:W-:Y:S04]  /*c090*/  STL [R1+0x1b4], R22 ;  /* 0x0001b41601007387 */ /* 0x000fe80000100800 */
[----:B------:R1:W-:Y:S01]  /*c0a0*/  STL [R1+0x1a0], R19 ;  /* 0x0001a01301007387 */ /* 0x0003e20000100800 */
[----:B---3--:R-:W-:-:S05]  /*c0b0*/  IABS R20, R20 ;  /* 0x0000001400147213 */ /* 0x008fca0000000000 */
[----:B------:R-:W-:-:S04]  /*c0c0*/  IMAD.HI.U32 R21, R2, R20, RZ ;  /* 0x0000001402157227 */ /* 0x000fc800078e00ff */
[----:B------:R-:W-:-:S04]  /*c0d0*/  IMAD.MOV R21, RZ, RZ, -R21 ;  /* 0x000000ffff157224 */ /* 0x000fc800078e0a15 */
[C---:B0-----:R-:W-:Y:S02]  /*c0e0*/  IMAD R26, R59.reuse, R21, R20 ;  /* 0x000000153b1a7224 */ /* 0x041fe400078e0214 */
[----:B------:R-:W3:Y:S01]  /*c0f0*/  LDL R20, [R1+0x253c] ;  /* 0x00253c0001147983 */ /* 0x000ee20000100800 */
[C---:B------:R-:W-:Y:S02]  /*c100*/  ISETP.GT.U32.AND P2, PT, R59.reuse, R7, PT ;  /* 0x000000073b00720c */ /* 0x040fe40003f44070 */
[C---:B------:R-:W-:Y:S02]  /*c110*/  ISETP.GT.U32.AND P6, PT, R59.reuse, R43, PT ;  /* 0x0000002b3b00720c */ /* 0x040fe40003fc4070 */
[----:B------:R-:W-:-:S09]  /*c120*/  ISETP.GT.U32.AND P5, PT, R59, R24, PT ;  /* 0x000000183b00720c */ /* 0x000fd20003fa4070 */
[--C-:B------:R-:W-:Y:S02]  /*c130*/  @!P2 IMAD.IADD R7, R7, 0x1, -R59.reuse ;  /* 0x000000010707a824 */ /* 0x100fe400078e0a3b */
[--C-:B------:R-:W-:Y:S02]  /*c140*/  @!P6 IMAD.IADD R43, R43, 0x1, -R59.reuse ;  /* 0x000000012b2be824 */ /* 0x100fe400078e0a3b */
[----:B------:R-:W-:Y:S01]  /*c150*/  @!P5 IMAD.IADD R24, R24, 0x1, -R59 ;  /* 0x000000011818d824 */ /* 0x000fe200078e0a3b */
[C---:B------:R-:W-:Y:S02]  /*c160*/  ISETP.GT.U32.AND P2, PT, R59.reuse, R7, PT ;  /* 0x000000073b00720c */ /* 0x040fe40003f44070 */
[C---:B------:R-:W-:Y:S02]  /*c170*/  ISETP.GT.U32.AND P6, PT, R59.reuse, R43, PT ;  /* 0x0000002b3b00720c */ /* 0x040fe40003fc4070 */
[----:B------:R-:W-:Y:S01]  /*c180*/  ISETP.GT.U32.AND P5, PT, R59, R24, PT ;  /* 0x000000183b00720c */ /* 0x000fe20003fa4070 */
[----:B------:R-:W-:-:S04]  /*c190*/  IMAD.HI.U32 R13, R2, R11, RZ ;  /* 0x0000000b020d7227 */ /* 0x000fc800078e00ff */
[----:B------:R-:W-:-:S04]  /*c1a0*/  IMAD.MOV R13, RZ, RZ, -R13 ;  /* 0x000000ffff0d7224 */ /* 0x000fc800078e0a0d */
[--C-:B------:R-:W-:Y:S02]  /*c1b0*/  @!P2 IMAD.IADD R7, R7, 0x1, -R59.reuse ;  /* 0x000000010707a824 */ /* 0x100fe400078e0a3b */
[--C-:B------:R-:W-:Y:S02]  /*c1c0*/  @!P6 IMAD.IADD R43, R43, 0x1, -R59.reuse ;  /* 0x000000012b2be824 */ /* 0x100fe400078e0a3b */
[----:B------:R-:W-:Y:S01]  /*c1d0*/  @!P5 IMAD.IADD R24, R24, 0x1, -R59 ;  /* 0x000000011818d824 */ /* 0x000fe200078e0a3b */
[----:B------:R0:W-:Y:S01]  /*c1e0*/  STL [R1+0x1a4], R7 ;  /* 0x0001a40701007387 */ /* 0x0001e20000100800 */
[----:B-1----:R-:W-:-:S03]  /*c1f0*/  IMAD R19, R59, R13, R11 ;  /* 0x0000000d3b137224 */ /* 0x002fc600078e020b */
[----:B0-----:R-:W3:Y:S01]  /*c200*/  LDL.LU R7, [R1+0x2bd4] ;  /* 0x002bd40001077983 */ /* 0x001ee20000300800 */
[----:B----4-:R-:W-:-:S03]  /*c210*/  IABS R11, R61 ;  /* 0x0000003d000b7213 */ /* 0x010fc60000000000 */
[----:B------:R0:W-:Y:S04]  /*c220*/  STL [R1+0x1a8], R43 ;  /* 0x0001a82b01007387 */ /* 0x0001e80000100800 */
[----:B------:R-:W-:Y:S04]  /*c230*/  STL [R1+0x194], R24 ;  /* 0x0001941801007387 */ /* 0x000fe80000100800 */
[----:B------:R-:W4:Y:S01]  /*c240*/  LDL R61, [R1+0x2558] ;  /* 0x00255800013d7983 */ /* 0x000f220000100800 */
[----:B------:R-:W-:Y:S01]  /*c250*/  ISETP.GT.U32.AND P3, PT, R59, R23, PT ;  /* 0x000000173b00720c */ /* 0x000fe20003f64070 */
[----:B------:R-:W-:-:S12]  /*c260*/  IMAD.HI.U32 R18, R2, R15, RZ ;  /* 0x0000000f02127227 */ /* 0x000fd800078e00ff */
[----:B------:R-:W-:-:S05]  /*c270*/  @!P3 IMAD.IADD R23, R23, 0x1, -R59 ;  /* 0x000000011717b824 */ /* 0x000fca00078e0a3b */
[----:B------:R-:W-:Y:S01]  /*c280*/  ISETP.GT.U32.AND P3, PT, R59, R23, PT ;  /* 0x000000173b00720c */ /* 0x000fe20003f64070 */
[----:B------:R-:W-:-:S04]  /*c290*/  IMAD.MOV R18, RZ, RZ, -R18 ;  /* 0x000000ffff127224 */ /* 0x000fc800078e0a12 */
[----:B------:R-:W-:-:S08]  /*c2a0*/  IMAD R22, R59, R18, R15 ;  /* 0x000000123b167224 */ /* 0x000fd000078e020f */
[----:B------:R-:W-:Y:S01]  /*c2b0*/  @!P3 IMAD.IADD R23, R23, 0x1, -R59 ;  /* 0x000000011717b824 */ /* 0x000fe200078e0a3b */
[----:B--2---:R-:W-:Y:S02]  /*c2c0*/  IABS R15, R49 ;  /* 0x00000031000f7213 */ /* 0x004fe40000000000 */
[----:B------:R-:W2:Y:S04]  /*c2d0*/  LDL R49, [R1+0x254c] ;  /* 0x00254c0001317983 */ /* 0x000ea80000100800 */
[----:B------:R1:W-:Y:S01]  /*c2e0*/  STL [R1+0x198], R23 ;  /* 0x0001981701007387 */ /* 0x0003e20000100800 */
        /* <DEDUP_REMOVED lines=10> */
[----:B------:R-:W-:Y:S01]  /*c390*/  ISETP.GT.U32.AND P6, PT, R59, R60, PT ;  /* 0x0000003c3b00720c */ /* 0x000fe20003fc4070 */
[----:B------:R-:W-:-:S04]  /*c3a0*/  IMAD.HI.U32 R13, R2, R11, RZ ;  /* 0x0000000b020d7227 */ /* 0x000fc800078e00ff */
[----:B------:R-:W-:-:S06]  /*c3b0*/  IMAD.MOV R13, RZ, RZ, -R13 ;  /* 0x000000ffff0d7224 */ /* 0x000fcc00078e0a0d */
[--C-:B------:R-:W-:Y:S02]  /*c3c0*/  @!P2 IMAD.IADD R8, R8, 0x1, -R59.reuse ;  /* 0x000000010808a824 */ /* 0x100fe400078e0a3b */
[----:B------:R-:W-:Y:S02]  /*c3d0*/  @!P6 IMAD.IADD R60, R60, 0x1, -R59 ;  /* 0x000000013c3ce824 */ /* 0x000fe400078e0a3b */
[----:B-1----:R-:W-:Y:S01]  /*c3e0*/  IMAD R23, R59, R13, R11 ;  /* 0x0000000d3b177224 */ /* 0x002fe200078e020b */
[----:B------:R0:W-:Y:S01]  /*c3f0*/  STL [R1+0x19c], R8 ;  /* 0x00019c0801007387 */ /* 0x0001e20000100800 */
[----:B----4-:R-:W-:-:S03]  /*c400*/  IABS R11, R61 ;  /* 0x0000003d000b7213 */ /* 0x010fc60000000000 */
[----:B0-----:R-:W4:Y:S04]  /*c410*/  LDL.LU R8, [R1+0x2bd0] ;  /* 0x002bd00001087983 */ /* 0x001f280000300800 */
[----:B------:R0:W-:Y:S04]  /*c420*/  STL [R1+0x188], R60 ;  /* 0x0001883c01007387 */ /* 0x0001e80000100800 */
[----:B------:R-:W4:Y:S01]  /*c430*/  LDL R61, [R1+0x257c] ;  /* 0x00257c00013d7983 */ /* 0x000f220000100800 */
[C---:B------:R-:W-:Y:S02]  /*c440*/  ISETP.GT.U32.AND P5, PT, R59.reuse, R53, PT ;  /* 0x000000353b00720c */ /* 0x040fe40003fa4070 */
[----:B------:R-:W-:Y:S01]  /*c450*/  ISETP.GT.U32.AND P3, PT, R59, R12, PT ;  /* 0x0000000c3b00720c */ /* 0x000fe20003f64070 */
[----:B0-----:R-:W4:Y:S10]  /*c460*/  LDL R60, [R1+0x2578] ;  /* 0x00257800013c7983 */ /* 0x001f340000100800 */
[----:B------:R-:W-:-:S02]  /*c470*/  @!P5 IMAD.IADD R53, R53, 0x1, -R59 ;  /* 0x000000013535d824 */ /* 0x000fc400078e0a3b */
[----:B------:R-:W-:-:S03]  /*c480*/  @!P3 IMAD.IADD R12, R12, 0x1, -R59 ;  /* 0x000000010c0cb824 */ /* 0x000fc600078e0a3b */
[C---:B------:R-:W-:Y:S02]  /*c490*/  ISETP.GT.U32.AND P5, PT, R59.reuse, R53, PT ;  /* 0x000000353b00720c */ /* 0x040fe40003fa4070 */
[----:B------:R-:W-:-:S11]  /*c4a0*/  ISETP.GT.U32.AND P3, PT, R59, R12, PT ;  /* 0x0000000c3b00720c */ /* 0x000fd60003f64070 */
[--C-:B------:R-:W-:Y:S02]  /*c4b0*/  @!P5 IMAD.IADD R53, R53, 0x1, -R59.reuse ;  /* 0x000000013535d824 */ /* 0x100fe400078e0a3b */
[----:B------:R-:W-:-:S03]  /*c4c0*/  @!P3 IMAD.IADD R12, R12, 0x1, -R59 ;  /* 0x000000010c0cb824 */ /* 0x000fc600078e0a3b */
        /* <DEDUP_REMOVED lines=17> */
[----:B------:R-:W-:-:S04]  /*c5e0*/  IMAD.HI.U32 R13, R2, R11, RZ ;  /* 0x0000000b020d7227 */ /* 0x000fc800078e00ff */
[--C-:B------:R-:W-:Y:S02]  /*c5f0*/  @!P2 IMAD.IADD R9, R9, 0x1, -R59.reuse ;  /* 0x000000010909a824 */ /* 0x100fe400078e0a3b */
[----:B------:R-:W-:Y:S02]  /*c600*/  IMAD.MOV R18, RZ, RZ, -R18 ;  /* 0x000000ffff127224 */ /* 0x000fe400078e0a12 */
[----:B------:R-:W-:Y:S02]  /*c610*/  @!P6 IMAD.IADD R58, R58, 0x1, -R59 ;  /* 0x000000013a3ae824 */ /* 0x000fe400078e0a3b */
[----:B------:R-:W-:Y:S02]  /*c620*/  IMAD.MOV R13, RZ, RZ, -R13 ;  /* 0x000000ffff0d7224 */ /* 0x000fe400078e0a0d */
[----:B------:R-:W-:Y:S01]  /*c630*/  @!P5 IMAD.IADD R56, R56, 0x1, -R59 ;  /* 0x000000013838d824 */ /* 0x000fe200078e0a3b */
[----:B------:R0:W-:Y:S01]  /*c640*/  STL [R1+0x17c], R9 ;  /* 0x00017c0901007387 */ /* 0x0001e20000100800 */
[C---:B------:R-:W-:Y:S01]  /*c650*/  IMAD R24, R59.reuse, R18, R15 ;  /* 0x000000123b187224 */ /* 0x040fe200078e020f */
[----:B--2---:R-:W-:Y:S01]  /*c660*/  IABS R15, R49 ;  /* 0x00000031000f7213 */ /* 0x004fe20000000000 */
[C---:B------:R-:W-:Y:S01]  /*c670*/  IMAD R49, R59.reuse, R13, R11 ;  /* 0x0000000d3b317224 */ /* 0x040fe200078e020b */
[----:B----4-:R-:W-:Y:S01]  /*c680*/  IABS R11, R61 ;  /* 0x0000003d000b7213 */ /* 0x010fe20000000000 */
[----:B0-----:R-:W2:Y:S04]  /*c690*/  LDL.LU R9, [R1+0x2bcc] ;  /* 0x002bcc0001097983 */ /* 0x001ea80000300800 */
[----:B------:R-:W-:Y:S04]  /*c6a0*/  STL [R1+0x180], R58 ;  /* 0x0001803a01007387 */ /* 0x000fe80000100800 */
[----:B------:R-:W-:Y:S04]  /*c6b0*/  STL [R1+0x184], R56 ;  /* 0x0001843801007387 */ /* 0x000fe80000100800 */
[----:B------:R-:W4:Y:S01]  /*c6c0*/  LDL R61, [R1+0x2588] ;  /* 0x00258800013d7983 */ /* 0x000f220000100800 */
[----:B------:R-:W-:Y:S01]  /*c6d0*/  ISETP.GT.U32.AND P3, PT, R59, R28, PT ;  /* 0x0000001c3b00720c */ /* 0x000fe20003f64070 */
[----:B------:R-:W-:-:S12]  /*c6e0*/  IMAD.HI.U32 R18, R2, R15, RZ ;  /* 0x0000000f02127227 */ /* 0x000fd800078e00ff */
[----:B------:R-:W-:-:S05]  /*c6f0*/  @!P3 IMAD.IADD R28, R28, 0x1, -R59 ;  /* 0x000000011c1cb824 */ /* 0x000fca00078e0a3b */
[----:B------:R-:W-:Y:S01]  /*c700*/  ISETP.GT.U32.AND P3, PT, R59, R28, PT ;  /* 0x0000001c3b00720c */ /* 0x000fe20003f64070 */
[----:B------:R-:W-:-:S04]  /*c710*/  IMAD.MOV R18, RZ, RZ, -R18 ;  /* 0x000000ffff127224 */ /* 0x000fc800078e0a12 */
[----:B------:R-:W-:Y:S01]  /*c720*/  IMAD R53, R59, R18, R15 ;  /* 0x000000123b357224 */ /* 0x000fe200078e020f */
[----:B------:R-:W-:Y:S02]  /*c730*/  IABS R15, R60 ;  /* 0x0000003c000f7213 */ /* 0x000fe40000000000 */
[----:B------:R-:W2:Y:S05]  /*c740*/  LDL R60, [R1+0x2584] ;  /* 0x00258400013c7983 */ /* 0x000eaa0000100800 */
[----:B------:R-:W-:-:S05]  /*c750*/  @!P3 IMAD.IADD R28, R28, 0x1, -R59 ;  /* 0x000000011c1cb824 */ /* 0x000fca00078e0a3b */
        /* <DEDUP_REMOVED lines=16> */
[----:B------:R-:W-:Y:S01]  /*c860*/  IMAD R56, R59, R13, R11 ;  /* 0x0000000d3b387224 */ /* 0x000fe200078e020b */
[----:B------:R0:W-:Y:S04]  /*c870*/  STL [R1+0x174], R10 ;  /* 0x0001740a01007387 */ /* 0x0001e80000100800 */
[----:B0-----:R-:W3:Y:S01]  /*c880*/  LDL.LU R10, [R1+0x2bc8] ;  /* 0x002bc800010a7983 */ /* 0x001ee20000300800 */
[----:B----4-:R-:W-:-:S03]  /*c890*/  IABS R11, R61 ;  /* 0x0000003d000b7213 */ /* 0x010fc60000000000 */
[----:B------:R-:W-:Y:S04]  /*c8a0*/  STL [R1+0x178], R57 ;  /* 0x0001783901007387 */ /* 0x000fe80000100800 */
[----:B------:R-:W4:Y:S01]  /*c8b0*/  LDL R61, [R1+0x2594] ;  /* 0x00259400013d7983 */ /* 0x000f220000100800 */
[C---:B------:R-:W-:Y:S02]  /*c8c0*/  ISETP.GT.U32.AND P5, PT, R59.reuse, R52, PT ;  /* 0x000000343b00720c */ /* 0x040fe40003fa4070 */
[----:B------:R-:W-:-:S11]  /*c8d0*/  ISETP.GT.U32.AND P3, PT, R59, R48, PT ;  /* 0x000000303b00720c */ /* 0x000fd60003f64070 */
[--C-:B------:R-:W-:Y:S02]  /*c8e0*/  @!P5 IMAD.IADD R52, R52, 0x1, -R59.reuse ;  /* 0x000000013434d824 */ /* 0x100fe400078e0a3b */
[----:B------:R-:W-:-:S03]  /*c8f0*/  @!P3 IMAD.IADD R48, R48, 0x1, -R59 ;  /* 0x000000013030b824 */ /* 0x000fc600078e0a3b */
[C---:B------:R-:W-:Y:S02]  /*c900*/  ISETP.GT.U32.AND P5, PT, R59.reuse, R52, PT ;  /* 0x000000343b00720c */ /* 0x040fe40003fa4070 */
[----:B------:R-:W-:Y:S01]  /*c910*/  ISETP.GT.U32.AND P3, PT, R59, R48, PT ;  /* 0x000000303b00720c */ /* 0x000fe20003f64070 */
[----:B------:R-:W-:-:S04]  /*c920*/  IMAD.HI.U32 R18, R2, R15, RZ ;  /* 0x0000000f02127227 */ /* 0x000fc800078e00ff */
[----:B------:R-:W-:-:S04]  /*c930*/  IMAD.MOV R18, RZ, RZ, -R18 ;  /* 0x000000ffff127224 */ /* 0x000fc800078e0a12 */
[C---:B------:R-:W-:Y:S02]  /*c940*/  IMAD R58, R59.reuse, R18, R15 ;  /* 0x000000123b3a7224 */ /* 0x040fe400078e020f */
[--C-:B------:R-:W-:Y:S02]  /*c950*/  @!P5 IMAD.IADD R52, R52, 0x1, -R59.reuse ;  /* 0x000000013434d824 */ /* 0x100fe400078e0a3b */
[----:B------:R-:W-:Y:S01]  /*c960*/  @!P3 IMAD.IADD R48, R48, 0x1, -R59 ;  /* 0x000000013030b824 */ /* 0x000fe200078e0a3b */
[----:B--2---:R-:W-:Y:S02]  /*c970*/  IABS R15, R60 ;  /* 0x0000003c000f7213 */ /* 0x004fe40000000000 */
[----:B------:R-:W2:Y:S04]  /*c980*/  LDL R60, [R1+0x2590] ;  /* 0x00259000013c7983 */ /* 0x000ea80000100800 */
[----:B------:R0:W-:Y:S04]  /*c990*/  STL [R1+0x164], R52 ;  /* 0x0001643401007387 */ /* 0x0001e80000100800 */
[----:B------:R-:W-:Y:S01]  /*c9a0*/  STL [R1+0x168], R48 ;  /* 0x0001683001007387 */ /* 0x000fe20000100800 */
[----:B------:R-:W-:-:S02]  /*c9b0*/  ISETP.GT.U32.AND P2, PT, R59, R16, PT ;  /* 0x000000103b00720c */ /* 0x000fc40003f44070 */
[----:B------:R-:W-:Y:S02]  /*c9c0*/  ISETP.GT.U32.AND P6, PT, R59, R51, PT ;  /* 0x000000333b00720c */ /* 0x000fe40003fc4070 */
[----:B---3--:R-:W-:-:S05]  /*c9d0*/  IABS R20, R20 ;  /* 0x0000001400147213 */ /* 0x008fca0000000000 */
[----:B------:R-:W-:-:S04]  /*c9e0*/  IMAD.HI.U32 R21, R2, R20, RZ ;  /* 0x0000001402157227 */ /* 0x000fc800078e00ff */
[----:B------:R-:W-:-:S04]  /*c9f0*/  IMAD.MOV R21, RZ, RZ, -R21 ;  /* 0x000000ffff157224 */ /* 0x000fc800078e0a15 */
[C---:B0-----:R-:W-:Y:S02]  /*ca00*/  IMAD R52, R59.reuse, R21, R20 ;  /* 0x000000153b347224 */ /* 0x041fe400078e0214 */
[----:B------:R-:W3:Y:S01]  /*ca10*/  LDL R20, [R1+0x258c] ;  /* 0x00258c0001147983 */ /* 0x000ee20000100800 */
[----:B------:R-:W-:Y:S01]  /*ca20*/  ISETP.GT.U32.AND P5, PT, R59, R41, PT ;  /* 0x000000293b00720c */ /* 0x000fe20003fa4070 */
[--C-:B------:R-:W-:Y:S02]  /*ca30*/  @!P2 IMAD.IADD R16, R16, 0x1, -R59.reuse ;  /* 0x000000011010a824 */ /* 0x100fe400078e0a3b */
[----:B------:R-:W-:-:S03]  /*ca40*/  @!P6 IMAD.IADD R51, R51, 0x1, -R59 ;  /* 0x000000013333e824 */ /* 0x000fc600078e0a3b */
[C---:B------:R-:W-:Y:S02]  /*ca50*/  ISETP.GT.U32.AND P2, PT, R59.reuse, R16, PT ;  /* 0x000000103b00720c */ /* 0x040fe40003f44070 */
[----:B------:R-:W-:-:S05]  /*ca60*/  ISETP.GT.U32.AND P6, PT, R59, R51, PT ;  /* 0x000000333b00720c */ /* 0x000fca0003fc4070 */
[----:B------:R-:W-:-:S05]  /*ca70*/  @!P5 IMAD.IADD R41, R41, 0x1, -R59 ;  /* 0x000000012929d824 */ /* 0x000fca00078e0a3b */
[----:B------:R-:W-:Y:S01]  /*ca80*/  ISETP.GT.U32.AND P5, PT, R59, R41, PT ;  /* 0x000000293b00720c */ /* 0x000fe20003fa4070 */
[----:B------:R-:W-:-:S04]  /*ca90*/  IMAD.HI.U32 R13, R2, R11, RZ ;  /* 0x0000000b020d7227 */ /* 0x000fc800078e00ff */
[--C-:B------:R-:W-:Y:S02]  /*caa0*/  @!P2 IMAD.IADD R16, R16, 0x1, -R59.reuse ;  /* 0x000000011010a824 */ /* 0x100fe400078e0a3b */
[----:B------:R-:W-:Y:S02]  /*cab0*/  @!P6 IMAD.IADD R51, R51, 0x1, -R59 ;  /* 0x000000013333e824 */ /* 0x000fe400078e0a3b */
[----:B------:R-:W-:Y:S01]  /*cac0*/  IMAD.MOV R13, RZ, RZ, -R13 ;  /* 0x000000ffff0d7224 */ /* 0x000fe200078e0a0d */
[----:B------:R0:W-:Y:S03]  /*cad0*/  STL [R1+0x16c], R16 ;  /* 0x00016c1001007387 */ /* 0x0001e60000100800 */
[----:B------:R-:W-:Y:S02]  /*cae0*/  @!P5 IMAD.IADD R41, R41, 0x1, -R59 ;  /* 0x000000012929d824 */ /* 0x000fe400078e0a3b */
[----:B------:R-:W-:Y:S01]  /*caf0*/  IMAD R57, R59, R13, R11 ;  /* 0x0000000d3b397224 */ /* 0x000fe200078e020b */
        /* <DEDUP_REMOVED lines=11> */
[----:B--2---:R-:W-:Y:S02]  /*cbb0*/  IABS R15, R60 ;  /* 0x0000003c000f7213 */ /* 0x004fe40000000000 */
[----:B------:R-:W2:Y:S05]  /*cbc0*/  LDL R60, [R1+0x259c] ;  /* 0x00259c00013c7983 */ /* 0x000eaa0000100800 */
[----:B------:R-:W-:-:S05]  /*cbd0*/  @!P3 IMAD.IADD R27, R27, 0x1, -R59 ;  /* 0x000000011b1bb824 */ /* 0x000fca00078e0a3b */
[----:B------:R1:W-:Y:S01]  /*cbe0*/  STL [R1+0x160], R27 ;  /* 0x0001601b01007387 */ /* 0x0003e20000100800 */
[C---:B------:R-:W-:Y:S02]  /*cbf0*/  ISETP.GT.U32.AND P2, PT, R59.reuse, R14, PT ;  /* 0x0000000e3b00720c */ /* 0x040fe40003f44070 */
[----:B------:R-:W-:-:S11]  /*cc00*/  ISETP.GT.U32.AND P6, PT, R59, R42, PT ;  /* 0x0000002a3b00720c */ /* 0x000fd60003fc4070 */
[--C-:B------:R-:W-:Y:S02]  /*cc10*/  @!P2 IMAD.IADD R14, R14, 0x1, -R59.reuse ;  /* 0x000000010e0ea824 */ /* 0x100fe400078e0a3b */
[----:B------:R-:W-:Y:S01]  /*cc20*/  @!P6 IMAD.IADD R42, R42, 0x1, -R59 ;  /* 0x000000012a2ae824 */ /* 0x000fe200078e0a3b */
[----:B---3--:R-:W-:-:S05]  /*cc30*/  IABS R20, R20 ;  /* 0x0000001400147213 */ /* 0x008fca0000000000 */
[----:B------:R-:W-:-:S04]  /*cc40*/  IMAD.HI.U32 R21, R2, R20, RZ ;  /* 0x0000001402157227 */ /* 0x000fc800078e00ff */
[----:B------:R-:W-:-:S04]  /*cc50*/  IMAD.MOV R21, RZ, RZ, -R21 ;  /* 0x000000ffff157224 */ /* 0x000fc800078e0a15 */
[C---:B0-----:R-:W-:Y:S02]  /*cc60*/  IMAD R51, R59.reuse, R21, R20 ;  /* 0x000000153b337224 */ /* 0x041fe400078e0214 */
[----:B------:R-:W3:Y:S01]  /*cc70*/  LDL R20, [R1+0x2598] ;  /* 0x0025980001147983 */ /* 0x000ee20000100800 */
[C---:B------:R-:W-:Y:S02]  /*cc80*/  ISETP.GT.U32.AND P2, PT, R59.reuse, R14, PT ;  /* 0x0000000e3b00720c */ /* 0x040fe40003f44070 */
[----:B------:R-:W-:Y:S01]  /*cc90*/  ISETP.GT.U32.AND P6, PT, R59, R42, PT ;  /* 0x0000002a3b00720c */ /* 0x000fe20003fc4070 */
[----:B------:R-:W-:-:S04]  /*cca0*/  IMAD.HI.U32 R13, R2, R11, RZ ;  /* 0x0000000b020d7227 */ /* 0x000fc800078e00ff */
[----:B------:R-:W-:-:S06]  /*ccb0*/  IMAD.MOV R13, RZ, RZ, -R13 ;  /* 0x000000ffff0d7224 */ /* 0x000fcc00078e0a0d */
[--C-:B------:R-:W-:Y:S02]  /*ccc0*/  @!P2 IMAD.IADD R14, R14, 0x1, -R59.reuse ;  /* 0x000000010e0ea824 */ /* 0x100fe400078e0a3b */
[----:B------:R-:W-:Y:S02]  /*ccd0*/  @!P6 IMAD.IADD R42, R42, 0x1, -R59 ;  /* 0x000000012a2ae824 */ /* 0x000fe400078e0a3b */
[----:B-1----:R-:W-:Y:S01]  /*cce0*/  IMAD R27, R59, R13, R11 ;  /* 0x0000000d3b1b7224 */ /* 0x002fe200078e020b */
[----:B------:R0:W-:Y:S04]  /*ccf0*/  STL [R1+0x14c], R14 ;  /* 0x00014c0e01007387 */ /* 0x0001e80000100800 */
[----:B0-----:R-:W3:Y:S04]  /*cd00*/  LDL.LU R14, [R1+0x2bc0] ;  /* 0x002bc000010e7983 */ /* 0x001ee80000300800 */
[----:B------:R-:W-:Y:S01]  /*cd10*/  STL [R1+0x150], R42 ;  /* 0x0001502a01007387 */ /* 0x000fe20000100800 */
[----:B----4-:R-:W-:-:S03]  /*cd20*/  IABS R11, R61 ;  /* 0x0000003d000b7213 */ /* 0x010fc60000000000 */
        /* <DEDUP_REMOVED lines=14> */
[----:B------:R0:W-:Y:S04]  /*ce10*/  STL [R1+0x154], R39 ;  /* 0x0001542701007387 */ /* 0x0001e80000100800 */
[----:B------:R1:W-:Y:S01]  /*ce20*/  STL [R1+0x140], R25 ;  /* 0x0001401901007387 */ /* 0x0003e20000100800 */
[----:B------:R-:W-:-:S02]  /*ce30*/  ISETP.GT.U32.AND P2, PT, R59, R17, PT ;  /* 0x000000113b00720c */ /* 0x000fc40003f44070 */
[C---:B------:R-:W-:Y:S02]  /*ce40*/  ISETP.GT.U32.AND P6, PT, R59.reuse, R44, PT ;  /* 0x0000002c3b00720c */ /* 0x040fe40003fc4070 */
[----:B------:R-:W-:-:S09]  /*ce50*/  ISETP.GT.U32.AND P5, PT, R59, R26, PT ;  /* 0x0000001a3b00720c */ /* 0x000fd20003fa4070 */
[--C-:B------:R-:W-:Y:S02]  /*ce60*/  @!P2 IMAD.IADD R17, R17, 0x1, -R59.reuse ;  /* 0x000000011111a824 */ /* 0x100fe400078e0a3b */
[--C-:B------:R-:W-:Y:S02]  /*ce70*/  @!P6 IMAD.IADD R44, R44, 0x1, -R59.reuse ;  /* 0x000000012c2ce824 */ /* 0x100fe400078e0a3b */
[----:B------:R-:W-:Y:S01]  /*ce80*/  @!P5 IMAD.IADD R26, R26, 0x1, -R59 ;  /* 0x000000011a1ad824 */ /* 0x000fe200078e0a3b */
[C---:B------:R-:W-:Y:S02]  /*ce90*/  ISETP.GT.U32.AND P2, PT, R59.reuse, R17, PT ;  /* 0x000000113b00720c */ /* 0x040fe40003f44070 */
[C---:B------:R-:W-:Y:S02]  /*cea0*/  ISETP.GT.U32.AND P6, PT, R59.reuse, R44, PT ;  /* 0x0000002c3b00720c */ /* 0x040fe40003fc4070 */
[----:B------:R-:W-:Y:S02]  /*ceb0*/  ISETP.GT.U32.AND P5, PT, R59, R26, PT ;  /* 0x0000001a3b00720c */ /* 0x000fe40003fa4070 */
[----:B---3--:R-:W-:-:S05]  /*cec0*/  IABS R20, R20 ;  /* 0x0000001400147213 */ /* 0x008fca0000000000 */
[----:B------:R-:W-:-:S04]  /*ced0*/  IMAD.HI.U32 R21, R2, R20, RZ ;  /* 0x0000001402157227 */ /* 0x000fc800078e00ff */
[----:B------:R-:W-:-:S04]  /*cee0*/  IMAD.MOV R21, RZ, RZ, -R21 ;  /* 0x000000ffff157224 */ /* 0x000fc800078e0a15 */
[----:B0-----:R-:W-:Y:S02]  /*cef0*/  IMAD R39, R59, R21, R20 ;  /* 0x000000153b277224 */ /* 0x001fe400078e0214 */
[----:B------:R-:W3:Y:S01]  /*cf00*/  LDL R20, [R1+0x25ac] ;  /* 0x0025ac0001147983 */ /* 0x000ee20000100800 */
[----:B------:R-:W-:-:S04]  /*cf10*/  IMAD.HI.U32 R13, R2, R11, RZ ;  /* 0x0000000b020d7227 */ /* 0x000fc800078e00ff */
[--C-:B------:R-:W-:Y:S02]  /*cf20*/  @!P2 IMAD.IADD R17, R17, 0x1, -R59.reuse ;  /* 0x000000011111a824 */ /* 0x100fe400078e0a3b */
[----:B------:R-:W-:Y:S02]  /*cf30*/  @!P6 IMAD.IADD R44, R44, 0x1, -R59 ;  /* 0x000000012c2ce824 */ /* 0x000fe400078e0a3b */
[----:B------:R-:W-:Y:S02]  /*cf40*/  IMAD.MOV R13, RZ, RZ, -R13 ;  /* 0x000000ffff0d7224 */ /* 0x000fe400078e0a0d */
[----:B------:R-:W-:Y:S01]  /*cf50*/  @!P5 IMAD.IADD R26, R26, 0x1, -R59 ;  /* 0x000000011a1ad824 */ /* 0x000fe200078e0a3b */
[----:B------:R0:W-:Y:S01]  /*cf60*/  STL [R1+0x144], R17 ;  /* 0x0001441101007387 */ /* 0x0001e20000100800 */
[----:B-1----:R-:W-:-:S03]  /*cf70*/  IMAD R25, R59, R13, R11 ;  /* 0x0000000d3b197224 */ /* 0x002fc600078e020b */
[----:B0-----:R-:W3:Y:S01]  /*cf80*/  LDL.LU R17, [R1+0x2bbc] ;  /* 0x002bbc0001117983 */ /* 0x001ee20000300800 */
[----:B----4-:R-:W-:-:S03]  /*cf90*/  IABS R11, R61 ;  /* 0x0000003d000b7213 */ /* 0x010fc60000000000 */
[----:B------:R-:W-:Y:S04]  /*cfa0*/  STL [R1+0x148], R44 ;  /* 0x0001482c01007387 */ /* 0x000fe80000100800 */
[----:B------:R0:W-:Y:S04]  /*cfb0*/  STL [R1+0x134], R26 ;  /* 0x0001341a01007387 */ /* 0x0001e80000100800 */
        /* <DEDUP_REMOVED lines=21> */
[----:B0-----:R-:W-:Y:S01]  /*d110*/  IMAD R26, R59, R13, R11 ;  /* 0x0000000d3b1a7224 */ /* 0x001fe200078e020b */
[----:B---3--:R-:W-:-:S05]  /*d120*/  IABS R20, R20 ;  /* 0x0000001400147213 */ /* 0x008fca0000000000 */
[----:B------:R-:W-:-:S04]  /*d130*/  IMAD.HI.U32 R21, R2, R20, RZ ;  /* 0x0000001402157227 */ /* 0x000fc800078e00ff */
[----:B------:R-:W-:-:S04]  /*d140*/  IMAD.MOV R21, RZ, RZ, -R21 ;  /* 0x000000ffff157224 */ /* 0x000fc800078e0a15 */
[----:B-1----:R-:W-:Y:S02]  /*d150*/  IMAD R22, R59, R21, R20 ;  /* 0x000000153b167224 */ /* 0x002fe400078e0214 */
[----:B------:R-:W3:Y:S04]  /*d160*/  LDL R20, [R1+0x25f0] ;  /* 0x0025f00001147983 */ /* 0x000ee80000100800 */
[----:B------:R0:W-:Y:S04]  /*d170*/  STL [R1+0x13c], R19 ;  /* 0x00013c1301007387 */ /* 0x0001e80000100800 */
[----:B0-----:R-:W3:Y:S04]  /*d180*/  LDL.LU R19, [R1+0x2bb8] ;  /* 0x002bb80001137983 */ /* 0x001ee80000300800 */
[----:B------:R0:W-:Y:S01]  /*d190*/  STL [R1+0x128], R43 ;  /* 0x0001282b01007387 */ /* 0x0001e20000100800 */
        /* <DEDUP_REMOVED lines=16> */
[----:B------:R-:W-:Y:S01]  /*d2a0*/  STL [R1+0x130], R23 ;  /* 0x0001301701007387 */ /* 0x000fe20000100800 */
        /* <DEDUP_REMOVED lines=20> */
[----:B------:R0:W-:Y:S01]  /*d3f0*/  STL [R1+0x11c], R12 ;  /* 0x00011c0c01007387 */ /* 0x0001e20000100800 */
[----:B----4-:R-:W-:-:S03]  /*d400*/  IABS R11, R61 ;  /* 0x0000003d000b7213 */ /* 0x010fc60000000000 */
[----:B0-----:R-:W4:Y:S04]  /*d410*/  LDL.LU R12, [R1+0x2bb4] ;  /* 0x002bb400010c7983 */ /* 0x001f280000300800 */
        /* <DEDUP_REMOVED lines=18> */
[----:B------:R-:W-:-:S11]  /*d540*/  ISETP.GT.U32.AND P6, PT, R59, R56, PT ;  /* 0x000000383b00720c */ /* 0x000fd60003fc4070 */
[--C-:B------:R-:W-:Y:S02]  /*d550*/  @!P2 IMAD.IADD R58, R58, 0x1, -R59.reuse ;  /* 0x000000013a3aa824 */ /* 0x100fe400078e0a3b */
[----:B------:R-:W-:Y:S02]  /*d560*/  @!P6 IMAD.IADD R56, R56, 0x1, -R59 ;  /* 0x000000013838e824 */ /* 0x000fe400078e0a3b */
[----:B------:R-:W-:-:S04]  /*d570*/  IMAD.HI.U32 R13, R2, R11, RZ ;  /* 0x0000000b020d7227 */ /* 0x000fc800078e00ff */
[----:B------:R-:W-:-:S04]  /*d580*/  IMAD.MOV R13, RZ, RZ, -R13 ;  /* 0x000000ffff0d7224 */ /* 0x000fc800078e0a0d */
[----:B0-----:R-:W-:Y:S01]  /*d590*/  IMAD R28, R59, R13, R11 ;  /* 0x0000000d3b1c7224 */ /* 0x001fe200078e020b */
[----:B---3--:R-:W-:-:S05]  /*d5a0*/  IABS R20, R20 ;  /* 0x0000001400147213 */ /* 0x008fca0000000000 */
[----:B------:R-:W-:-:S04]  /*d5b0*/  IMAD.HI.U32 R21, R2, R20, RZ ;  /* 0x0000001402157227 */ /* 0x000fc800078e00ff */
[----:B------:R-:W-:-:S04]  /*d5c0*/  IMAD.MOV R21, RZ, RZ, -R21 ;  /* 0x000000ffff157224 */ /* 0x000fc800078e0a15 */
[----:B------:R-:W-:Y:S02]  /*d5d0*/  IMAD R53, R59, R21, R20 ;  /* 0x000000153b357224 */ /* 0x000fe400078e0214 */
[----:B------:R-:W3:Y:S04]  /*d5e0*/  LDL R20, [R1+0x26b0] ;  /* 0x0026b00001147983 */ /* 0x000ee80000100800 */
[----:B------:R0:W-:Y:S04]  /*d5f0*/  STL [R1+0x114], R58 ;  /* 0x0001143a01007387 */ /* 0x0001e80000100800 */
[----:B0-----:R-:W3:Y:S04]  /*d600*/  LDL.LU R58, [R1+0x2bb0] ;  /* 0x002bb000013a7983 */ /* 0x001ee80000300800 */
[----:B------:R0:W-:Y:S04]  /*d610*/  STL [R1+0x118], R56 ;  /* 0x0001183801007387 */ /* 0x0001e80000100800 */
[----:B0-----:R-:W3:Y:S01]  /*d620*/  LDL R56, [R1+0x26c4] ;  /* 0x0026c40001387983 */ /* 0x001ee20000100800 */
        /* <DEDUP_REMOVED lines=12> */
[C---:B------:R-:W-:Y:S01]  /*d6f0*/  IMAD R49, R59.reuse, R18, R15 ;  /* 0x000000123b317224 */ /* 0x040fe200078e020f */
[----:B--2---:R-:W-:Y:S01]  /*d700*/  IABS R15, R60 ;  /* 0x0000003c000f7213 */ /* 0x004fe20000000000 */
[----:B------:R-:W-:Y:S04]  /*d710*/  STL [R1+0x104], R52 ;  /* 0x0001043401007387 */ /* 0x000fe80000100800 */
        /* <DEDUP_REMOVED lines=15> */
[----:B0-----:R-:W-:Y:S02]  /*d810*/  IMAD R48, R59, R13, R11 ;  /* 0x0000000d3b307224 */ /* 0x001fe400078e020b */
[----:B------:R-:W-:-:S04]  /*d820*/  IMAD.HI.U32 R18, R2, R15, RZ ;  /* 0x0000000f02127227 */ /* 0x000fc800078e00ff */
[----:B------:R-:W-:-:S04]  /*d830*/  IMAD.MOV R18, RZ, RZ, -R18 ;  /* 0x000000ffff127224 */ /* 0x000fc800078e0a12 */
[----:B------:R-:W-:Y:S01]  /*d840*/  IMAD R52, R59, R18, R15 ;  /* 0x000000123b347224 */ /* 0x000fe200078e020f */
[----:B---3--:R-:W-:-:S05]  /*d850*/  IABS R20, R20 ;  /* 0x0000001400147213 */ /* 0x008fca0000000000 */
[----:B------:R-:W-:-:S04]  /*d860*/  IMAD.HI.U32 R21, R2, R20, RZ ;  /* 0x0000001402157227 */ /* 0x000fc800078e00ff */
[----:B------:R-:W-:-:S04]  /*d870*/  IMAD.MOV R21, RZ, RZ, -R21 ;  /* 0x000000ffff157224 */ /* 0x000fc800078e0a15 */
[----:B------:R-:W-:Y:S02]  /*d880*/  IMAD R60, R59, R21, R20 ;  /* 0x000000153b3c7224 */ /* 0x000fe400078e0214 */
[----:B------:R-:W2:Y:S04]  /*d890*/  LDL R20, [R1+0x26bc] ;  /* 0x0026bc0001147983 */ /* 0x000ea80000100800 */
[----:B------:R0:W-:Y:S04]  /*d8a0*/  STL [R1+0x10c], R57 ;  /* 0x00010c3901007387 */ /* 0x0001e80000100800 */
[----:B0-----:R-:W3:Y:S01]  /*d8b0*/  LDL.LU R57, [R1+0x2bac] ;  /* 0x002bac0001397983 */ /* 0x001ee20000300800 */
[----:B------:R-:W-:-:S03]  /*d8c0*/  IABS R11, R56 ;  /* 0x00000038000b7213 */ /* 0x000fc60000000000 */
[----:B------:R0:W-:Y:S04]  /*d8d0*/  STL [R1+0xf8], R51 ;  /* 0x0000f83301007387 */ /* 0x0001e80000100800 */
[----:B------:R1:W-:Y:S04]  /*d8e0*/  STL [R1+0xfc], R41 ;  /* 0x0000fc2901007387 */ /* 0x0003e80000100800 */
[----:B------:R-:W3:Y:S01]  /*d8f0*/  LDL R56, [R1+0x26e8] ;  /* 0x0026e80001387983 */ /* 0x000ee20000100800 */
[----:B----4-:R-:W-:-:S03]  /*d900*/  IABS R15, R61 ;  /* 0x0000003d000f7213 */ /* 0x010fc60000000000 */
[----:B------:R-:W4:Y:S01]  /*d910*/  LDL R61, [R1+0x26cc] ;  /* 0x0026cc00013d7983 */ /* 0x000f220000100800 */
[----:B------:R-:W-:-:S13]  /*d920*/  ISETP.GT.U32.AND P3, PT, R59, R27, PT ;  /* 0x0000001b3b00720c */ /* 0x000fda0003f64070 */
[----:B------:R-:W-:-:S05]  /*d930*/  @!P3 IMAD.IADD R27, R27, 0x1, -R59 ;  /* 0x000000011b1bb824 */ /* 0x000fca00078e0a3b */
[----:B------:R-:W-:-:S13]  /*d940*/  ISETP.GT.U32.AND P3, PT, R59, R27, PT ;  /* 0x0000001b3b00720c */ /* 0x000fda0003f64070 */
        /* <DEDUP_REMOVED lines=12> */
[----:B0-----:R-:W-:Y:S02]  /*da10*/  IMAD R51, R59, R13, R11 ;  /* 0x0000000d3b337224 */ /* 0x001fe400078e020b */
[----:B------:R-:W-:-:S04]  /*da20*/  IMAD.HI.U32 R18, R2, R15, RZ ;  /* 0x0000000f02127227 */ /* 0x000fc800078e00ff */
[----:B------:R-:W-:-:S04]  /*da30*/  IMAD.MOV R18, RZ, RZ, -R18 ;  /* 0x000000ffff127224 */ /* 0x000fc800078e0a12 */
[----:B-1----:R-:W-:Y:S01]  /*da40*/  IMAD R41, R59, R18, R15 ;  /* 0x000000123b297224 */ /* 0x002fe200078e020f */
[----:B--2---:R-:W-:-:S05]  /*da50*/  IABS R20, R20 ;  /* 0x0000001400147213 */ /* 0x004fca0000000000 */
[----:B------:R-:W-:-:S04]  /*da60*/  IMAD.HI.U32 R21, R2, R20, RZ ;  /* 0x0000001402157227 */ /* 0x000fc800078e00ff */
[----:B------:R-:W-:-:S04]  /*da70*/  IMAD.MOV R21, RZ, RZ, -R21 ;  /* 0x000000ffff157224 */ /* 0x000fc800078e0a15 */
[----:B------:R-:W-:Y:S02]  /*da80*/  IMAD R27, R59, R21, R20 ;  /* 0x000000153b1b7224 */ /* 0x000fe400078e0214 */
[----:B------:R-:W2:Y:S04]  /*da90*/  LDL R20, [R1+0x26c8] ;  /* 0x0026c80001147983 */ /* 0x000ea80000100800 */
[----:B------:R0:W-:Y:S01]  /*daa0*/  STL [R1+0xec], R39 ;  /* 0x0000ec2701007387 */ /* 0x0001e20000100800 */
[----:B---3--:R-:W-:-:S03]  /*dab0*/  IABS R11, R56 ;  /* 0x00000038000b7213 */ /* 0x008fc60000000000 */
[----:B0-----:R-:W3:Y:S04]  /*dac0*/  LDL.LU R39, [R1+0x2ba8] ;  /* 0x002ba80001277983 */ /* 0x001ee80000300800 */
[----:B------:R0:W-:Y:S04]  /*dad0*/  STL [R1+0xf0], R42 ;  /* 0x0000f02a01007387 */ /* 0x0001e80000100800 */
[----:B------:R-:W3:Y:S01]  /*dae0*/  LDL R56, [R1+0x26f4] ;  /* 0x0026f40001387983 */ /* 0x000ee20000100800 */
[----:B----4-:R-:W-:-:S03]  /*daf0*/  IABS R15, R61 ;  /* 0x0000003d000f7213 */ /* 0x010fc60000000000 */
[----:B------:R-:W4:Y:S01]  /*db00*/  LDL R61, [R1+0x26f0] ;  /* 0x0026f000013d7983 */ /* 0x000f220000100800 */
[C---:B------:R-:W-:Y:S02]  /*db10*/  ISETP.GT.U32.AND P5, PT, R59.reuse, R25, PT ;  /* 0x000000193b00720c */ /* 0x040fe40003fa4070 */
[----:B------:R-:W-:-:S11]  /*db20*/  ISETP.GT.U32.AND P3, PT, R59, R22, PT ;  /* 0x000000163b00720c */ /* 0x000fd60003f64070 */
[--C-:B------:R-:W-:Y:S02]  /*db30*/  @!P5 IMAD.IADD R25, R25, 0x1, -R59.reuse ;  /* 0x000000011919d824 */ /* 0x100fe400078e0a3b */
[----:B------:R-:W-:-:S03]  /*db40*/  @!P3 IMAD.IADD R22, R22, 0x1, -R59 ;  /* 0x000000011616b824 */ /* 0x000fc600078e0a3b */
[C---:B------:R-:W-:Y:S02]  /*db50*/  ISETP.GT.U32.AND P5, PT, R59.reuse, R25, PT ;  /* 0x000000193b00720c */ /* 0x040fe40003fa4070 */
[----:B------:R-:W-:-:S11]  /*db60*/  ISETP.GT.U32.AND P3, PT, R59, R22, PT ;  /* 0x000000163b00720c */ /* 0x000fd60003f64070 */
[--C-:B------:R-:W-:Y:S02]  /*db70*/  @!P5 IMAD.IADD R25, R25, 0x1, -R59.reuse ;  /* 0x000000011919d824 */ /* 0x100fe400078e0a3b */
[----:B------:R-:W-:-:S03]  /*db80*/  @!P3 IMAD.IADD R22, R22, 0x1, -R59 ;  /* 0x000000011616b824 */ /* 0x000fc600078e0a3b */
[----:B------:R-:W-:Y:S04]  /*db90*/  STL [R1+0xf4], R25 ;  /* 0x0000f41901007387 */ /* 0x000fe80000100800 */
[----:B------:R1:W-:Y:S01]  /*dba0*/  STL [R1+0xe0], R22 ;  /* 0x0000e01601007387 */ /* 0x0003e20000100800 */
        /* <DEDUP_REMOVED lines=26> */
[----:B------:R-:W-:Y:S04]  /*dd50*/  STL [R1+0xe8], R26 ;  /* 0x0000e81a01007387 */ /* 0x000fe80000100800 */
[----:B------:R-:W-:Y:S04]  /*dd60*/  STL [R1+0xd4], R24 ;  /* 0x0000d41801007387 */ /* 0x000fe80000100800 */
        /* <DEDUP_REMOVED lines=21> */
[----:B------:R-:W-:Y:S01]  /*dec0*/  IMAD R24, R59, R18, R15 ;  /* 0x000000123b187224 */ /* 0x000fe200078e020f */
        /* <DEDUP_REMOVED lines=49> */
[----:B------:R0:W-:Y:S04]  /*e1e0*/  STL [R1+0xc4], R48 ;  /* 0x0000c43001007387 */ /* 0x0001e80000100800 */
[----:B------:R-:W3:Y:S01]  /*e1f0*/  LDL R56, [R1+0x2724] ;  /* 0x0027240001387983 */ /* 0x000ee20000100800 */
[----:B----4-:R-:W-:-:S03]  /*e200*/  IABS R15, R61 ;  /* 0x0000003d000f7213 */ /* 0x010fc60000000000 */
[----:B------:R-:W4:Y:S01]  /*e210*/  LDL R61, [R1+0x2720] ;  /* 0x00272000013d7983 */ /* 0x000f220000100800 */
[----:B------:R-:W-:-:S13]  /*e220*/  ISETP.GT.U32.AND P3, PT, R59, R27, PT ;  /* 0x0000001b3b00720c */ /* 0x000fda0003f64070 */
[----:B------:R-:W-:-:S05]  /*e230*/  @!P3 IMAD.IADD R27, R27, 0x1, -R59 ;  /* 0x000000011b1bb824 */ /* 0x000fca00078e0a3b */
[C---:B------:R-:W-:Y:S02]  /*e240*/  ISETP.GT.U32.AND P3, PT, R59.reuse, R27, PT ;  /* 0x0000001b3b00720c */ /* 0x040fe40003f64070 */
[----:B------:R-:W-:-:S11]  /*e250*/  ISETP.GT.U32.AND P2, PT, R59, R41, PT ;  /* 0x000000293b00720c */ /* 0x000fd60003f44070 */
[----:B------:R-:W-:-:S05]  /*e260*/  @!P3 IMAD.IADD R27, R27, 0x1, -R59 ;  /* 0x000000011b1bb824 */ /* 0x000fca00078e0a3b */
[----:B------:R1:W-:Y:S01]  /*e270*/  STL [R1+0xb0], R27 ;  /* 0x0000b01b01007387 */ /* 0x0003e20000100800 */
[----:B------:R-:W-:Y:S01]  /*e280*/  ISETP.GT.U32.AND P6, PT, R59, R51, PT ;  /* 0x000000333b00720c */ /* 0x000fe20003fc4070 */
[----:B------:R-:W-:-:S05]  /*e290*/  @!P2 IMAD.IADD R41, R41, 0x1, -R59 ;  /* 0x000000012929a824 */ /* 0x000fca00078e0a3b */
[----:B------:R-:W-:-:S07]  /*e2a0*/  ISETP.GT.U32.AND P2, PT, R59, R41, PT ;  /* 0x000000293b00720c */ /* 0x000fce0003f44070 */
[----:B------:R-:W-:-:S05]  /*e2b0*/  @!P6 IMAD.IADD R51, R51, 0x1, -R59 ;  /* 0x000000013333e824 */ /* 0x000fca00078e0a3b */
[----:B------:R-:W-:Y:S01]  /*e2c0*/  ISETP.GT.U32.AND P6, PT, R59, R51, PT ;  /* 0x000000333b00720c */ /* 0x000fe20003fc4070 */
[----:B------:R-:W-:-:S04]  /*e2d0*/  IMAD.HI.U32 R13, R2, R11, RZ ;  /* 0x0000000b020d7227 */ /* 0x000fc800078e00ff */
[----:B------:R-:W-:Y:S02]  /*e2e0*/  @!P2 IMAD.IADD R41, R41, 0x1, -R59 ;  /* 0x000000012929a824 */ /* 0x000fe400078e0a3b */
[----:B------:R-:W-:-:S06]  /*e2f0*/  IMAD.MOV R13, RZ, RZ, -R13 ;  /* 0x000000ffff0d7224 */ /* 0x000fcc00078e0a0d */
        /* <DEDUP_REMOVED lines=8> */
[----:B-1----:R-:W-:Y:S02]  /*e380*/  IMAD R27, R59, R21, R20 ;  /* 0x000000153b1b7224 */ /* 0x002fe400078e0214 */
        /* <DEDUP_REMOVED lines=13> */
[C---:B------:R-:W-:Y:S02]  /*e460*/  ISETP.GT.U32.AND P3, PT, R59.reuse, R22, PT ;  /* 0x000000163b00720c */ /* 0x040fe40003f64070 */
[C---:B------:R-:W-:Y:S02]  /*e470*/  ISETP.GT.U32.AND P2, PT, R59.reuse, R42, PT ;  /* 0x0000002a3b00720c */ /* 0x040fe40003f44070 */
[----:B------:R-:W-:-:S07]  /*e480*/  ISETP.GT.U32.AND P6, PT, R59, R26, PT ;  /* 0x0000001a3b00720c */ /* 0x000fce0003fc4070 */
[--C-:B------:R-:W-:Y:S01]  /*e490*/  @!P5 IMAD.IADD R25, R25, 0x1, -R59.reuse ;  /* 0x000000011919d824 */ /* 0x100fe200078e0a3b */
[----:B------:R-:W-:Y:S01]  /*e4a0*/  ISETP.GT.U32.AND P5, PT, R59, R24, PT ;  /* 0x000000183b00720c */ /* 0x000fe20003fa4070 */
[----:B------:R-:W-:-:S03]  /*e4b0*/  @!P3 IMAD.IADD R22, R22, 0x1, -R59 ;  /* 0x000000011616b824 */ /* 0x000fc600078e0a3b */
[----:B------:R-:W-:Y:S04]  /*e4c0*/  STL [R1+0xa8], R25 ;  /* 0x0000a81901007387 */ /* 0x000fe80000100800 */
[----:B------:R1:W-:Y:S01]  /*e4d0*/  STL [R1+0xac], R22 ;  /* 0x0000ac1601007387 */ /* 0x0003e20000100800 */
[--C-:B------:R-:W-:Y:S02]  /*e4e0*/  @!P2 IMAD.IADD R42, R42, 0x1, -R59.reuse ;  /* 0x000000012a2aa824 */ /* 0x100fe400078e0a3b */
[--C-:B------:R-:W-:Y:S02]  /*e4f0*/  @!P6 IMAD.IADD R26, R26, 0x1, -R59.reuse ;  /* 0x000000011a1ae824 */ /* 0x100fe400078e0a3b */
[----:B------:R-:W-:Y:S01]  /*e500*/  @!P5 IMAD.IADD R24, R24, 0x1, -R59 ;  /* 0x000000011818d824 */ /* 0x000fe200078e0a3b */
[----:B------:R-:W-:-:S02]  /*e510*/  ISETP.GT.U32.AND P2, PT, R59, R42, PT ;  /* 0x0000002a3b00720c */ /* 0x000fc40003f44070 */
        /* <DEDUP_REMOVED lines=24> */
[C---:B------:R-:W-:Y:S02]  /*e6a0*/  ISETP.GT.U32.AND P3, PT, R59.reuse, R23, PT ;  /* 0x000000173b00720c */ /* 0x040fe40003f64070 */
[C---:B------:R-:W-:Y:S02]  /*e6b0*/  ISETP.GT.U32.AND P2, PT, R59.reuse, R53, PT ;  /* 0x000000353b00720c */ /* 0x040fe40003f44070 */
[----:B------:R-:W-:-:S09]  /*e6c0*/  ISETP.GT.U32.AND P6, PT, R59, R49, PT ;  /* 0x000000313b00720c */ /* 0x000fd20003fc4070 */
[----:B------:R-:W-:-:S05]  /*e6d0*/  @!P3 IMAD.IADD R23, R23, 0x1, -R59 ;  /* 0x000000011717b824 */ /* 0x000fca00078e0a3b */
[----:B------:R-:W-:Y:S01]  /*e6e0*/  ISETP.GT.U32.AND P3, PT, R59, R23, PT ;  /* 0x000000173b00720c */ /* 0x000fe20003f64070 */
[--C-:B------:R-:W-:Y:S02]  /*e6f0*/  @!P2 IMAD.IADD R53, R53, 0x1, -R59.reuse ;  /* 0x000000013535a824 */ /* 0x100fe400078e0a3b */
[----:B------:R-:W-:-:S03]  /*e700*/  @!P6 IMAD.IADD R49, R49, 0x1, -R59 ;  /* 0x000000013131e824 */ /* 0x000fc600078e0a3b */
[C---:B------:R-:W-:Y:S02]  /*e710*/  ISETP.GT.U32.AND P2, PT, R59.reuse, R53, PT ;  /* 0x000000353b00720c */ /* 0x040fe40003f44070 */
[----:B------:R-:W-:-:S05]  /*e720*/  ISETP.GT.U32.AND P6, PT, R59, R49, PT ;  /* 0x000000313b00720c */ /* 0x000fca0003fc4070 */
[----:B------:R-:W-:-:S05]  /*e730*/  @!P3 IMAD.IADD R23, R23, 0x1, -R59 ;  /* 0x000000011717b824 */ /* 0x000fca00078e0a3b */
[----:B------:R0:W-:Y:S01]  /*e740*/  STL [R1+0x298], R23 ;  /* 0x0002981701007387 */ /* 0x0001e20000100800 */
[----:B------:R-:W-:-:S04]  /*e750*/  IMAD.HI.U32 R13, R2, R11, RZ ;  /* 0x0000000b020d7227 */ /* 0x000fc800078e00ff */
[----:B------:R-:W-:Y:S02]  /*e760*/  @!P2 IMAD.IADD R53, R53, 0x1, -R59 ;  /* 0x000000013535a824 */ /* 0x000fe400078e0a3b */
[----:B------:R-:W-:Y:S02]  /*e770*/  IMAD.MOV R13, RZ, RZ, -R13 ;  /* 0x000000ffff0d7224 */ /* 0x000fe400078e0a0d */
        /* <DEDUP_REMOVED lines=12> */
[----:B0-----:R-:W3:Y:S04]  /*e840*/  LDL R53, [R1+0x295c] ;  /* 0x00295c0001357983 */ /* 0x001ee80000100800 */
[----:B------:R-:W-:Y:S04]  /*e850*/  STL [R1+0x290], R49 ;  /* 0x0002903101007387 */ /* 0x000fe80000100800 */
[----:B------:R-:W3:Y:S01]  /*e860*/  LDL R56, [R1+0x2964] ;  /* 0x0029640001387983 */ /* 0x000ee20000100800 */
[----:B----4-:R-:W-:-:S03]  /*e870*/  IABS R15, R61 ;  /* 0x0000003d000f7213 */ /* 0x010fc60000000000 */
[----:B------:R-:W4:Y:S01]  /*e880*/  LDL R61, [R1+0x2960] ;  /* 0x00296000013d7983 */ /* 0x000f220000100800 */
[----:B------:R-:W-:-:S13]  /*e890*/  ISETP.GT.U32.AND P5, PT, R59, R28, PT ;  /* 0x0000001c3b00720c */ /* 0x000fda0003fa4070 */
[----:B------:R-:W-:-:S05]  /*e8a0*/  @!P5 IMAD.IADD R28, R28, 0x1, -R59 ;  /* 0x000000011c1cd824 */ /* 0x000fca00078e0a3b */
[C---:B------:R-:W-:Y:S02]  /*e8b0*/  ISETP.GT.U32.AND P5, PT, R59.reuse, R28, PT ;  /* 0x0000001c3b00720c */ /* 0x040fe40003fa4070 */
[C---:B------:R-:W-:Y:S02]  /*e8c0*/  ISETP.GT.U32.AND P3, PT, R59.reuse, R27, PT ;  /* 0x0000001b3b00720c */ /* 0x040fe40003f64070 */
[C---:B------:R-:W-:Y:S02]  /*e8d0*/  ISETP.GT.U32.AND P2, PT, R59.reuse, R52, PT ;  /* 0x000000343b00720c */ /* 0x040fe40003f44070 */
[----:B------:R-:W-:-:S07]  /*e8e0*/  ISETP.GT.U32.AND P6, PT, R59, R48, PT ;  /* 0x000000303b00720c */ /* 0x000fce0003fc4070 */
[--C-:B------:R-:W-:Y:S01]  /*e8f0*/  @!P5 IMAD.IADD R28, R28, 0x1, -R59.reuse ;  /* 0x000000011c1cd824 */ /* 0x100fe200078e0a3b */
[----:B------:R-:W-:Y:S01]  /*e900*/  ISETP.GT.U32.AND P5, PT, R59, R25, PT ;  /* 0x000000193b00720c */ /* 0x000fe20003fa4070 */
[--C-:B------:R-:W-:Y:S02]  /*e910*/  @!P3 IMAD.IADD R27, R27, 0x1, -R59.reuse ;  /* 0x000000011b1bb824 */ /* 0x100fe400078e0a3b */
[--C-:B------:R-:W-:Y:S02]  /*e920*/  @!P2 IMAD.IADD R52, R52, 0x1, -R59.reuse ;  /* 0x000000013434a824 */ /* 0x100fe400078e0a3b */
[----:B------:R-:W-:Y:S01]  /*e930*/  @!P6 IMAD.IADD R48, R48, 0x1, -R59 ;  /* 0x000000013030e824 */ /* 0x000fe200078e0a3b */
[C---:B------:R-:W-:Y:S02]  /*e940*/  ISETP.GT.U32.AND P3, PT, R59.reuse, R27, PT ;  /* 0x0000001b3b00720c */ /* 0x040fe40003f64070 */
[----:B------:R-:W-:-:S05]  /*e950*/  ISETP.GT.U32.AND P2, PT, R59, R52, PT ;  /* 0x000000343b00720c */ /* 0x000fca0003f44070 */
[----:B------:R-:W-:Y:S01]  /*e960*/  @!P5 IMAD.IADD R25, R25, 0x1, -R59 ;  /* 0x000000011919d824 */ /* 0x000fe200078e0a3b */
[----:B------:R-:W-:-:S04]  /*e970*/  ISETP.GT.U32.AND P6, PT, R59, R48, PT ;  /* 0x000000303b00720c */ /* 0x000fc80003fc4070 */
[----:B------:R-:W-:Y:S01]  /*e980*/  ISETP.GT.U32.AND P5, PT, R59, R25, PT ;  /* 0x000000193b00720c */ /* 0x000fe20003fa4070 */
[----:B------:R-:W-:-:S04]  /*e990*/  IMAD.HI.U32 R13, R2, R11, RZ ;  /* 0x0000000b020d7227 */ /* 0x000fc800078e00ff */
[--C-:B------:R-:W-:Y:S02]  /*e9a0*/  @!P3 IMAD.IADD R27, R27, 0x1, -R59.reuse ;  /* 0x000000011b1bb824 */ /* 0x100fe400078e0a3b */
[--C-:B------:R-:W-:Y:S01]  /*e9b0*/  @!P2 IMAD.IADD R52, R52, 0x1, -R59.reuse ;  /* 0x000000013434a824 */ /* 0x100fe200078e0a3b */
[----:B------:R-:W-:Y:S01]  /*e9c0*/  STL [R1+0x294], R28 ;  /* 0x0002941c01007387 */ /* 0x000fe20000100800 */
[----:B------:R-:W-:Y:S02]  /*e9d0*/  @!P6 IMAD.IADD R48, R48, 0x1, -R59 ;  /* 0x000000013030e824 */ /* 0x000fe400078e0a3b */
[----:B------:R-:W-:Y:S01]  /*e9e0*/  IMAD.MOV R13, RZ, RZ, -R13 ;  /* 0x000000ffff0d7224 */ /* 0x000fe200078e0a0d */
[----:B------:R0:W-:Y:S01]  /*e9f0*/  STL [R1+0x280], R27 ;  /* 0x0002801b01007387 */ /* 0x0001e20000100800 */
[----:B------:R-:W-:-:S03]  /*ea00*/  @!P5 IMAD.IADD R25, R25, 0x1, -R59 ;  /* 0x000000011919d824 */ /* 0x000fc600078e0a3b */
[----:B------:R-:W-:Y:S01]  /*ea10*/  STL [R1+0x284], R52 ;  /* 0x0002843401007387 */ /* 0x000fe20000100800 */
[----:B0-----:R-:W-:Y:S02]  /*ea20*/  IMAD R27, R59, R13, R11 ;  /* 0x0000000d3b1b7224 */ /* 0x001fe400078e020b */
[----:B------:R-:W-:-:S04]  /*ea30*/  IMAD.HI.U32 R18, R2, R15, RZ ;  /* 0x0000000f02127227 */ /* 0x000fc800078e00ff */
[----:B------:R-:W-:-:S04]  /*ea40*/  IMAD.MOV R18, RZ, RZ, -R18 ;  /* 0x000000ffff127224 */ /* 0x000fc800078e0a12 */
[----:B------:R-:W-:Y:S01]  /*ea50*/  IMAD R28, R59, R18, R15 ;  /* 0x000000123b1c7224 */ /* 0x000fe200078e020f */
[----:B--2---:R-:W-:-:S05]  /*ea60*/  IABS R20, R20 ;  /* 0x0000001400147213 */ /* 0x004fca0000000000 */
[----:B------:R-:W-:-:S04]  /*ea70*/  IMAD.HI.U32 R21, R2, R20, RZ ;  /* 0x0000001402157227 */ /* 0x000fc800078e00ff */
[----:B------:R-:W-:-:S04]  /*ea80*/  IMAD.MOV R21, RZ, RZ, -R21 ;  /* 0x000000ffff157224 */ /* 0x000fc800078e0a15 */
[----:B------:R-:W-:Y:S01]  /*ea90*/  IMAD R49, R59, R21, R20 ;  /* 0x000000153b317224 */ /* 0x000fe200078e0214 */
[----:B---3--:R-:W-:Y:S02]  /*eaa0*/  IABS R20, R53 ;  /* 0x0000003500147213 */ /* 0x008fe40000000000 */
[----:B------:R-:W2:Y:S04]  /*eab0*/  LDL R53, [R1+0x2968] ;  /* 0x0029680001357983 */ /* 0x000ea80000100800 */
[----:B------:R-:W-:Y:S01]  /*eac0*/  STL [R1+0x288], R48 ;  /* 0x0002883001007387 */ /* 0x000fe20000100800 */
[----:B------:R-:W-:-:S03]  /*ead0*/  IABS R11, R56 ;  /* 0x00000038000b7213 */ /* 0x000fc60000000000 */
[----:B------:R0:W-:Y:S04]  /*eae0*/  STL [R1+0x274], R25 ;  /* 0x0002741901007387 */ /* 0x0001e80000100800 */
[----:B------:R-:W3:Y:S01]  /*eaf0*/  LDL R56, [R1+0x2970] ;  /* 0x0029700001387983 */ /* 0x000ee20000100800 */
[----:B----4-:R-:W-:-:S03]  /*eb00*/  IABS R15, R61 ;  /* 0x0000003d000f7213 */ /* 0x010fc60000000000 */
[----:B------:R-:W4:Y:S01]  /*eb10*/  LDL R61, [R1+0x296c] ;  /* 0x00296c00013d7983 */ /* 0x000f220000100800 */
        /* <DEDUP_REMOVED lines=13> */
[----:B------:R-:W-:Y:S01]  /*ebf0*/  @!P2 IMAD.IADD R51, R51, 0x1, -R59 ;  /* 0x000000013333a824 */ /* 0x000fe200078e0a3b */
[----:B------:R1:W-:Y:S01]  /*ec00*/  STL [R1+0x278], R22 ;  /* 0x0002781601007387 */ /* 0x0003e20000100800 */
[----:B------:R-:W-:Y:S02]  /*ec10*/  IMAD.MOV R13, RZ, RZ, -R13 ;  /* 0x000000ffff0d7224 */ /* 0x000fe400078e0a0d */
[----:B------:R-:W-:Y:S01]  /*ec20*/  @!P6 IMAD.IADD R26, R26, 0x1, -R59 ;  /* 0x000000011a1ae824 */ /* 0x000fe200078e0a3b */
[----:B------:R-:W-:Y:S01]  /*ec30*/  STL [R1+0x27c], R51 ;  /* 0x00027c3301007387 */ /* 0x000fe20000100800 */
[----:B0-----:R-:W-:-:S02]  /*ec40*/  IMAD R25, R59, R13, R11 ;  /* 0x0000000d3b197224 */ /* 0x001fc400078e020b */
[----:B-1----:R-:W-:Y:S02]  /*ec50*/  IMAD R22, R59, R21, R20 ;  /* 0x000000153b167224 */ /* 0x002fe400078e0214 */
[----:B------:R-:W-:-:S04]  /*ec60*/  IMAD.HI.U32 R18, R2, R15, RZ ;  /* 0x0000000f02127227 */ /* 0x000fc800078e00ff */
[----:B------:R-:W-:-:S04]  /*ec70*/  IMAD.MOV R18, RZ, RZ, -R18 ;  /* 0x000000ffff127224 */ /* 0x000fc800078e0a12 */
[----:B------:R-:W-:Y:S01]  /*ec80*/  IMAD R48, R59, R18, R15 ;  /* 0x000000123b307224 */ /* 0x000fe200078e020f */
[----:B--2---:R-:W-:Y:S02]  /*ec90*/  IABS R20, R53 ;  /* 0x0000003500147213 */ /* 0x004fe40000000000 */
[----:B------:R-:W2:Y:S04]  /*eca0*/  LDL R53, [R1+0x2974] ;  /* 0x0029740001357983 */ /* 0x000ea80000100800 */
[----:B------:R-:W-:Y:S01]  /*ecb0*/  STL [R1+0x260], R26 ;  /* 0x0002601a01007387 */ /* 0x000fe20000100800 */
[----:B---3--:R-:W-:-:S03]  /*ecc0*/  IABS R11, R56 ;  /* 0x00000038000b7213 */ /* 0x008fc60000000000 */
        /* <DEDUP_REMOVED lines=20> */
[----:B------:R-:W-:-:S04]  /*ee10*/  IMAD.HI.U32 R13, R2, R11, RZ ;  /* 0x0000000b020d7227 */ /* 0x000fc800078e00ff */
[----:B------:R-:W-:Y:S02]  /*ee20*/  @!P3 IMAD.IADD R23, R23, 0x1, -R59 ;  /* 0x000000011717b824 */ /* 0x000fe400078e0a3b */
[----:B------:R-:W-:Y:S02]  /*ee30*/  IMAD.MOV R21, RZ, RZ, -R21 ;  /* 0x000000ffff157224 */ /* 0x000fe400078e0a15 */
[--C-:B------:R-:W-:Y:S01]  /*ee40*/  @!P2 IMAD.IADD R49, R49, 0x1, -R59.reuse ;  /* 0x000000013131a824 */ /* 0x100fe200078e0a3b */
[----:B------:R0:W-:Y:S01]  /*ee50*/  STL [R1+0x264], R24 ;  /* 0x0002641801007387 */ /* 0x0001e20000100800 */
[----:B------:R-:W-:Y:S02]  /*ee60*/  @!P6 IMAD.IADD R28, R28, 0x1, -R59 ;  /* 0x000000011c1ce824 */ /* 0x000fe400078e0a3b */
[----:B------:R-:W-:Y:S01]  /*ee70*/  IMAD.MOV R13, RZ, RZ, -R13 ;  /* 0x000000ffff0d7224 */ /* 0x000fe200078e0a0d */
[----:B------:R1:W-:Y:S01]  /*ee80*/  STL [R1+0x268], R23 ;  /* 0x0002681701007387 */ /* 0x0003e20000100800 */
[----:B------:R-:W-:-:S03]  /*ee90*/  @!P5 IMAD.IADD R27, R27, 0x1, -R59 ;  /* 0x000000011b1bd824 */ /* 0x000fc600078e0a3b */
[----:B------:R-:W-:Y:S01]  /*eea0*/  STL [R1+0x24c], R49 ;  /* 0x00024c3101007387 */ /* 0x000fe20000100800 */
[C---:B0-----:R-:W-:Y:S02]  /*eeb0*/  IMAD R24, R59.reuse, R21, R20 ;  /* 0x000000153b187224 */ /* 0x041fe400078e0214 */
[----:B------:R-:W-:Y:S02]  /*eec0*/  IMAD R26, R59, R13, R11 ;  /* 0x0000000d3b1a7224 */ /* 0x000fe400078e020b */
[----:B------:R-:W-:-:S04]  /*eed0*/  IMAD.HI.U32 R18, R2, R15, RZ ;  /* 0x0000000f02127227 */ /* 0x000fc800078e00ff */
[----:B------:R-:W-:-:S04]  /*eee0*/  IMAD.MOV R18, RZ, RZ, -R18 ;  /* 0x000000ffff127224 */ /* 0x000fc800078e0a12 */
[----:B-1----:R-:W-:Y:S01]  /*eef0*/  IMAD R23, R59, R18, R15 ;  /* 0x000000123b177224 */ /* 0x002fe200078e020f */
[----:B--2---:R-:W-:Y:S02]  /*ef00*/  IABS R20, R53 ;  /* 0x0000003500147213 */ /* 0x004fe40000000000 */
[----:B------:R-:W2:Y:S04]  /*ef10*/  LDL R53, [R1+0x2980] ;  /* 0x0029800001357983 */ /* 0x000ea80000100800 */
[----:B------:R-:W-:Y:S04]  /*ef20*/  STL [R1+0x250], R28 ;  /* 0x0002501c01007387 */ /* 0x000fe80000100800 */
[----:B------:R0:W-:Y:S01]  /*ef30*/  STL [R1+0x254], R27 ;  /* 0x0002541b01007387 */ /* 0x0001e20000100800 */
[----:B---3--:R-:W-:-:S03]  /*ef40*/  IABS R11, R56 ;  /* 0x00000038000b7213 */ /* 0x008fc60000000000 */
        /* <DEDUP_REMOVED lines=16> */
[----:B------:R-:W-:Y:S02]  /*f050*/  @!P2 IMAD.IADD R48, R48, 0x1, -R59 ;  /* 0x000000013030a824 */ /* 0x000fe400078e0a3b */
[----:B------:R-:W-:Y:S02]  /*f060*/  IMAD.MOV R13, RZ, RZ, -R13 ;  /* 0x000000ffff0d7224 */ /* 0x000fe400078e0a0d */
[----:B------:R-:W-:Y:S01]  /*f070*/  @!P6 IMAD.IADD R25, R25, 0x1, -R59 ;  /* 0x000000011919e824 */ /* 0x000fe200078e0a3b */
[----:B------:R1:W-:Y:S01]  /*f080*/  STL [R1+0x238], R22 ;  /* 0x0002381601007387 */ /* 0x0003e20000100800 */
[----:B0-----:R-:W-:-:S03]  /*f090*/  IMAD R27, R59, R21, R20 ;  /* 0x000000153b1b7224 */ /* 0x001fc600078e0214 */
[----:B------:R-:W-:Y:S01]  /*f0a0*/  STL [R1+0x23c], R48 ;  /* 0x00023c3001007387 */ /* 0x000fe20000100800 */
        /* <DEDUP_REMOVED lines=23> */
[C---:B------:R-:W-:Y:S02]  /*f220*/  ISETP.GT.U32.AND P2, PT, R59.reuse, R26, PT ;  /* 0x0000001a3b00720c */ /* 0x040fe40003f44070 */
[----:B------:R-:W-:-:S03]  /*f230*/  ISETP.GT.U32.AND P6, PT, R59, R27, PT ;  /* 0x0000001b3b00720c */ /* 0x000fc60003fc4070 */
[----:B------:R-:W-:-:S05]  /*f240*/  @!P5 IMAD.IADD R28, R28, 0x1, -R59 ;  /* 0x000000011c1cd824 */ /* 0x000fca00078e0a3b */
[----:B------:R-:W-:Y:S01]  /*f250*/  ISETP.GT.U32.AND P5, PT, R59, R28, PT ;  /* 0x0000001c3b00720c */ /* 0x000fe20003fa4070 */
[--C-:B------:R-:W-:Y:S02]  /*f260*/  @!P3 IMAD.IADD R23, R23, 0x1, -R59.reuse ;  /* 0x000000011717b824 */ /* 0x100fe400078e0a3b */
[----:B------:R-:W-:Y:S01]  /*f270*/  @!P2 IMAD.IADD R26, R26, 0x1, -R59 ;  /* 0x000000011a1aa824 */ /* 0x000fe200078e0a3b */
[----:B------:R-:W-:Y:S01]  /*f280*/  STL [R1+0x224], R24 ;  /* 0x0002241801007387 */ /* 0x000fe20000100800 */
[----:B------:R-:W-:-:S04]  /*f290*/  IMAD.HI.U32 R13, R2, R11, RZ ;  /* 0x0000000b020d7227 */ /* 0x000fc800078e00ff */
[----:B------:R-:W-:Y:S01]  /*f2a0*/  @!P6 IMAD.IADD R27, R27, 0x1, -R59 ;  /* 0x000000011b1be824 */ /* 0x000fe200078e0a3b */
[----:B------:R0:W-:Y:S01]  /*f2b0*/  STL [R1+0x228], R23 ;  /* 0x0002281701007387 */ /* 0x0001e20000100800 */
[----:B------:R-:W-:Y:S02]  /*f2c0*/  IMAD.MOV R13, RZ, RZ, -R13 ;  /* 0x000000ffff0d7224 */ /* 0x000fe400078e0a0d */
[----:B------:R-:W-:Y:S01]  /*f2d0*/  @!P5 IMAD.IADD R28, R28, 0x1, -R59 ;  /* 0x000000011c1cd824 */ /* 0x000fe200078e0a3b */
[----:B------:R1:W-:Y:S01]  /*f2e0*/  STL [R1+0x22c], R26 ;  /* 0x00022c1a01007387 */ /* 0x0003e20000100800 */
[----:B0-----:R-:W-:-:S03]  /*f2f0*/  IMAD R23, R59, R13, R11 ;  /* 0x0000000d3b177224 */ /* 0x001fc600078e020b */
[----:B-1----:R-:W2:Y:S04]  /*f300*/  LDL.LU R26, [R1+0xc] ;  /* 0x00000c00011a7983 */ /* 0x002ea80000300800 */
[----:B------:R0:W-:Y:S04]  /*f310*/  STL [R1+0x210], R27 ;  /* 0x0002101b01007387 */ /* 0x0001e80000100800 */
[----:B0-----:R-:W2:Y:S04]  /*f320*/  LDL R27, [R1+0x2998] ;  /* 0x00299800011b7983 */ /* 0x001ea80000100800 */
[----:B------:R0:W-:Y:S04]  /*f330*/  STL [R1+0x214], R28 ;  /* 0x0002141c01007387 */ /* 0x0001e80000100800 */
[----:B0-----:R-:W2:Y:S01]  /*f340*/  LDL R28, [R1+0x299c] ;  /* 0x00299c00011c7983 */ /* 0x001ea20000100800 */
[----:B------:R-:W-:-:S04]  /*f350*/  IMAD.HI.U32 R18, R2, R15, RZ ;  /* 0x0000000f02127227 */ /* 0x000fc800078e00ff */
[----:B------:R-:W-:-:S04]  /*f360*/  IMAD.MOV R18, RZ, RZ, -R18 ;  /* 0x000000ffff127224 */ /* 0x000fc800078e0a12 */
[----:B------:R-:W-:Y:S01]  /*f370*/  IMAD R24, R59, R18, R15 ;  /* 0x000000123b187224 */ /* 0x000fe200078e020f */
[----:B---3--:R-:W-:Y:S02]  /*f380*/  IABS R11, R56 ;  /* 0x00000038000b7213 */ /* 0x008fe40000000000 */
[----:B------:R-:W3:Y:S01]  /*f390*/  LDL R56, [R1+0x29a4] ;  /* 0x0029a40001387983 */ /* 0x000ee20000100800 */
[----:B----4-:R-:W-:-:S03]  /*f3a0*/  IABS R18, R61 ;  /* 0x0000003d00127213 */ /* 0x010fc60000000000 */
[----:B------:R-:W4:Y:S01]  /*f3b0*/  LDL R61, [R1+0x29a0] ;  /* 0x0029a000013d7983 */ /* 0x000f220000100800 */
[----:B------:R-:W-:-:S04]  /*f3c0*/  IMAD.HI.U32 R21, R2, R20, RZ ;  /* 0x0000001402157227 */ /* 0x000fc800078e00ff */
[----:B------:R-:W-:Y:S01]  /*f3d0*/  IMAD.MOV R21, RZ, RZ, -R21 ;  /* 0x000000ffff157224 */ /* 0x000fe200078e0a15 */
[----:B------:R-:W-:-:S03]  /*f3e0*/  ISETP.GT.U32.AND P3, PT, R59, R22, PT ;  /* 0x000000163b00720c */ /* 0x000fc60003f64070 */
[C---:B------:R-:W-:Y:S01]  /*f3f0*/  IMAD R25, R59.reuse, R21, R20 ;  /* 0x000000153b197224 */ /* 0x040fe200078e0214 */
[----:B------:R-:W-:-:S04]  /*f400*/  ISETP.GT.U32.AND P6, PT, R59, R24, PT ;  /* 0x000000183b00720c */ /* 0x000fc80003fc4070 */
[C---:B------:R-:W-:Y:S02]  /*f410*/  ISETP.GT.U32.AND P2, PT, R59.reuse, R25, PT ;  /* 0x000000193b00720c */ /* 0x040fe40003f44070 */
[----:B------:R-:W-:-:S03]  /*f420*/  ISETP.GT.U32.AND P5, PT, R59, R23, PT ;  /* 0x000000173b00720c */ /* 0x000fc60003fa4070 */
[----:B------:R-:W-:-:S04]  /*f430*/  @!P3 IMAD.IADD R22, R22, 0x1, -R59 ;  /* 0x000000011616b824 */ /* 0x000fc800078e0a3b */
[----:B------:R-:W-:Y:S01]  /*f440*/  @!P6 IMAD.IADD R24, R24, 0x1, -R59 ;  /* 0x000000011818e824 */ /* 0x000fe200078e0a3b */
[----:B------:R-:W-:-:S03]  /*f450*/  ISETP.GT.U32.AND P3, PT, R59, R22, PT ;  /* 0x000000163b00720c */ /* 0x000fc60003f64070 */
[--C-:B------:R-:W-:Y:S02]  /*f460*/  @!P2 IMAD.IADD R25, R25, 0x1, -R59.reuse ;  /* 0x000000011919a824 */ /* 0x100fe400078e0a3b */
[----:B------:R-:W-:Y:S01]  /*f470*/  @!P5 IMAD.IADD R23, R23, 0x1, -R59 ;  /* 0x000000011717d824 */ /* 0x000fe200078e0a3b */
[C---:B------:R-:W-:Y:S02]  /*f480*/  ISETP.GT.U32.AND P6, PT, R59.reuse, R24, PT ;  /* 0x000000183b00720c */ /* 0x040fe40003fc4070 */
[C---:B------:R-:W-:Y:S02]  /*f490*/  ISETP.GT.U32.AND P2, PT, R59.reuse, R25, PT ;  /* 0x000000193b00720c */ /* 0x040fe40003f44070 */
[----:B--2---:R-:W-:Y:S02]  /*f4a0*/  IABS R13, R53 ;  /* 0x00000035000d7213 */ /* 0x004fe40000000000 */
[----:B------:R-:W-:Y:S01]  /*f4b0*/  ISETP.GT.U32.AND P5, PT, R59, R23, PT ;  /* 0x000000173b00720c */ /* 0x000fe20003fa4070 */
[----:B------:R-:W-:-:S04]  /*f4c0*/  IMAD.HI.U32 R20, R2, R18, RZ ;  /* 0x0000001202147227 */ /* 0x000fc800078e00ff */
[----:B------:R-:W-:-:S04]  /*f4d0*/  IMAD.HI.U32 R21, R2, R13, RZ ;  /* 0x0000000d02157227 */ /* 0x000fc800078e00ff */
[----:B------:R-:W-:Y:S02]  /*f4e0*/  @!P3 IMAD.IADD R22, R22, 0x1, -R59 ;  /* 0x000000011616b824 */ /* 0x000fe400078e0a3b */
[----:B------:R-:W-:-:S04]  /*f4f0*/  IMAD.HI.U32 R15, R2, R11, RZ ;  /* 0x0000000b020f7227 */ /* 0x000fc800078e00ff */
[----:B------:R-:W-:Y:S02]  /*f500*/  IMAD.MOV R21, RZ, RZ, -R21 ;  /* 0x000000ffff157224 */ /* 0x000fe400078e0a15 */
[--C-:B------:R-:W-:Y:S01]  /*f510*/  @!P2 IMAD.IADD R25, R25, 0x1, -R59.reuse ;  /* 0x000000011919a824 */ /* 0x100fe200078e0a3b */
[----:B------:R0:W-:Y:S01]  /*f520*/  STL [R1+0x218], R22 ;  /* 0x0002181601007387 */ /* 0x0001e20000100800 */
[----:B------:R-:W-:Y:S02]  /*f530*/  IMAD.MOV R20, RZ, RZ, -R20 ;  /* 0x000000ffff147224 */ /* 0x000fe400078e0a14 */
[----:B------:R-:W-:Y:S02]  /*f540*/  @!P6 IMAD.IADD R24, R24, 0x1, -R59 ;  /* 0x000000011818e824 */ /* 0x000fe400078e0a3b */
[----:B------:R-:W-:Y:S02]  /*f550*/  IMAD.MOV R15, RZ, RZ, -R15 ;  /* 0x000000ffff0f7224 */ /* 0x000fe400078e0a0f */
[----:B------:R-:W-:Y:S01]  /*f560*/  @!P5 IMAD.IADD R23, R23, 0x1, -R59 ;  /* 0x000000011717d824 */ /* 0x000fe200078e0a3b */
[----:B------:R1:W-:Y:S01]  /*f570*/  STL [R1+0x1fc], R25 ;  /* 0x0001fc1901007387 */ /* 0x0003e20000100800 */
[----:B0-----:R-:W-:-:S03]  /*f580*/  IMAD R22, R59, R21, R13 ;  /* 0x000000153b167224 */ /* 0x001fc600078e020d */
[----:B------:R-:W-:Y:S01]  /*f590*/  STL [R1+0x200], R24 ;  /* 0x0002001801007387 */ /* 0x000fe20000100800 */
[----:B------:R-:W-:Y:S01]  /*f5a0*/  ISETP.GE.AND P3, PT, R26, RZ, PT ;  /* 0x000000ff1a00720c */ /* 0x000fe20003f66270 */
[C---:B------:R-:W-:Y:S01]  /*f5b0*/  IMAD R26, R59.reuse, R15, R11 ;  /* 0x0000000f3b1a7224 */ /* 0x040fe200078e020b */
[----:B------:R-:W-:Y:S01]  /*f5c0*/  IABS R13, R27 ;  /* 0x0000001b000d7213 */ /* 0x000fe20000000000 */
[C---:B------:R-:W-:Y:S01]  /*f5d0*/  IMAD R27, R59.reuse, R20, R18 ;  /* 0x000000143b1b7224 */ /* 0x040fe200078e0212 */
[----:B------:R-:W-:Y:S02]  /*f5e0*/  IABS R20, R28 ;  /* 0x0000001c00147213 */ /* 0x000fe40000000000 */
[----:B------:R-:W2:Y:S04]  /*f5f0*/  LDL R28, [R1+0x29a8] ;  /* 0x0029a800011c7983 */ /* 0x000ea80000100800 */
[----:B------:R-:W-:Y:S01]  /*f600*/  STL [R1+0x204], R23 ;  /* 0x0002041701007387 */ /* 0x000fe20000100800 */
[----:B------:R-:W-:-:S13]  /*f610*/  ISETP.GT.U32.AND P2, PT, R59, R22, PT ;  /* 0x000000163b00720c */ /* 0x000fda0003f44070 */
[----:B------:R-:W-:Y:S01]  /*f620*/  @!P2 IMAD.IADD R22, R22, 0x1, -R59 ;  /* 0x000000011616a824 */ /* 0x000fe200078e0a3b */
[----:B------:R-:W-:Y:S02]  /*f630*/  ISETP.GE.AND P2, PT, R42, RZ, PT ;  /* 0x000000ff2a00720c */ /* 0x000fe40003f46270 */
[----:B------:R-:W2:Y:S01]  /*f640*/  LDL R42, [R1+0x29b4] ;  /* 0x0029b400012a7983 */ /* 0x000ea20000100800 */
[----:B---3--:R-:W-:-:S03]  /*f650*/  IABS R11, R56 ;  /* 0x00000038000b7213 */ /* 0x008fc60000000000 */
[----:B------:R-:W3:Y:S01]  /*f660*/  LDL R56, [R1+0x29b0] ;  /* 0x0029b00001387983 */ /* 0x000ee20000100800 */
[----:B----4-:R-:W-:-:S03]  /*f670*/  IABS R15, R61 ;  /* 0x0000003d000f7213 */ /* 0x010fc60000000000 */
[----:B------:R-:W4:Y:S01]  /*f680*/  LDL R61, [R1+0x29ac] ;  /* 0x0029ac00013d7983 */ /* 0x000f220000100800 */
[C---:B------:R-:W-:Y:S02]  /*f690*/  ISETP.GT.U32.AND P6, PT, R59.reuse, R27, PT ;  /* 0x0000001b3b00720c */ /* 0x040fe40003fc4070 */
[----:B------:R-:W-:Y:S01]  /*f6a0*/  ISETP.GT.U32.AND P5, PT, R59, R26, PT ;  /* 0x0000001a3b00720c */ /* 0x000fe20003fa4070 */
[----:B------:R-:W-:Y:S02]  /*f6b0*/  @!P4 IMAD.MOV R12, RZ, RZ, -R12 ;  /* 0x000000ffff0cc224 */ /* 0x000fe400078e0a0c */
[----:B------:R-:W-:-:S08]  /*f6c0*/  IMAD.HI.U32 R18, R2, R13, RZ ;  /* 0x0000000d02127227 */ /* 0x000fd000078e00ff */
[--C-:B------:R-:W-:Y:S02]  /*f6d0*/  @!P6 IMAD.IADD R27, R27, 0x1, -R59.reuse ;  /* 0x000000011b1be824 */ /* 0x100fe400078e0a3b */
[----:B------:R-:W-:Y:S01]  /*f6e0*/  @!P5 IMAD.IADD R26, R26, 0x1, -R59 ;  /* 0x000000011a1ad824 */ /* 0x000fe200078e0a3b */
[C---:B------:R-:W-:Y:S02]  /*f6f0*/  ISETP.GT.U32.AND P6, PT, R59.reuse, R22, PT ;  /* 0x000000163b00720c */ /* 0x040fe40003fc4070 */
[C---:B------:R-:W-:Y:S02]  /*f700*/  ISETP.GT.U32.AND P5, PT, R59.reuse, R27, PT ;  /* 0x0000001b3b00720c */ /* 0x040fe40003fa4070 */
[----:B------:R-:W-:Y:S01]  /*f710*/  ISETP.GT.U32.AND P4, PT, R59, R26, PT ;  /* 0x0000001a3b00720c */ /* 0x000fe20003f84070 */
[----:B------:R-:W-:-:S04]  /*f720*/  IMAD.MOV R18, RZ, RZ, -R18 ;  /* 0x000000ffff127224 */ /* 0x000fc800078e0a12 */
[----:B-1----:R-:W-:Y:S02]  /*f730*/  IMAD R25, R59, R18, R13 ;  /* 0x000000123b197224 */ /* 0x002fe400078e020d */
[----:B------:R-:W-:-:S04]  /*f740*/  IMAD.HI.U32 R13, R2, R11, RZ ;  /* 0x0000000b020d7227 */ /* 0x000fc800078e00ff */
[--C-:B------:R-:W-:Y:S02]  /*f750*/  @!P6 IMAD.IADD R22, R22, 0x1, -R59.reuse ;  /* 0x000000011616e824 */ /* 0x100fe400078e0a3b */
[--C-:B------:R-:W-:Y:S02]  /*f760*/  @!P5 IMAD.IADD R27, R27, 0x1, -R59.reuse ;  /* 0x000000011b1bd824 */ /* 0x100fe400078e0a3b */
[----:B------:R-:W-:Y:S01]  /*f770*/  @!P4 IMAD.IADD R26, R26, 0x1, -R59 ;  /* 0x000000011a1ac824 */ /* 0x000fe200078e0a3b */
[----:B------:R-:W-:Y:S01]  /*f780*/  STL [R1+0x300], R12 ;  /* 0x0003000c01007387 */ /* 0x000fe20000100800 */
[----:B------:R-:W-:Y:S02]  /*f790*/  IMAD.MOV R13, RZ, RZ, -R13 ;  /* 0x000000ffff0d7224 */ /* 0x000fe400078e0a0d */
[----:B------:R-:W-:Y:S01]  /*f7a0*/  @!P1 IMAD.MOV R19, RZ, RZ, -R19 ;  /* 0x000000ffff139224 */ /* 0x000fe200078e0a13 */
[----:B------:R0:W-:Y:S04]  /*f7b0*/  STL [R1+0x1dc], R22 ;  /* 0x0001dc1601007387 */ /* 0x0001e80000100800 */
[----:B------:R1:W-:Y:S04]  /*f7c0*/  STL [R1+0x1f0], R27 ;  /* 0x0001f01b01007387 */ /* 0x0003e80000100800 */
[----:B------:R-:W-:Y:S01]  /*f7d0*/  STL [R1+0x1f4], R26 ;  /* 0x0001f41a01007387 */ /* 0x000fe20000100800 */
[----:B0-----:R-:W-:-:S03]  /*f7e0*/  IMAD R22, R59, R13, R11 ;  /* 0x0000000d3b167224 */ /* 0x001fc600078e020b */
[----:B-1----:R-:W4:Y:S04]  /*f7f0*/  LDL.LU R27, [R1+0x78] ;  /* 0x00007800011b7983 */ /* 0x002f280000300800 */
[----:B------:R0:W-:Y:S01]  /*f800*/  STL [R1+0x2fc], R19 ;  /* 0x0002fc1301007387 */ /* 0x0001e20000100800 */
[----:B------:R-:W-:-:S04]  /*f810*/  IMAD.HI.U32 R18, R2, R15, RZ ;  /* 0x0000000f02127227 */ /* 0x000fc800078e00ff */
[----:B------:R-:W-:-:S04]  /*f820*/  IMAD.MOV R18, RZ, RZ, -R18 ;  /* 0x000000ffff127224 */ /* 0x000fc800078e0a12 */
[----:B------:R-:W-:-:S05]  /*f830*/  IMAD R23, R59, R18, R15 ;  /* 0x000000123b177224 */ /* 0x000fca00078e020f */
[----:B------:R-:W-:Y:S01]  /*f840*/  ISETP.GT.U32.AND P4, PT, R59, R23, PT ;  /* 0x000000173b00720c */ /* 0x000fe20003f84070 */
[----:B------:R-:W-:-:S12]  /*f850*/  @!P0 IMAD.MOV R17, RZ, RZ, -R17 ;  /* 0x000000ffff118224 */ /* 0x000fd800078e0a11 */
[----:B------:R-:W-:Y:S01]  /*f860*/  @!P4 IMAD.IADD R23, R23, 0x1, -R59 ;  /* 0x000000011717c824 */ /* 0x000fe200078e0a3b */
[----:B------:R-:W-:Y:S02]  /*f870*/  ISETP.GE.AND P4, PT, R41, RZ, PT ;  /* 0x000000ff2900720c */ /* 0x000fe40003f86270 */
[----:B--2---:R-:W-:Y:S02]  /*f880*/  IABS R11, R42 ;  /* 0x0000002a000b7213 */ /* 0x004fe40000000000 */
[----:B---3--:R-:W-:Y:S02]  /*f890*/  IABS R13, R56 ;  /* 0x00000038000d7213 */ /* 0x008fe40000000000 */
[----:B------:R-:W2:Y:S01]  /*f8a0*/  LDL R56, [R1+0x29bc] ;  /* 0x0029bc0001387983 */ /* 0x000ea20000100800 */
[----:B----4-:R-:W-:-:S03]  /*f8b0*/  IABS R15, R61 ;  /* 0x0000003d000f7213 */ /* 0x010fc60000000000 */
[----:B------:R-:W3:Y:S04]  /*f8c0*/  LDL R61, [R1+0x29b8] ;  /* 0x0029b800013d7983 */ /* 0x000ee80000100800 */
[----:B------:R-:W-:Y:S04]  /*f8d0*/  STL [R1+0x2f8], R17 ;  /* 0x0002f81101007387 */ /* 0x000fe80000100800 */
[----:B------:R-:W4:Y:S04]  /*f8e0*/  LDL R42, [R1+0x29c0] ;  /* 0x0029c000012a7983 */ /* 0x000f280000100800 */
[----:B------:R-:W3:Y:S01]  /*f8f0*/  LDL R41, [R1+0x29c4] ;  /* 0x0029c40001297983 */ /* 0x000ee20000100800 */
[----:B------:R-:W-:-:S04]  /*f900*/  IMAD.HI.U32 R21, R2, R20, RZ ;  /* 0x0000001402157227 */ /* 0x000fc800078e00ff */
[----:B------:R-:W-:Y:S01]  /*f910*/  IMAD.MOV R21, RZ, RZ, -R21 ;  /* 0x000000ffff157224 */ /* 0x000fe200078e0a15 */
[----:B------:R-:W-:-:S03]  /*f920*/  IABS R12, R28 ;  /* 0x0000001c000c7213 */ /* 0x000fc60000000000 */
[C---:B------:R-:W-:Y:S01]  /*f930*/  IMAD R24, R59.reuse, R21, R20 ;  /* 0x000000153b187224 */ /* 0x040fe200078e0214 */
[----:B------:R-:W-:Y:S01]  /*f940*/  ISETP.GT.U32.AND P6, PT, R59, R25, PT ;  /* 0x000000193b00720c */ /* 0x000fe20003fc4070 */
[----:B------:R-:W-:-:S03]  /*f950*/  IMAD.HI.U32 R18, R2, R12, RZ ;  /* 0x0000000c02127227 */ /* 0x000fc600078e00ff */
[----:B------:R-:W-:Y:S01]  /*f960*/  ISETP.GT.U32.AND P5, PT, R59, R24, PT ;  /* 0x000000183b00720c */ /* 0x000fe20003fa4070 */
[----:B------:R-:W-:-:S04]  /*f970*/  IMAD.MOV R18, RZ, RZ, -R18 ;  /* 0x000000ffff127224 */ /* 0x000fc800078e0a12 */
[----:B------:R-:W-:-:S04]  /*f980*/  IMAD R21, R59, R18, R12 ;  /* 0x000000123b157224 */ /* 0x000fc800078e020c */
[----:B------:R-:W-:Y:S01]  /*f990*/  @!P6 IMAD.IADD R25, R25, 0x1, -R59 ;  /* 0x000000011919e824 */ /* 0x000fe200078e0a3b */
[----:B------:R-:W-:-:S03]  /*f9a0*/  ISETP.GT.U32.AND P6, PT, R59, R22, PT ;  /* 0x000000163b00720c */ /* 0x000fc60003fc4070 */
[----:B------:R-:W-:Y:S01]  /*f9b0*/  @!P5 IMAD.IADD R24, R24, 0x1, -R59 ;  /* 0x000000011818d824 */ /* 0x000fe200078e0a3b */
[C---:B------:R-:W-:Y:S02]  /*f9c0*/  ISETP.GT.U32.AND P5, PT, R59.reuse, R21, PT ;  /* 0x000000153b00720c */ /* 0x040fe40003fa4070 */
[C---:B------:R-:W-:Y:S01]  /*f9d0*/  ISETP.GT.U32.AND P1, PT, R59.reuse, R25, PT ;  /* 0x000000193b00720c */ /* 0x040fe20003f24070 */
[----:B------:R-:W-:Y:S01]  /*f9e0*/  @!P3 IMAD.MOV R14, RZ, RZ, -R14 ;  /* 0x000000ffff0eb224 */ /* 0x000fe200078e0a0e */
[----:B------:R-:W-:-:S05]  /*f9f0*/  ISETP.GT.U32.AND P0, PT, R59, R23, PT ;  /* 0x000000173b00720c */ /* 0x000fca0003f04070 */
[----:B------:R-:W-:Y:S01]  /*fa00*/  @!P6 IMAD.IADD R22, R22, 0x1, -R59 ;  /* 0x000000011616e824 */ /* 0x000fe200078e0a3b */
[----:B------:R-:W-:-:S03]  /*fa10*/  ISETP.GT.U32.AND P6, PT, R59, R24, PT ;  /* 0x000000183b00720c */ /* 0x000fc60003fc4070 */
[----:B------:R-:W-:Y:S01]  /*fa20*/  @!P5 IMAD.IADD R21, R21, 0x1, -R59 ;  /* 0x000000011515d824 */ /* 0x000fe200078e0a3b */
[----:B------:R-:W-:-:S04]  /*fa30*/  ISETP.GT.U32.AND P5, PT, R59, R22, PT ;  /* 0x000000163b00720c */ /* 0x000fc80003fa4070 */
[----:B------:R-:W-:Y:S01]  /*fa40*/  ISETP.GT.U32.AND P3, PT, R59, R21, PT ;  /* 0x000000153b00720c */ /* 0x000fe20003f64070 */
[----:B------:R-:W-:-:S04]  /*fa50*/  IMAD.HI.U32 R18, R2, R13, RZ ;  /* 0x0000000d02127227 */ /* 0x000fc800078e00ff */
[----:B------:R-:W-:-:S04]  /*fa60*/  IMAD.HI.U32 R12, R2, R11, RZ ;  /* 0x0000000b020c7227 */ /* 0x000fc800078e00ff */
[--C-:B------:R-:W-:Y:S02]  /*fa70*/  @!P1 IMAD.IADD R25, R25, 0x1, -R59.reuse ;  /* 0x0000000119199824 */ /* 0x100fe400078e0a3b */
[--C-:B------:R-:W-:Y:S02]  /*fa80*/  @!P6 IMAD.IADD R24, R24, 0x1, -R59.reuse ;  /* 0x000000011818e824 */ /* 0x100fe400078e0a3b */
[--C-:B------:R-:W-:Y:S01]  /*fa90*/  @!P0 IMAD.IADD R23, R23, 0x1, -R59.reuse ;  /* 0x0000000117178824 */ /* 0x100fe200078e0a3b */
[----:B------:R-:W-:Y:S01]  /*faa0*/  STL [R1+0x2f4], R14 ;  /* 0x0002f40e01007387 */ /* 0x000fe20000100800 */
[----:B------:R-:W-:Y:S02]  /*fab0*/  IMAD.MOV R18, RZ, RZ, -R18 ;  /* 0x000000ffff127224 */ /* 0x000fe400078e0a12 */
[----:B------:R-:W-:Y:S01]  /*fac0*/  @!P5 IMAD.IADD R22, R22, 0x1, -R59 ;  /* 0x000000011616d824 */ /* 0x000fe200078e0a3b */
[----:B------:R-:W-:Y:S01]  /*fad0*/  STL [R1+0x1e4], R25 ;  /* 0x0001e41901007387 */ /* 0x000fe20000100800 */
[----:B------:R-:W-:-:S02]  /*fae0*/  IMAD.MOV R12, RZ, RZ, -R12 ;  /* 0x000000ffff0c7224 */ /* 0x000fc400078e0a0c */
[----:B------:R-:W-:Y:S01]  /*faf0*/  @!P3 IMAD.IADD R21, R21, 0x1, -R59 ;  /* 0x000000011515b824 */ /* 0x000fe200078e0a3b */
[----:B------:R-:W-:Y:S01]  /*fb00*/  STL [R1+0x1c], R24 ;  /* 0x00001c1801007387 */ /* 0x000fe20000100800 */
[C---:B0-----:R-:W-:Y:S02]  /*fb10*/  IMAD R19, R59.reuse, R18, R13 ;  /* 0x000000123b137224 */ /* 0x041fe400078e020d */
[----:B------:R-:W-:Y:S01]  /*fb20*/  IMAD R18, R59, R12, R11 ;  /* 0x0000000c3b127224 */ /* 0x000fe200078e020b */
[----:B------:R-:W-:Y:S04]  /*fb30*/  STL [R1+0x1c4], R23 ;  /* 0x0001c41701007387 */ /* 0x000fe80000100800 */
[----:B------:R-:W-:Y:S04]  /*fb40*/  STL [R1+0x1d4], R22 ;  /* 0x0001d41601007387 */ /* 0x000fe80000100800 */
[----:B------:R0:W-:Y:S01]  /*fb50*/  STL [R1+0x1cc], R21 ;  /* 0x0001cc1501007387 */ /* 0x0001e20000100800 */
[----:B------:R-:W-:-:S04]  /*fb60*/  IMAD.HI.U32 R20, R2, R15, RZ ;  /* 0x0000000f02147227 */ /* 0x000fc800078e00ff */
[----:B------:R-:W-:-:S04]  /*fb70*/  IMAD.MOV R20, RZ, RZ, -R20 ;  /* 0x000000ffff147224 */ /* 0x000fc800078e0a14 */
[----:B------:R-:W-:Y:S02]  /*fb80*/  IMAD R20, R59, R20, R15 ;  /* 0x000000143b147224 */ /* 0x000fe400078e020f */
[----:B0-----:R-:W-:-:S03]  /*fb90*/  IMAD.MOV.U32 R21, RZ, RZ, R16 ;  /* 0x000000ffff157224 */ /* 0x001fc600078e0010 */
[----:B------:R-:W-:Y:S01]  /*fba0*/  ISETP.GT.U32.AND P1, PT, R59, R20, PT ;  /* 0x000000143b00720c */ /* 0x000fe20003f24070 */
[----:B------:R-:W-:-:S12]  /*fbb0*/  @!P2 IMAD.MOV R21, RZ, RZ, -R21 ;  /* 0x000000ffff15a224 */ /* 0x000fd800078e0a15 */
[----:B------:R-:W-:Y:S01]  /*fbc0*/  @!P1 IMAD.IADD R20, R20, 0x1, -R59 ;  /* 0x0000000114149824 */ /* 0x000fe200078e0a3b */
[----:B------:R-:W-:Y:S01]  /*fbd0*/  ISETP.GE.AND P1, PT, R43, RZ, PT ;  /* 0x000000ff2b00720c */ /* 0x000fe20003f26270 */
[----:B------:R-:W-:Y:S01]  /*fbe0*/  IMAD.MOV.U32 R43, RZ, RZ, R40 ;  /* 0x000000ffff2b7224 */ /* 0x000fe200078e0028 */
[----:B--2---:R-:W-:Y:S02]  /*fbf0*/  IABS R12, R56 ;  /* 0x00000038000c7213 */ /* 0x004fe40000000000 */
[----:B------:R-:W2:Y:S04]  /*fc00*/  LDL R56, [R1+0x29c8] ;  /* 0x0029c80001387983 */ /* 0x000ea80000100800 */
[----:B------:R-:W-:Y:S04]  /*fc10*/  STL [R1+0x2f0], R21 ;  /* 0x0002f01501007387 */ /* 0x000fe80000100800 */
[----:B------:R-:W2:Y:S01]  /*fc20*/  LDL R40, [R1+0x29d8] ;  /* 0x0029d80001287983 */ /* 0x000ea20000100800 */
[----:B----4-:R-:W-:-:S03]  /*fc30*/  IABS R13, R42 ;  /* 0x0000002a000d7213 */ /* 0x010fc60000000000 */
[----:B------:R-:W4:Y:S01]  /*fc40*/  LDL R42, [R1+0x29d0] ;  /* 0x0029d000012a7983 */ /* 0x000f220000100800 */
[----:B---3--:R-:W-:-:S03]  /*fc50*/  IABS R11, R41 ;  /* 0x00000029000b7213 */ /* 0x008fc60000000000 */
[----:B------:R-:W3:Y:S01]  /*fc60*/  LDL R41, [R1+0x29d4] ;  /* 0x0029d40001297983 */ /* 0x000ee20000100800 */
[C---:B------:R-:W-:Y:S02]  /*fc70*/  ISETP.GT.U32.AND P0, PT, R59.reuse, R19, PT ;  /* 0x000000133b00720c */ /* 0x040fe40003f04070 */
[----:B------:R-:W-:Y:S02]  /*fc80*/  ISETP.GT.U32.AND P3, PT, R59, R18, PT ;  /* 0x000000123b00720c */ /* 0x000fe40003f64070 */
[----:B------:R-:W-:Y:S01]  /*fc90*/  IABS R15, R61 ;  /* 0x0000003d000f7213 */ /* 0x000fe20000000000 */
[----:B------:R-:W-:-:S08]  /*fca0*/  IMAD.HI.U32 R14, R2, R12, RZ ;  /* 0x0000000c020e7227 */ /* 0x000fd000078e00ff */
[--C-:B------:R-:W-:Y:S01]  /*fcb0*/  @!P0 IMAD.IADD R19, R19, 0x1, -R59.reuse ;  /* 0x0000000113138824 */ /* 0x100fe200078e0a3b */
[C---:B------:R-:W-:Y:S01]  /*fcc0*/  ISETP.GT.U32.AND P0, PT, R59.reuse, R20, PT ;  /* 0x000000143b00720c */ /* 0x040fe20003f04070 */
[----:B------:R-:W-:Y:S02]  /*fcd0*/  @!P3 IMAD.IADD R18, R18, 0x1, -R59 ;  /* 0x000000011212b824 */ /* 0x000fe400078e0a3b */
[----:B------:R-:W-:Y:S01]  /*fce0*/  IMAD.HI.U32 R17, R2, R15, RZ ;  /* 0x0000000f02117227 */ /* 0x000fe200078e00ff */
[----:B------:R-:W-:-:S03]  /*fcf0*/  ISETP.GT.U32.AND P3, PT, R59, R19, PT ;  /* 0x000000133b00720c */ /* 0x000fc60003f64070 */
[----:B------:R-:W-:Y:S02]  /*fd00*/  IMAD.MOV R16, RZ, RZ, -R17 ;  /* 0x000000ffff107224 */ /* 0x000fe400078e0a11 */
[----:B------:R-:W-:Y:S02]  /*fd10*/  IMAD.MOV R14, RZ, RZ, -R14 ;  /* 0x000000ffff0e7224 */ /* 0x000fe400078e0a0e */
[C---:B------:R-:W-:Y:S02]  /*fd20*/  IMAD R16, R59.reuse, R16, R15 ;  /* 0x000000103b107224 */ /* 0x040fe400078e020f */
[C---:B------:R-:W-:Y:S02]  /*fd30*/  IMAD R17, R59.reuse, R14, R12 ;  /* 0x0000000e3b117224 */ /* 0x040fe400078e020c */
[--C-:B------:R-:W-:Y:S01]  /*fd40*/  @!P0 IMAD.IADD R20, R20, 0x1, -R59.reuse ;  /* 0x0000000114148824 */ /* 0x100fe200078e0a3b */
[----:B------:R-:W-:Y:S01]  /*fd50*/  ISETP.GT.U32.AND P0, PT, R59, R16, PT ;  /* 0x000000103b00720c */ /* 0x000fe20003f04070 */
[----:B------:R-:W-:Y:S01]  /*fd60*/  @!P3 IMAD.IADD R19, R19, 0x1, -R59 ;  /* 0x000000011313b824 */ /* 0x000fe200078e0a3b */
[----:B------:R-:W-:Y:S01]  /*fd70*/  ISETP.GT.U32.AND P3, PT, R59, R17, PT ;  /* 0x000000113b00720c */ /* 0x000fe20003f64070 */
[----:B------:R-:W-:-:S04]  /*fd80*/  IMAD.HI.U32 R14, R2, R13, RZ ;  /* 0x0000000d020e7227 */ /* 0x000fc800078e00ff */
[----:B------:R-:W-:-:S04]  /*fd90*/  IMAD.HI.U32 R12, R2, R11, RZ ;  /* 0x0000000b020c7227 */ /* 0x000fc800078e00ff */
[----:B------:R-:W-:Y:S02]  /*fda0*/  IMAD.MOV R14, RZ, RZ, -R14 ;  /* 0x000000ffff0e7224 */ /* 0x000fe400078e0a0e */
[----:B------:R-:W-:Y:S01]  /*fdb0*/  IMAD.MOV R12, RZ, RZ, -R12 ;  /* 0x000000ffff0c7224 */ /* 0x000fe200078e0a0c */
[C---:B------:R-:W-:Y:S01]  /*fdc0*/  ISETP.GT.U32.AND P2, PT, R59.reuse, R18, PT ;  /* 0x000000123b00720c */ /* 0x040fe20003f44070 */
[C---:B------:R-:W-:Y:S02]  /*fdd0*/  IMAD R13, R59.reuse, R14, R13 ;  /* 0x0000000e3b0d7224 */ /* 0x040fe400078e020d */
[C---:B------:R-:W-:Y:S02]  /*fde0*/  IMAD R15, R59.reuse, R12, R11 ;  /* 0x0000000c3b0f7224 */ /* 0x040fe400078e020b */
[--C-:B------:R-:W-:Y:S01]  /*fdf0*/  @!P0 IMAD.IADD R16, R16, 0x1, -R59.reuse ;  /* 0x0000000110108824 */ /* 0x100fe200078e0a3b */
[----:B------:R-:W-:Y:S01]  /*fe00*/  ISETP.GT.U32.AND P0, PT, R59, R13, PT ;  /* 0x0000000d3b00720c */ /* 0x000fe20003f04070 */
[----:B------:R-:W-:Y:S01]  /*fe10*/  @!P3 IMAD.IADD R17, R17, 0x1, -R59 ;  /* 0x000000011111b824 */ /* 0x000fe200078e0a3b */
[----:B------:R-:W-:-:S02]  /*fe20*/  ISETP.GE.AND P6, PT, R27, RZ, PT ;  /* 0x000000ff1b00720c */ /* 0x000fc40003fc6270 */
[----:B------:R-:W-:Y:S01]  /*fe30*/  ISETP.GT.U32.AND P3, PT, R59, R15, PT ;  /* 0x0000000f3b00720c */ /* 0x000fe20003f64070 */
[----:B------:R-:W-:Y:S02]  /*fe40*/  IMAD.MOV.U32 R12, RZ, RZ, R10 ;  /* 0x000000ffff0c7224 */ /* 0x000fe400078e000a */
[--C-:B------:R-:W-:Y:S01]  /*fe50*/  @!P2 IMAD.IADD R18, R18, 0x1, -R59.reuse ;  /* 0x000000011212a824 */ /* 0x100fe200078e0a3b */
[----:B------:R-:W-:Y:S02]  /*fe60*/  ISETP.GE.AND P2, PT, R44, RZ, PT ;  /* 0x000000ff2c00720c */ /* 0x000fe40003f46270 */
[----:B------:R-:W-:Y:S01]  /*fe70*/  IABS R44, R43 ;  /* 0x0000002b002c7213 */ /* 0x000fe20000000000 */
[----:B------:R-:W-:Y:S02]  /*fe80*/  @!P4 IMAD.MOV R12, RZ, RZ, -R12 ;  /* 0x000000ffff0cc224 */ /* 0x000fe400078e0a0c */
[----:B------:R-:W-:Y:S01]  /*fe90*/  @!P0 IMAD.IADD R13, R13, 0x1, -R59 ;  /* 0x000000010d0d8824 */ /* 0x000fe200078e0a3b */
[----:B------:R-:W-:Y:S01]  /*fea0*/  ISETP.GT.U32.AND P0, PT, R59, R16, PT ;  /* 0x000000103b00720c */ /* 0x000fe20003f04070 */
[----:B------:R-:W-:Y:S01]  /*feb0*/  @!P6 IMAD.MOV R9, RZ, RZ, -R9 ;  /* 0x000000ffff09e224 */ /* 0x000fe200078e0a09 */
[----:B------:R-:W-:Y:S01]  /*fec0*/  STL [R1+0x18], R20 ;  /* 0x0000181401007387 */ /* 0x000fe20000100800 */
[----:B------:R-:W-:Y:S01]  /*fed0*/  @!P3 IMAD.IADD R15, R15, 0x1, -R59 ;  /* 0x000000010f0fb824 */ /* 0x000fe200078e0a3b */
[----:B------:R-:W-:-:S02]  /*fee0*/  ISETP.GT.U32.AND P3, PT, R59, R17, PT ;  /* 0x000000113b00720c */ /* 0x000fc40003f64070 */
[----:B------:R-:W-:Y:S04]  /*fef0*/  STL [R1+0x14], R19 ;  /* 0x0000141301007387 */ /* 0x000fe80000100800 */
[----:B------:R-:W-:Y:S04]  /*ff00*/  STL [R1+0x10], R18 ;  /* 0x0000101201007387 */ /* 0x000fe80000100800 */
[----:B------:R-:W-:Y:S04]  /*ff10*/  STL [R1+0x2ec], R12 ;  /* 0x0002ec0c01007387 */ /* 0x000fe80000100800 */
[----:B------:R0:W-:Y:S01]  /*ff20*/  STL [R1+0x2e8], R9 ;  /* 0x0002e80901007387 */ /* 0x0001e20000100800 */
[----:B------:R-:W-:-:S02]  /*ff30*/  @!P0 IMAD.IADD R16, R16, 0x1, -R59 ;  /* 0x0000000110108824 */ /* 0x000fc400078e0a3b */
[----:B------:R-:W-:Y:S01]  /*ff40*/  @!P3 IMAD.IADD R17, R17, 0x1, -R59 ;  /* 0x000000011111b824 */ /* 0x000fe200078e0a3b */
[----:B------:R-:W-:-:S13]  /*ff50*/  ISETP.GT.U32.AND P6, PT, R59, R15, PT ;  /* 0x0000000f3b00720c */ /* 0x000fda0003fc4070 */
[--C-:B------:R-:W-:Y:S01]  /*ff60*/  @!P6 IMAD.IADD R15, R15, 0x1, -R59.reuse ;  /* 0x000000010f0fe824 */ /* 0x100fe200078e0a3b */
[----:B------:R-:W-:Y:S01]  /*ff70*/  ISETP.GT.U32.AND P4, PT, R59, R13, PT ;  /* 0x0000000d3b00720c */ /* 0x000fe20003f84070 */
[----:B------:R-:W-:Y:S04]  /*ff80*/  STL [R1+0xc], R16 ;  /* 0x00000c1001007387 */ /* 0x000fe80000100800 */
[----:B------:R1:W-:Y:S08]  /*ff90*/  STL [R1+0x8], R17 ;  /* 0x0000081101007387 */ /* 0x0003f00000100800 */
[----:B------:R-:W-:Y:S01]  /*ffa0*/  @!P4 IMAD.IADD R13, R13, 0x1, -R59 ;  /* 0x000000010d0dc824 */ /* 0x000fe200078e0a3b */
[----:B------:R-:W-:-:S02]  /*ffb0*/  ISETP.GE.AND P4, PT, R39, RZ, PT ;  /* 0x000000ff2700720c */ /* 0x000fc40003f86270 */
[----:B------:R-:W-:Y:S02]  /*ffc0*/  IABS R39, R37 ;  /* 0x0000002500277213 */ /* 0x000fe40000000000 */
[----:B------:R1:W-:Y:S01]  /*ffd0*/  STL [R1+0x4], R13 ;  /* 0x0000040d01007387 */ /* 0x0003e20000100800 */
[----:B------:R-:W-:Y:S02]  /*ffe0*/  IABS R37, R35 ;  /* 0x0000002300257213 */ /* 0x000fe40000000000 */
[----:B------:R-:W-:Y:S01]  /*fff0*/  IABS R35, R33 ;  /* 0x0000002100237213 */ /* 0x000fe20000000000 */
[----:B------:R-:W-:Y:S01]  /*10000*/  STL [R1], R15 ;  /* 0x0000000f01007387 */ /* 0x000fe20000100800 */
[----:B------:R-:W-:Y:S01]  /*10010*/  IABS R33, R31 ;  /* 0x0000001f00217213 */ /* 0x000fe20000000000 */
[----:B------:R-:W-:Y:S01]  /*10020*/  IMAD.MOV.U32 R31, RZ, RZ, R30 ;  /* 0x000000ffff1f7224 */ /* 0x000fe200078e001e */
[----:B--2---:R-:W-:-:S05]  /*10030*/  IABS R61, R56 ;  /* 0x00000038003d7213 */ /* 0x004fca0000000000 */
[----:B------:R-:W-:-:S04]  /*10040*/  IMAD.HI.U32 R11, R2, R61, RZ ;  /* 0x0000003d020b7227 */ /* 0x000fc800078e00ff */
[----:B------:R-:W-:-:S04]  /*10050*/  IMAD.MOV R11, RZ, RZ, -R11 ;  /* 0x000000ffff0b7224 */ /* 0x000fc800078e0a0b */
[----:B------:R-:W-:Y:S02]  /*10060*/  IMAD R61, R59, R11, R61 ;  /* 0x0000000b3b3d7224 */ /* 0x000fe400078e023d */
[----:B------:R-:W-:-:S04]  /*10070*/  IMAD.HI.U32 R11, R2, R44, RZ ;  /* 0x0000002c020b7227 */ /* 0x000fc800078e00ff */
[----:B0-----:R-:W-:-:S04]  /*10080*/  IMAD.MOV R9, RZ, RZ, -R11 ;  /* 0x000000ffff097224 */ /* 0x001fc800078e0a0b */
[C---:B------:R-:W-:Y:S01]  /*10090*/  IMAD R44, R59.reuse, R9, R44 ;  /* 0x000000093b2c7224 */ /* 0x040fe200078e022c */
[----:B------:R-:W-:-:S04]  /*100a0*/  ISETP.GT.U32.AND P0, PT, R59, R61, PT ;  /* 0x0000003d3b00720c */ /* 0x000fc80003f04070 */
[----:B------:R-:W-:Y:S02]  /*100b0*/  ISETP.GT.U32.AND P3, PT, R59, R44, PT ;  /* 0x0000002c3b00720c */ /* 0x000fe40003f64070 */
[----:B----4-:R-:W-:Y:S02]  /*100c0*/  IABS R43, R42 ;  /* 0x0000002a002b7213 */ /* 0x010fe40000000000 */
[----:B---3--:R-:W-:Y:S02]  /*100d0*/  IABS R42, R41 ;  /* 0x00000029002a7213 */ /* 0x008fe40000000000 */
[----:B------:R-:W-:Y:S01]  /*100e0*/  IABS R41, R40 ;  /* 0x0000002800297213 */ /* 0x000fe20000000000 */
[----:B------:R-:W-:-:S04]  /*100f0*/  IMAD.HI.U32 R10, R2, R43, RZ ;  /* 0x0000002b020a7227 */ /* 0x000fc800078e00ff */
[--C-:B------:R-:W-:Y:S02]  /*10100*/  @!P0 IMAD.IADD R61, R61, 0x1, -R59.reuse ;  /* 0x000000013d3d8824 */ /* 0x100fe400078e0a3b */
[----:B------:R-:W-:Y:S02]  /*10110*/  @!P3 IMAD.IADD R44, R44, 0x1, -R59 ;  /* 0x000000012c2cb824 */ /* 0x000fe400078e0a3b */
[----:B------:R-:W-:Y:S01]  /*10120*/  IMAD.MOV R10, RZ, RZ, -R10 ;  /* 0x000000ffff0a7224 */ /* 0x000fe200078e0a0a */
[C---:B------:R-:W-:Y:S01]  /*10130*/  ISETP.GT.U32.AND P0, PT, R59.reuse, R61, PT ;  /* 0x0000003d3b00720c */ /* 0x040fe20003f04070 */
[----:B------:R-:W-:Y:S01]  /*10140*/  IMAD.HI.U32 R12, R2, R42, RZ ;  /* 0x0000002a020c7227 */ /* 0x000fe200078e00ff */
[----:B------:R-:W-:-:S03]  /*10150*/  ISETP.GT.U32.AND P3, PT, R59, R44, PT ;  /* 0x0000002c3b00720c */ /* 0x000fc60003f64070 */
[----:B------:R-:W-:-:S04]  /*10160*/  IMAD.HI.U32 R9, R2, R41, RZ ;  /* 0x0000002902097227 */ /* 0x000fc800078e00ff */
[C---:B------:R-:W-:Y:S02]  /*10170*/  IMAD R43, R59.reuse, R10, R43 ;  /* 0x0000000a3b2b7224 */ /* 0x040fe400078e022b */
[----:B------:R-:W-:Y:S02]  /*10180*/  IMAD.MOV R10, RZ, RZ, -R12 ;  /* 0x000000ffff0a7224 */ /* 0x000fe400078e0a0c */
[----:B------:R-:W-:Y:S02]  /*10190*/  IMAD.MOV R9, RZ, RZ, -R9 ;  /* 0x000000ffff097224 */ /* 0x000fe400078e0a09 */
[C---:B------:R-:W-:Y:S02]  /*101a0*/  IMAD R42, R59.reuse, R10, R42 ;  /* 0x0000000a3b2a7224 */ /* 0x040fe400078e022a */
[C---:B------:R-:W-:Y:S01]  /*101b0*/  IMAD R41, R59.reuse, R9, R41 ;  /* 0x000000093b297224 */ /* 0x040fe200078e0229 */
[----:B------:R-:W-:Y:S01]  /*101c0*/  ISETP.GT.U32.AND P6, PT, R59, R43, PT ;  /* 0x0000002b3b00720c */ /* 0x000fe20003fc4070 */
[--C-:B------:R-:W-:Y:S01]  /*101d0*/  @!P0 IMAD.IADD R61, R61, 0x1, -R59.reuse ;  /* 0x000000013d3d8824 */ /* 0x100fe200078e0a3b */
[C---:B------:R-:W-:Y:S01]  /*101e0*/  ISETP.GT.U32.AND P0, PT, R59.reuse, R42, PT ;  /* 0x0000002a3b00720c */ /* 0x040fe20003f04070 */
[----:B------:R-:W-:Y:S01]  /*101f0*/  @!P3 IMAD.IADD R44, R44, 0x1, -R59 ;  /* 0x000000012c2cb824 */ /* 0x000fe200078e0a3b */
[----:B------:R-:W-:-:S09]  /*10200*/  ISETP.GT.U32.AND P3, PT, R59, R41, PT ;  /* 0x000000293b00720c */ /* 0x000fd20003f64070 */
[--C-:B------:R-:W-:Y:S02]  /*10210*/  @!P6 IMAD.IADD R43, R43, 0x1, -R59.reuse ;  /* 0x000000012b2be824 */ /* 0x100fe400078e0a3b */
[--C-:B------:R-:W-:Y:S02]  /*10220*/  @!P0 IMAD.IADD R42, R42, 0x1, -R59.reuse ;  /* 0x000000012a2a8824 */ /* 0x100fe400078e0a3b */
[----:B------:R-:W-:Y:S01]  /*10230*/  @!P3 IMAD.IADD R41, R41, 0x1, -R59 ;  /* 0x000000012929b824 */ /* 0x000fe200078e0a3b */
[C---:B------:R-:W-:Y:S02]  /*10240*/  ISETP.GT.U32.AND P6, PT, R59.reuse, R43, PT ;  /* 0x0000002b3b00720c */ /* 0x040fe40003fc4070 */
[C---:B------:R-:W-:Y:S02]  /*10250*/  ISETP.GT.U32.AND P0, PT, R59.reuse, R42, PT ;  /* 0x0000002a3b00720c */ /* 0x040fe40003f04070 */
[----:B------:R-:W-:Y:S02]  /*10260*/  ISETP.GT.U32.AND P3, PT, R59, R41, PT ;  /* 0x000000293b00720c */ /* 0x000fe40003f64070 */
[----:B------:R-:W-:Y:S01]  /*10270*/  IABS R40, R38 ;  /* 0x0000002600287213 */ /* 0x000fe20000000000 */
[----:B------:R-:W-:Y:S01]  /*10280*/  STL [R1+0x2b6c], R61 ;  /* 0x002b6c3d01007387 */ /* 0x000fe20000100800 */
[----:B------:R-:W-:-:S02]  /*10290*/  IABS R38, R36 ;  /* 0x0000002400267213 */ /* 0x000fc40000000000 */
[----:B------:R-:W-:-:S03]  /*102a0*/  IABS R36, R34 ;  /* 0x0000002200247213 */ /* 0x000fc60000000000 */
[--C-:B------:R-:W-:Y:S02]  /*102b0*/  @!P6 IMAD.IADD R43, R43, 0x1, -R59.reuse ;  /* 0x000000012b2be824 */ /* 0x100fe400078e0a3b */
[--C-:B------:R-:W-:Y:S01]  /*102c0*/  @!P0 IMAD.IADD R42, R42, 0x1, -R59.reuse ;  /* 0x000000012a2a8824 */ /* 0x100fe200078e0a3b */
[----:B------:R-:W-:Y:S01]  /*102d0*/  STL [R1+0x2b70], R44 ;  /* 0x002b702c01007387 */ /* 0x000fe20000100800 */
[----:B------:R-:W-:Y:S01]  /*102e0*/  @!P3 IMAD.IADD R41, R41, 0x1, -R59 ;  /* 0x000000012929b824 */ /* 0x000fe200078e0a3b */
[----:B------:R-:W-:Y:S01]  /*102f0*/  IABS R34, R32 ;  /* 0x0000002000227213 */ /* 0x000fe20000000000 */
[----:B------:R-:W-:Y:S01]  /*10300*/  IMAD.MOV.U32 R32, RZ, RZ, R29 ;  /* 0x000000ffff207224 */ /* 0x000fe200078e001d */
[----:B------:R-:W-:Y:S04]  /*10310*/  STL [R1+0x2b74], R43 ;  /* 0x002b742b01007387 */ /* 0x000fe80000100800 */
[----:B------:R-:W2:Y:S04]  /*10320*/  LDL R30, [R1+0x2a04] ;  /* 0x002a0400011e7983 */ /* 0x000ea80000100800 */
[----:B------:R-:W3:Y:S04]  /*10330*/  LDL R29, [R1+0x2a08] ;  /* 0x002a0800011d7983 */ /* 0x000ee80000100800 */
[----:B------:R-:W-:Y:S04]  /*10340*/  STL [R1+0x2b78], R42 ;  /* 0x002b782a01007387 */ /* 0x000fe80000100800 */
[----:B------:R-:W-:Y:S04]  /*10350*/  STL [R1+0x2b7c], R41 ;  /* 0x002b7c2901007387 */ /* 0x000fe80000100800 */
[----:B------:R-:W4:Y:S01]  /*10360*/  LDL R56, [R1+0x2a18] ;  /* 0x002a180001387983 */ /* 0x000f220000100800 */
[----:B------:R-:W-:-:S03]  /*10370*/  ISETP.GE.AND P5, PT, R60, RZ, PT ;  /* 0x000000ff3c00720c */ /* 0x000fc60003fa6270 */
[----:B------:R-:W2:Y:S04]  /*10380*/  LDL R60, [R1+0x2a14] ;  /* 0x002a1400013c7983 */ /* 0x000ea80000100800 */
[----:B------:R-:W3:Y:S04]  /*10390*/  LDL R53, [R1+0x2a30] ;  /* 0x002a300001357983 */ /* 0x000ee80000100800 */
[----:B------:R-:W3:Y:S04]  /*103a0*/  LDL R28, [R1+0x2a0c] ;  /* 0x002a0c00011c7983 */ /* 0x000ee80000100800 */
[----:B------:R-:W3:Y:S04]  /*103b0*/  LDL R24, [R1+0x2a1c] ;  /* 0x002a1c0001187983 */ /* 0x000ee80000100800 */
[----:B------:R-:W3:Y:S04]  /*103c0*/  LDL R27, [R1+0x2a10] ;  /* 0x002a1000011b7983 */ /* 0x000ee80000100800 */
[----:B------:R-:W3:Y:S04]  /*103d0*/  LDL R23, [R1+0x2a20] ;  /* 0x002a200001177983 */ /* 0x000ee80000100800 */
[----:B------:R-:W3:Y:S01]  /*103e0*/  LDL R52, [R1+0x2a2c] ;  /* 0x002a2c0001347983 */ /* 0x000ee20000100800 */
[----:B----4-:R-:W-:-:S03]  /*103f0*/  IABS R25, R56 ;  /* 0x0000003800197213 */ /* 0x010fc60000000000 */
[----:B------:R-:W4:Y:S01]  /*10400*/  LDL R56, [R1+0x2a28] ;  /* 0x002a280001387983 */ /* 0x000f220000100800 */
[----:B--2---:R-:W-:-:S03]  /*10410*/  IABS R26, R60 ;  /* 0x0000003c001a7213 */ /* 0x004fc60000000000 */
[----:B------:R-:W2:Y:S01]  /*10420*/  LDL R60, [R1+0x2a24] ;  /* 0x002a2400013c7983 */ /* 0x000ea20000100800 */
[----:B------:R-:W-:Y:S01]  /*10430*/  @!P5 IMAD.MOV R8, RZ, RZ, -R8 ;  /* 0x000000ffff08d224 */ /* 0x000fe200078e0a08 */
[----:B----4-:R-:W-:Y:S02]  /*10440*/  IABS R21, R56 ;  /* 0x0000003800157213 */ /* 0x010fe40000000000 */
[----:B------:R-:W1:Y:S01]  /*10450*/  LDL R56, [R1+0x2a38] ;  /* 0x002a380001387983 */ /* 0x000e620000100800 */
[----:B--2---:R-:W-:-:S03]  /*10460*/  IABS R22, R60 ;  /* 0x0000003c00167213 */ /* 0x004fc60000000000 */
[----:B------:R-:W2:Y:S01]  /*10470*/  LDL R60, [R1+0x2a34] ;  /* 0x002a3400013c7983 */ /* 0x000ea20000100800 */
[----:B---3--:R-:W-:-:S03]  /*10480*/  IABS R19, R53 ;  /* 0x0000003500137213 */ /* 0x008fc60000000000 */
[----:B------:R0:W-:Y:S04]  /*10490*/  STL [R1+0x2e4], R8 ;  /* 0x0002e40801007387 */ /* 0x0001e80000100800 */
[----:B------:R-:W3:Y:S01]  /*104a0*/  LDL.LU R53, [R1+0x94] ;  /* 0x0000940001357983 */ /* 0x000ee20000300800 */
[----:B------:R-:W-:-:S04]  /*104b0*/  IMAD.HI.U32 R9, R2, R40, RZ ;  /* 0x0000002802097227 */ /* 0x000fc800078e00ff */
[----:B------:R-:W-:-:S04]  /*104c0*/  IMAD.HI.U32 R10, R2, R39, RZ ;  /* 0x00000027020a7227 */ /* 0x000fc800078e00ff */
[----:B------:R-:W-:-:S04]  /*104d0*/  IMAD.HI.U32 R12, R2, R38, RZ ;  /* 0x00000026020c7227 */ /* 0x000fc800078e00ff */
[----:B------:R-:W-:Y:S01]  /*104e0*/  IMAD.HI.U32 R11, R2, R37, RZ ;  /* 0x00000025020b7227 */ /* 0x000fe200078e00ff */
[----:B------:R-:W-:Y:S01]  /*104f0*/  IABS R32, R32 ;  /* 0x0000002000207213 */ /* 0x000fe20000000000 */
[----:B------:R-:W4:Y:S02]  /*10500*/  LDL R49, [R1+0x2a44] ;  /* 0x002a440001317983 */ /* 0x000f240000100800 */
[----:B------:R-:W-:-:S04]  /*10510*/  IMAD.MOV R9, RZ, RZ, -R9 ;  /* 0x000000ffff097224 */ /* 0x000fc800078e0a09 */
[----:B------:R-:W-:-:S05]  /*10520*/  IMAD R40, R59, R9, R40 ;  /* 0x000000093b287224 */ /* 0x000fca00078e0228 */
[C---:B------:R-:W-:Y:S01]  /*10530*/  ISETP.GT.U32.AND P6, PT, R59.reuse, R40, PT ;  /* 0x000000283b00720c */ /* 0x040fe20003fc4070 */
[----:B------:R-:W-:Y:S02]  /*10540*/  IMAD.MOV R10, RZ, RZ, -R10 ;  /* 0x000000ffff0a7224 */ /* 0x000fe400078e0a0a */
[----:B------:R-:W-:Y:S02]  /*10550*/  IMAD.MOV R9, RZ, RZ, -R12 ;  /* 0x000000ffff097224 */ /* 0x000fe400078e0a0c */
[----:B------:R-:W-:-:S08]  /*10560*/  IMAD R39, R59, R10, R39 ;  /* 0x0000000a3b277224 */ /* 0x000fd000078e0227 */
[----:B------:R-:W-:Y:S01]  /*10570*/  @!P6 IMAD.IADD R40, R40, 0x1, -R59 ;  /* 0x000000012828e824 */ /* 0x000fe200078e0a3b */
[C---:B------:R-:W-:Y:S01]  /*10580*/  ISETP.GT.U32.AND P0, PT, R59.reuse, R39, PT ;  /* 0x000000273b00720c */ /* 0x040fe20003f04070 */
[----:B------:R-:W-:-:S03]  /*10590*/  IMAD R38, R59, R9, R38 ;  /* 0x000000093b267224 */ /* 0x000fc600078e0226 */
[C---:B------:R-:W-:Y:S01]  /*105a0*/  ISETP.GT.U32.AND P6, PT, R59.reuse, R40, PT ;  /* 0x000000283b00720c */ /* 0x040fe20003fc4070 */
[----:B------:R-:W-:Y:S01]  /*105b0*/  IMAD.MOV R10, RZ, RZ, -R11 ;  /* 0x000000ffff0a7224 */ /* 0x000fe200078e0a0b */
[----:B------:R-:W-:-:S03]  /*105c0*/  ISETP.GT.U32.AND P3, PT, R59, R38, PT ;  /* 0x000000263b00720c */ /* 0x000fc60003f64070 */
[----:B------:R-:W-:-:S04]  /*105d0*/  IMAD R37, R59, R10, R37 ;  /* 0x0000000a3b257224 */ /* 0x000fc800078e0225 */
[----:B------:R-:W-:-:S04]  /*105e0*/  @!P0 IMAD.IADD R39, R39, 0x1, -R59 ;  /* 0x0000000127278824 */ /* 0x000fc800078e0a3b */
[--C-:B------:R-:W-:Y:S01]  /*105f0*/  @!P6 IMAD.IADD R40, R40, 0x1, -R59.reuse ;  /* 0x000000012828e824 */ /* 0x100fe200078e0a3b */
[C---:B------:R-:W-:Y:S01]  /*10600*/  ISETP.GT.U32.AND P6, PT, R59.reuse, R37, PT ;  /* 0x000000253b00720c */ /* 0x040fe20003fc4070 */
[----:B------:R-:W-:Y:S01]  /*10610*/  @!P3 IMAD.IADD R38, R38, 0x1, -R59 ;  /* 0x000000012626b824 */ /* 0x000fe200078e0a3b */
[----:B------:R-:W-:Y:S01]  /*10620*/  ISETP.GT.U32.AND P0, PT, R59, R39, PT ;  /* 0x000000273b00720c */ /* 0x000fe20003f04070 */
[----:B------:R-:W-:-:S03]  /*10630*/  IMAD.HI.U32 R9, R2, R36, RZ ;  /* 0x0000002402097227 */ /* 0x000fc600078e00ff */
[----:B------:R-:W-:Y:S01]  /*10640*/  ISETP.GT.U32.AND P3, PT, R59, R38, PT ;  /* 0x000000263b00720c */ /* 0x000fe20003f64070 */
[----:B------:R-:W-:Y:S02]  /*10650*/  IMAD.MOV R9, RZ, RZ, -R9 ;  /* 0x000000ffff097224 */ /* 0x000fe400078e0a09 */
[----:B------:R-:W-:-:S04]  /*10660*/  IMAD.HI.U32 R11, R2, R35, RZ ;  /* 0x00000023020b7227 */ /* 0x000fc800078e00ff */
[----:B------:R-:W-:Y:S02]  /*10670*/  @!P6 IMAD.IADD R37, R37, 0x1, -R59 ;  /* 0x000000012525e824 */ /* 0x000fe400078e0a3b */
[C---:B------:R-:W-:Y:S02]  /*10680*/  IMAD R36, R59.reuse, R9, R36 ;  /* 0x000000093b247224 */ /* 0x040fe400078e0224 */
[----:B------:R-:W-:Y:S01]  /*10690*/  IMAD.MOV R9, RZ, RZ, -R11 ;  /* 0x000000ffff097224 */ /* 0x000fe200078e0a0b */
[----:B------:R-:W-:Y:S01]  /*106a0*/  ISETP.GT.U32.AND P6, PT, R59, R37, PT ;  /* 0x000000253b00720c */ /* 0x000fe20003fc4070 */
[----:B------:R-:W-:-:S04]  /*106b0*/  IMAD.HI.U32 R10, R2, R34, RZ ;  /* 0x00000022020a7227 */ /* 0x000fc800078e00ff */
[----:B------:R-:W-:Y:S02]  /*106c0*/  IMAD R35, R59, R9, R35 ;  /* 0x000000093b237224 */ /* 0x000fe400078e0223 */
[--C-:B------:R-:W-:Y:S01]  /*106d0*/  @!P0 IMAD.IADD R39, R39, 0x1, -R59.reuse ;  /* 0x0000000127278824 */ /* 0x100fe200078e0a3b */
[C---:B------:R-:W-:Y:S01]  /*106e0*/  ISETP.GT.U32.AND P0, PT, R59.reuse, R36, PT ;  /* 0x000000243b00720c */ /* 0x040fe20003f04070 */
[----:B------:R-:W-:Y:S02]  /*106f0*/  IMAD.MOV R10, RZ, RZ, -R10 ;  /* 0x000000ffff0a7224 */ /* 0x000fe400078e0a0a */
[--C-:B------:R-:W-:Y:S01]  /*10700*/  @!P3 IMAD.IADD R38, R38, 0x1, -R59.reuse ;  /* 0x000000012626b824 */ /* 0x100fe200078e0a3b */
[C---:B------:R-:W-:Y:S01]  /*10710*/  ISETP.GT.U32.AND P3, PT, R59.reuse, R35, PT ;  /* 0x000000233b00720c */ /* 0x040fe20003f64070 */
[----:B------:R-:W-:Y:S02]  /*10720*/  IMAD R34, R59, R10, R34 ;  /* 0x0000000a3b227224 */ /* 0x000fe400078e0222 */
[----:B------:R-:W-:-:S03]  /*10730*/  @!P6 IMAD.IADD R37, R37, 0x1, -R59 ;  /* 0x000000012525e824 */ /* 0x000fc600078e0a3b */
[----:B------:R-:W-:-:S03]  /*10740*/  ISETP.GT.U32.AND P6, PT, R59, R34, PT ;  /* 0x000000223b00720c */ /* 0x000fc60003fc4070 */
[----:B------:R-:W-:Y:S02]  /*10750*/  @!P0 IMAD.IADD R36, R36, 0x1, -R59 ;  /* 0x0000000124248824 */ /* 0x000fe400078e0a3b */
[----:B------:R-:W-:-:S03]  /*10760*/  IMAD.HI.U32 R12, R2, R33, RZ ;  /* 0x00000021020c7227 */ /* 0x000fc600078e00ff */
[----:B------:R-:W-:Y:S01]  /*10770*/  ISETP.GT.U32.AND P0, PT, R59, R36, PT ;  /* 0x000000243b00720c */ /* 0x000fe20003f04070 */
[----:B------:R-:W-:Y:S01]  /*10780*/  @!P3 IMAD.IADD R35, R35, 0x1, -R59 ;  /* 0x000000012323b824 */ /* 0x000fe200078e0a3b */
[----:B------:R-:W-:Y:S01]  /*10790*/  IABS R31, R31 ;  /* 0x0000001f001f7213 */ /* 0x000fe20000000000 */
[----:B------:R-:W-:Y:S02]  /*107a0*/  IMAD.MOV R11, RZ, RZ, -R12 ;  /* 0x000000ffff0b7224 */ /* 0x000fe400078e0a0c */
[----:B------:R-:W-:Y:S01]  /*107b0*/  IMAD.HI.U32 R9, R2, R32, RZ ;  /* 0x0000002002097227 */ /* 0x000fe200078e00ff */
[----:B------:R-:W-:-:S03]  /*107c0*/  ISETP.GT.U32.AND P3, PT, R59, R35, PT ;  /* 0x000000233b00720c */ /* 0x000fc60003f64070 */
[----:B------:R-:W-:Y:S01]  /*107d0*/  @!P6 IMAD.IADD R34, R34, 0x1, -R59 ;  /* 0x000000012222e824 */ /* 0x000fe200078e0a3b */
[----:B-1----:R-:W-:Y:S02]  /*107e0*/  IABS R17, R56 ;  /* 0x0000003800117213 */ /* 0x002fe40000000000 */
[----:B------:R-:W4:Y:S01]  /*107f0*/  LDL R56, [R1+0x2a40] ;  /* 0x002a400001387983 */ /* 0x000f220000100800 */
[C---:B------:R-:W-:Y:S01]  /*10800*/  IMAD R33, R59.reuse, R11, R33 ;  /* 0x0000000b3b217224 */ /* 0x040fe200078e0221 */
[----:B------:R-:W-:Y:S01]  /*10810*/  ISETP.GT.U32.AND P6, PT, R59, R34, PT ;  /* 0x000000223b00720c */ /* 0x000fe20003fc4070 */
[----:B------:R-:W-:Y:S02]  /*10820*/  IMAD.MOV R9, RZ, RZ, -R9 ;  /* 0x000000ffff097224 */ /* 0x000fe400078e0a09 */
[----:B------:R-:W-:-:S04]  /*10830*/  IMAD.HI.U32 R10, R2, R31, RZ ;  /* 0x0000001f020a7227 */ /* 0x000fc800078e00ff */
[C---:B------:R-:W-:Y:S02]  /*10840*/  IMAD R32, R59.reuse, R9, R32 ;  /* 0x000000093b207224 */ /* 0x040fe400078e0220 */
[--C-:B------:R-:W-:Y:S01]  /*10850*/  @!P0 IMAD.IADD R36, R36, 0x1, -R59.reuse ;  /* 0x0000000124248824 */ /* 0x100fe200078e0a3b */
[----:B------:R-:W-:Y:S01]  /*10860*/  ISETP.GT.U32.AND P0, PT, R59, R33, PT ;  /* 0x000000213b00720c */ /* 0x000fe20003f04070 */
[----:B------:R-:W-:Y:S02]  /*10870*/  IMAD.MOV R10, RZ, RZ, -R10 ;  /* 0x000000ffff0a7224 */ /* 0x000fe400078e0a0a */
[----:B------:R-:W-:Y:S01]  /*10880*/  @!P3 IMAD.IADD R35, R35, 0x1, -R59 ;  /* 0x000000012323b824 */ /* 0x000fe200078e0a3b */
[C---:B------:R-:W-:Y:S01]  /*10890*/  ISETP.GT.U32.AND P3, PT, R59.reuse, R32, PT ;  /* 0x000000203b00720c */ /* 0x040fe20003f64070 */
[----:B------:R-:W-:Y:S02]  /*108a0*/  IMAD R31, R59, R10, R31 ;  /* 0x0000000a3b1f7224 */ /* 0x000fe400078e021f */
[----:B------:R-:W-:-:S03]  /*108b0*/  @!P6 IMAD.IADD R34, R34, 0x1, -R59 ;  /* 0x000000012222e824 */ /* 0x000fc600078e0a3b */
[----:B------:R-:W-:Y:S02]  /*108c0*/  ISETP.GT.U32.AND P6, PT, R59, R31, PT ;  /* 0x0000001f3b00720c */ /* 0x000fe40003fc4070 */
[----:B------:R-:W-:Y:S01]  /*108d0*/  IABS R30, R30 ;  /* 0x0000001e001e7213 */ /* 0x000fe20000000000 */
[----:B------:R-:W-:Y:S01]  /*108e0*/  @!P0 IMAD.IADD R33, R33, 0x1, -R59 ;  /* 0x0000000121218824 */ /* 0x000fe200078e0a3b */
[----:B------:R-:W-:-:S03]  /*108f0*/  IABS R29, R29 ;  /* 0x0000001d001d7213 */ /* 0x000fc60000000000 */
[----:B------:R-:W-:Y:S01]  /*10900*/  @!P3 IMAD.IADD R32, R32, 0x1, -R59 ;  /* 0x000000012020b824 */ /* 0x000fe200078e0a3b */
[C---:B------:R-:W-:Y:S01]  /*10910*/  ISETP.GT.U32.AND P0, PT, R59.reuse, R33, PT ;  /* 0x000000213b00720c */ /* 0x040fe20003f04070 */
[C---:B------:R-:W-:Y:S01]  /*10920*/  IMAD.HI.U32 R11, R2.reuse, R30, RZ ;  /* 0x0000001e020b7227 */ /* 0x040fe200078e00ff */
[----:B------:R-:W-:Y:S02]  /*10930*/  IABS R28, R28 ;  /* 0x0000001c001c7213 */ /* 0x000fe40000000000 */
[----:B------:R-:W-:Y:S01]  /*10940*/  ISETP.GT.U32.AND P3, PT, R59, R32, PT ;  /* 0x000000203b00720c */ /* 0x000fe20003f64070 */
[----:B------:R-:W-:-:S04]  /*10950*/  IMAD.HI.U32 R12, R2, R29, RZ ;  /* 0x0000001d020c7227 */ /* 0x000fc800078e00ff */
[----:B------:R-:W-:Y:S02]  /*10960*/  IMAD.MOV R11, RZ, RZ, -R11 ;  /* 0x000000ffff0b7224 */ /* 0x000fe400078e0a0b */
[----:B------:R-:W-:Y:S02]  /*10970*/  @!P6 IMAD.IADD R31, R31, 0x1, -R59 ;  /* 0x000000011f1fe824 */ /* 0x000fe400078e0a3b */
[----:B------:R-:W-:Y:S02]  /*10980*/  IMAD.MOV R12, RZ, RZ, -R12 ;  /* 0x000000ffff0c7224 */ /* 0x000fe400078e0a0c */
[C---:B------:R-:W-:Y:S01]  /*10990*/  IMAD R30, R59.reuse, R11, R30 ;  /* 0x0000000b3b1e7224 */ /* 0x040fe200078e021e */
[----:B------:R-:W-:Y:S01]  /*109a0*/  ISETP.GT.U32.AND P6, PT, R59, R31, PT ;  /* 0x0000001f3b00720c */ /* 0x000fe20003fc4070 */
[----:B------:R-:W-:-:S04]  /*109b0*/  IMAD.HI.U32 R9, R2, R28, RZ ;  /* 0x0000001c02097227 */ /* 0x000fc800078e00ff */
[----:B------:R-:W-:Y:S02]  /*109c0*/  IMAD R29, R59, R12, R29 ;  /* 0x0000000c3b1d7224 */ /* 0x000fe400078e021d */
[----:B------:R-:W-:Y:S01]  /*109d0*/  @!P0 IMAD.IADD R33, R33, 0x1, -R59 ;  /* 0x0000000121218824 */ /* 0x000fe200078e0a3b */
        /* <DEDUP_REMOVED lines=8> */
[----:B------:R-:W-:-:S04]  /*10a60*/  IMAD.HI.U32 R10, R2, R26, RZ ;  /* 0x0000001a020a7227 */ /* 0x000fc800078e00ff */
[----:B------:R-:W-:Y:S01]  /*10a70*/  @!P3 IMAD.IADD R29, R29, 0x1, -R59 ;  /* 0x000000011d1db824 */ /* 0x000fe200078e0a3b */
[----:B------:R-:W-:Y:S01]  /*10a80*/  ISETP.GT.U32.AND P3, PT, R59, R30, PT ;  /* 0x0000001e3b00720c */ /* 0x000fe20003f64070 */
[----:B------:R-:W-:Y:S01]  /*10a90*/  IMAD.HI.U32 R12, R2, R25, RZ ;  /* 0x00000019020c7227 */ /* 0x000fe200078e00ff */
[----:B------:R-:W-:-:S03]  /*10aa0*/  IABS R24, R24 ;  /* 0x0000001800187213 */ /* 0x000fc60000000000 */
[----:B------:R-:W-:Y:S02]  /*10ab0*/  IMAD.MOV R10, RZ, RZ, -R10 ;  /* 0x000000ffff0a7224 */ /* 0x000fe400078e0a0a */
[----:B------:R-:W-:Y:S02]  /*10ac0*/  IMAD.MOV R9, RZ, RZ, -R12 ;  /* 0x000000ffff097224 */ /* 0x000fe400078e0a0c */
[----:B------:R-:W-:Y:S01]  /*10ad0*/  @!P6 IMAD.IADD R28, R28, 0x1, -R59 ;  /* 0x000000011c1ce824 */ /* 0x000fe200078e0a3b */
[C---:B------:R-:W-:Y:S01]  /*10ae0*/  ISETP.GT.U32.AND P6, PT, R59.reuse, R29, PT ;  /* 0x0000001d3b00720c */ /* 0x040fe20003fc4070 */
[C---:B------:R-:W-:Y:S02]  /*10af0*/  IMAD R26, R59.reuse, R10, R26 ;  /* 0x0000000a3b1a7224 */ /* 0x040fe400078e021a */
[----:B------:R-:W-:Y:S02]  /*10b00*/  IMAD R25, R59, R9, R25 ;  /* 0x000000093b197224 */ /* 0x000fe400078e0219 */
[----:B------:R-:W-:-:S04]  /*10b10*/  IMAD.HI.U32 R9, R2, R24, RZ ;  /* 0x0000001802097227 */ /* 0x000fc800078e00ff */
[----:B------:R-:W-:Y:S01]  /*10b20*/  @!P3 IMAD.IADD R30, R30, 0x1, -R59 ;  /* 0x000000011e1eb824 */ /* 0x000fe200078e0a3b */
[----:B------:R-:W-:Y:S01]  /*10b30*/  ISETP.GT.U32.AND P3, PT, R59, R26, PT ;  /* 0x0000001a3b00720c */ /* 0x000fe20003f64070 */
[----:B------:R-:W-:Y:S02]  /*10b40*/  IMAD.MOV R9, RZ, RZ, -R9 ;  /* 0x000000ffff097224 */ /* 0x000fe400078e0a09 */
[----:B------:R-:W-:-:S04]  /*10b50*/  IMAD.HI.U32 R12, R2, R22, RZ ;  /* 0x00000016020c7227 */ /* 0x000fc800078e00ff */
[----:B------:R-:W-:Y:S02]  /*10b60*/  IMAD R24, R59, R9, R24 ;  /* 0x000000093b187224 */ /* 0x000fe400078e0218 */
[----:B------:R-:W-:Y:S02]  /*10b70*/  IMAD.MOV R9, RZ, RZ, -R12 ;  /* 0x000000ffff097224 */ /* 0x000fe400078e0a0c */
[--C-:B------:R-:W-:Y:S01]  /*10b80*/  @!P6 IMAD.IADD R29, R29, 0x1, -R59.reuse ;  /* 0x000000011d1de824 */ /* 0x100fe200078e0a3b */
[C---:B------:R-:W-:Y:S01]  /*10b90*/  ISETP.GT.U32.AND P6, PT, R59.reuse, R25, PT ;  /* 0x000000193b00720c */ /* 0x040fe20003fc4070 */
[C---:B------:R-:W-:Y:S01]  /*10ba0*/  IMAD R22, R59.reuse, R9, R22 ;  /* 0x000000093b167224 */ /* 0x040fe200078e0216 */
[----:B------:R-:W-:Y:S01]  /*10bb0*/  IABS R27, R27 ;  /* 0x0000001b001b7213 */ /* 0x000fe20000000000 */
[----:B------:R-:W-:Y:S01]  /*10bc0*/  @!P3 IMAD.IADD R26, R26, 0x1, -R59 ;  /* 0x000000011a1ab824 */ /* 0x000fe200078e0a3b */
[----:B------:R-:W-:Y:S02]  /*10bd0*/  IABS R23, R23 ;  /* 0x0000001700177213 */ /* 0x000fe40000000000 */
[----:B------:R-:W-:Y:S01]  /*10be0*/  ISETP.GT.U32.AND P3, PT, R59, R22, PT ;  /* 0x000000163b00720c */ /* 0x000fe20003f64070 */
[----:B------:R-:W-:Y:S01]  /*10bf0*/  IMAD.HI.U32 R11, R2, R27, RZ ;  /* 0x0000001b020b7227 */ /* 0x000fe200078e00ff */
[----:B------:R-:W-:-:S02]  /*10c00*/  IABS R20, R52 ;  /* 0x0000003400147213 */ /* 0x000fc40000000000 */
[----:B--2---:R-:W-:Y:S01]  /*10c10*/  IABS R18, R60 ;  /* 0x0000003c00127213 */ /* 0x004fe20000000000 */
[----:B------:R-:W-:Y:S01]  /*10c20*/  IMAD.MOV R11, RZ, RZ, -R11 ;  /* 0x000000ffff0b7224 */ /* 0x000fe200078e0a0b */
[----:B------:R-:W2:Y:S01]  /*10c30*/  LDL R60, [R1+0x2a3c] ;  /* 0x002a3c00013c7983 */ /* 0x000ea20000100800 */
[----:B------:R-:W-:Y:S01]  /*10c40*/  @!P6 IMAD.IADD R25, R25, 0x1, -R59 ;  /* 0x000000011919e824 */ /* 0x000fe200078e0a3b */
[----:B------:R-:W-:Y:S01]  /*10c50*/  ISETP.GT.U32.AND P6, PT, R59, R26, PT ;  /* 0x0000001a3b00720c */ /* 0x000fe20003fc4070 */
[C---:B------:R-:W-:Y:S01]  /*10c60*/  IMAD.HI.U32 R10, R2.reuse, R23, RZ ;  /* 0x00000017020a7227 */ /* 0x040fe200078e00ff */
[----:B------:R-:W2:Y:S03]  /*10c70*/  LDL.LU R51, [R1+0x1bc] ;  /* 0x0001bc0001337983 */ /* 0x000ea60000300800 */
[----:B------:R-:W-:-:S04]  /*10c80*/  IMAD.HI.U32 R13, R2, R21, RZ ;  /* 0x00000015020d7227 */ /* 0x000fc800078e00ff */
[----:B0-----:R-:W-:-:S04]  /*10c90*/  IMAD.HI.U32 R8, R2, R20, RZ ;  /* 0x0000001402087227 */ /* 0x001fc800078e00ff */
[C---:B------:R-:W-:Y:S02]  /*10ca0*/  IMAD R27, R59.reuse, R11, R27 ;  /* 0x0000000b3b1b7224 */ /* 0x040fe400078e021b */
[----:B------:R-:W-:Y:S02]  /*10cb0*/  IMAD.MOV R11, RZ, RZ, -R10 ;  /* 0x000000ffff0b7224 */ /* 0x000fe400078e0a0a */
[----:B------:R-:W-:Y:S02]  /*10cc0*/  IMAD.MOV R10, RZ, RZ, -R13 ;  /* 0x000000ffff0a7224 */ /* 0x000fe400078e0a0d */
[----:B------:R-:W-:Y:S02]  /*10cd0*/  IMAD.MOV R8, RZ, RZ, -R8 ;  /* 0x000000ffff087224 */ /* 0x000fe400078e0a08 */
[----:B------:R-:W-:Y:S02]  /*10ce0*/  @!P3 IMAD.IADD R22, R22, 0x1, -R59 ;  /* 0x000000011616b824 */ /* 0x000fe400078e0a3b */
[----:B------:R-:W-:-:S02]  /*10cf0*/  IMAD R21, R59, R10, R21 ;  /* 0x0000000a3b157224 */ /* 0x000fc400078e0215 */
[C---:B------:R-:W-:Y:S02]  /*10d00*/  IMAD R20, R59.reuse, R8, R20 ;  /* 0x000000083b147224 */ /* 0x040fe400078e0214 */
[----:B------:R-:W-:Y:S01]  /*10d10*/  IMAD.HI.U32 R8, R2, R19, RZ ;  /* 0x0000001302087227 */ /* 0x000fe200078e00ff */
[----:B------:R-:W-:-:S03]  /*10d20*/  ISETP.GT.U32.AND P3, PT, R59, R22, PT ;  /* 0x000000163b00720c */ /* 0x000fc60003f64070 */
[----:B------:R-:W-:Y:S01]  /*10d30*/  @!P6 IMAD.IADD R26, R26, 0x1, -R59 ;  /* 0x000000011a1ae824 */ /* 0x000fe200078e0a3b */
[----:B------:R-:W-:Y:S01]  /*10d40*/  ISETP.GT.U32.AND P6, PT, R59, R21, PT ;  /* 0x000000153b00720c */ /* 0x000fe20003fc4070 */
[----:B------:R-:W-:-:S04]  /*10d50*/  IMAD.MOV R8, RZ, RZ, -R8 ;  /* 0x000000ffff087224 */ /* 0x000fc800078e0a08 */
[----:B------:R-:W-:Y:S02]  /*10d60*/  IMAD R19, R59, R8, R19 ;  /* 0x000000083b137224 */ /* 0x000fe400078e0213 */
[----:B------:R-:W-:Y:S02]  /*10d70*/  IMAD.MOV.U32 R8, RZ, RZ, R6 ;  /* 0x000000ffff087224 */ /* 0x000fe400078e0006 */
[----:B------:R-:W-:Y:S02]  /*10d80*/  @!P1 IMAD.MOV R7, RZ, RZ, -R7 ;  /* 0x000000ffff079224 */ /* 0x000fe400078e0a07 */
[----:B------:R-:W-:Y:S02]  /*10d90*/  @!P2 IMAD.MOV R8, RZ, RZ, -R8 ;  /* 0x000000ffff08a224 */ /* 0x000fe400078e0a08 */
[--C-:B------:R-:W-:Y:S01]  /*10da0*/  @!P3 IMAD.IADD R22, R22, 0x1, -R59.reuse ;  /* 0x000000011616b824 */ /* 0x100fe200078e0a3b */
[----:B------:R0:W-:Y:S01]  /*10db0*/  STL [R1+0x2e0], R7 ;  /* 0x0002e00701007387 */ /* 0x0001e20000100800 */
[----:B---3--:R-:W-:Y:S01]  /*10dc0*/  ISETP.GE.AND P3, PT, R53, RZ, PT ;  /* 0x000000ff3500720c */ /* 0x008fe20003f66270 */
[----:B------:R-:W-:Y:S01]  /*10dd0*/  @!P6 IMAD.IADD R21, R21, 0x1, -R59 ;  /* 0x000000011515e824 */ /* 0x000fe200078e0a3b */
[----:B------:R-:W-:Y:S01]  /*10de0*/  ISETP.GE.AND P6, PT, R57, RZ, PT ;  /* 0x000000ff3900720c */ /* 0x000fe20003fc6270 */
[----:B------:R-:W3:Y:S04]  /*10df0*/  LDL R52, [R1+0x1150] ;  /* 0x0011500001347983 */ /* 0x000ee80000100800 */
[----:B------:R-:W3:Y:S04]  /*10e00*/  LDL R53, [R1+0x2a48] ;  /* 0x002a480001357983 */ /* 0x000ee80000100800 */
[----:B------:R1:W-:Y:S04]  /*10e10*/  STL [R1+0x2dc], R8 ;  /* 0x0002dc0801007387 */ /* 0x0003e80000100800 */
[----:B------:R-:W3:Y:S01]  /*10e20*/  LDL R57, [R1+0x2a50] ;  /* 0x002a500001397983 */ /* 0x000ee20000100800 */
[----:B----4-:R-:W-:-:S03]  /*10e30*/  IABS R15, R56 ;  /* 0x00000038000f7213 */ /* 0x010fc60000000000 */
[----:B------:R-:W4:Y:S01]  /*10e40*/  LDL R56, [R1+0x2a54] ;  /* 0x002a540001387983 */ /* 0x000f220000100800 */
[----:B------:R-:W-:-:S13]  /*10e50*/  ISETP.GT.U32.AND P0, PT, R59, R27, PT ;  /* 0x0000001b3b00720c */ /* 0x000fda0003f04070 */
[----:B------:R-:W-:Y:S01]  /*10e60*/  @!P0 IMAD.IADD R27, R27, 0x1, -R59 ;  /* 0x000000011b1b8824 */ /* 0x000fe200078e0a3b */
[----:B------:R-:W-:-:S04]  /*10e70*/  ISETP.GT.U32.AND P0, PT, R59, R28, PT ;  /* 0x0000001c3b00720c */ /* 0x000fc80003f04070 */
[----:B------:R-:W-:-:S09]  /*10e80*/  ISETP.GT.U32.AND P5, PT, R59, R27, PT ;  /* 0x0000001b3b00720c */ /* 0x000fd20003fa4070 */
[----:B------:R-:W-:Y:S01]  /*10e90*/  @!P0 IMAD.IADD R28, R28, 0x1, -R59 ;  /* 0x000000011c1c8824 */ /* 0x000fe200078e0a3b */
[C---:B------:R-:W-:Y:S01]  /*10ea0*/  ISETP.GT.U32.AND P0, PT, R59.reuse, R24, PT ;  /* 0x000000183b00720c */ /* 0x040fe20003f04070 */
[----:B------:R-:W-:Y:S02]  /*10eb0*/  IMAD R23, R59, R11, R23 ;  /* 0x0000000b3b177224 */ /* 0x000fe400078e0217 */
[----:B------:R-:W-:-:S10]  /*10ec0*/  @!P5 IMAD.IADD R27, R27, 0x1, -R59 ;  /* 0x000000011b1bd824 */ /* 0x000fd400078e0a3b */
[----:B------:R-:W-:Y:S01]  /*10ed0*/  @!P0 IMAD.IADD R24, R24, 0x1, -R59 ;  /* 0x0000000118188824 */ /* 0x000fe200078e0a3b */
[C---:B------:R-:W-:Y:S02]  /*10ee0*/  ISETP.GT.U32.AND P0, PT, R59.reuse, R25, PT ;  /* 0x000000193b00720c */ /* 0x040fe40003f04070 */
[----:B------:R-:W-:Y:S01]  /*10ef0*/  ISETP.GT.U32.AND P5, PT, R59, R23, PT ;  /* 0x000000173b00720c */ /* 0x000fe20003fa4070 */
[----:B------:R-:W-:-:S10]  /*10f00*/  IMAD.HI.U32 R9, R2, R18, RZ ;  /* 0x0000001202097227 */ /* 0x000fd400078e00ff */
[--C-:B------:R-:W-:Y:S01]  /*10f10*/  @!P0 IMAD.IADD R25, R25, 0x1, -R59.reuse ;  /* 0x0000000119198824 */ /* 0x100fe200078e0a3b */
[----:B------:R-:W-:Y:S01]  /*10f20*/  ISETP.GT.U32.AND P0, PT, R59, R20, PT ;  /* 0x000000143b00720c */ /* 0x000fe20003f04070 */
[----:B------:R-:W-:Y:S02]  /*10f30*/  @!P5 IMAD.IADD R23, R23, 0x1, -R59 ;  /* 0x000000011717d824 */ /* 0x000fe400078e0a3b */
[----:B0-----:R-:W-:Y:S01]  /*10f40*/  IMAD.MOV R7, RZ, RZ, -R9 ;  /* 0x000000ffff077224 */ /* 0x001fe200078e0a09 */
[C---:B------:R-:W-:Y:S02]  /*10f50*/  ISETP.GT.U32.AND P5, PT, R59.reuse, R24, PT ;  /* 0x000000183b00720c */ /* 0x040fe40003fa4070 */
[C---:B------:R-:W-:Y:S01]  /*10f60*/  ISETP.GT.U32.AND P1, PT, R59.reuse, R23, PT ;  /* 0x000000173b00720c */ /* 0x040fe20003f24070 */
[----:B------:R-:W-:Y:S02]  /*10f70*/  IMAD R18, R59, R7, R18 ;  /* 0x000000073b127224 */ /* 0x000fe400078e0212 */
[----:B------:R-:W-:-:S04]  /*10f80*/  IMAD.HI.U32 R7, R2, R17, RZ ;  /* 0x0000001102077227 */ /* 0x000fc800078e00ff */
[----:B------:R-:W-:Y:S01]  /*10f90*/  @!P0 IMAD.IADD R20, R20, 0x1, -R59 ;  /* 0x0000000114148824 */ /* 0x000fe200078e0a3b */
[----:B------:R-:W-:Y:S01]  /*10fa0*/  ISETP.GT.U32.AND P0, PT, R59, R21, PT ;  /* 0x000000153b00720c */ /* 0x000fe20003f04070 */
[----:B------:R-:W-:-:S04]  /*10fb0*/  IMAD.MOV R7, RZ, RZ, -R7 ;  /* 0x000000ffff077224 */ /* 0x000fc800078e0a07 */
[----:B------:R-:W-:Y:S02]  /*10fc0*/  IMAD R17, R59, R7, R17 ;  /* 0x000000073b117224 */ /* 0x000fe400078e0211 */
[--C-:B------:R-:W-:Y:S01]  /*10fd0*/  @!P1 IMAD.IADD R23, R23, 0x1, -R59.reuse ;  /* 0x0000000117179824 */ /* 0x100fe200078e0a3b */
[C---:B------:R-:W-:Y:S01]  /*10fe0*/  ISETP.GT.U32.AND P1, PT, R59.reuse, R18, PT ;  /* 0x000000123b00720c */ /* 0x040fe20003f24070 */
[----:B------:R-:W-:Y:S01]  /*10ff0*/  @!P5 IMAD.IADD R24, R24, 0x1, -R59 ;  /* 0x000000011818d824 */ /* 0x000fe200078e0a3b */
[----:B------:R-:W-:-:S03]  /*11000*/  ISETP.GT.U32.AND P5, PT, R59, R19, PT ;  /* 0x000000133b00720c */ /* 0x000fc60003fa4070 */
[----:B------:R-:W-:Y:S01]  /*11010*/  @!P0 IMAD.IADD R21, R21, 0x1, -R59 ;  /* 0x0000000115158824 */ /* 0x000fe200078e0a3b */
[----:B------:R-:W-:Y:S01]  /*11020*/  ISETP.GT.U32.AND P0, PT, R59, R17, PT ;  /* 0x000000113b00720c */ /* 0x000fe20003f04070 */
[----:B-1----:R-:W-:-:S04]  /*11030*/  IMAD.MOV.U32 R8, RZ, RZ, R5 ;  /* 0x000000ffff087224 */ /* 0x002fc800078e0005 */
[----:B------:R-:W-:Y:S02]  /*11040*/  @!P4 IMAD.MOV R8, RZ, RZ, -R8 ;  /* 0x000000ffff08c224 */ /* 0x000fe400078e0a08 */
[--C-:B------:R-:W-:Y:S01]  /*11050*/  @!P1 IMAD.IADD R18, R18, 0x1, -R59.reuse ;  /* 0x0000000112129824 */ /* 0x100fe200078e0a3b */
[----:B--2---:R-:W-:Y:S02]  /*11060*/  IABS R16, R60 ;  /* 0x0000003c00107213 */ /* 0x004fe40000000000 */
[----:B------:R-:W2:Y:S04]  /*11070*/  LDL R60, [R1+0x2a4c] ;  /* 0x002a4c00013c7983 */ /* 0x000ea80000100800 */
[----:B------:R-:W2:Y:S01]  /*11080*/  LDL.LU R61, [R1+0x70] ;  /* 0x00007000013d7983 */ /* 0x000ea20000300800 */
[--C-:B------:R-:W-:Y:S01]  /*11090*/  @!P5 IMAD.IADD R19, R19, 0x1, -R59.reuse ;  /* 0x000000011313d824 */ /* 0x100fe200078e0a3b */
[----:B------:R-:W-:Y:S01]  /*110a0*/  ISETP.GT.U32.AND P5, PT, R59, R20, PT ;  /* 0x000000143b00720c */ /* 0x000fe20003fa4070 */
[----:B------:R-:W-:Y:S01]  /*110b0*/  @!P0 IMAD.IADD R17, R17, 0x1, -R59 ;  /* 0x0000000111118824 */ /* 0x000fe200078e0a3b */
[----:B------:R-:W-:-:S02]  /*110c0*/  ISETP.GE.AND P0, PT, R58, RZ, PT ;  /* 0x000000ff3a00720c */ /* 0x000fc40003f06270 */
[----:B------:R-:W-:Y:S01]  /*110d0*/  ISETP.GT.U32.AND P1, PT, R59, R18, PT ;  /* 0x000000123b00720c */ /* 0x000fe20003f24070 */
[----:B------:R-:W2:Y:S04]  /*110e0*/  LDL R58, [R1+0x2a58] ;  /* 0x002a5800013a7983 */ /* 0x000ea80000100800 */
[----:B------:R0:W-:Y:S01]  /*110f0*/  STL [R1+0x2d8], R8 ;  /* 0x0002d80801007387 */ /* 0x0001e20000100800 */
[----:B------:R-:W-:Y:S01]  /*11100*/  IMAD.MOV.U32 R41, RZ, RZ, R3 ;  /* 0x000000ffff297224 */ /* 0x000fe200078e0003 */
[----:B------:R-:W-:-:S03]  /*11110*/  IABS R14, R49 ;  /* 0x00000031000e7213 */ /* 0x000fc60000000000 */
[----:B------:R-:W-:Y:S02]  /*11120*/  @!P3 IMAD.MOV R41, RZ, RZ, -R41 ;  /* 0x000000ffff29b224 */ /* 0x000fe400078e0a29 */
[--C-:B------:R-:W-:Y:S01]  /*11130*/  @!P5 IMAD.IADD R20, R20, 0x1, -R59.reuse ;  /* 0x000000011414d824 */ /* 0x100fe200078e0a3b */
[----:B------:R-:W-:Y:S01]  /*11140*/  ISETP.GE.AND P5, PT, R51, RZ, PT ;  /* 0x000000ff3300720c */ /* 0x000fe20003fa6270 */
[----:B------:R-:W-:Y:S01]  /*11150*/  @!P1 IMAD.IADD R18, R18, 0x1, -R59 ;  /* 0x0000000112129824 */ /* 0x000fe200078e0a3b */
[----:B---3--:R-:W-:Y:S02]  /*11160*/  IABS R11, R57 ;  /* 0x00000039000b7213 */ /* 0x008fe40000000000 */
[----:B------:R-:W3:Y:S01]  /*11170*/  LDL R57, [R1+0x2a5c] ;  /* 0x002a5c0001397983 */ /* 0x000ee20000100800 */
[----:B------:R-:W-:Y:S02]  /*11180*/  ISETP.GE.AND P1, PT, R52, RZ, PT ;  /* 0x000000ff3400720c */ /* 0x000fe40003f26270 */
[----:B------:R-:W-:-:S02]  /*11190*/  IABS R13, R53 ;  /* 0x00000035000d7213 */ /* 0x000fc40000000000 */
[----:B----4-:R-:W-:Y:S02]  /*111a0*/  IABS R10, R56 ;  /* 0x00000038000a7213 */ /* 0x010fe40000000000 */
[----:B------:R-:W4:Y:S04]  /*111b0*/  LDL R56, [R1+0x2a60] ;  /* 0x002a600001387983 */ /* 0x000f280000100800 */
[----:B------:R-:W4:Y:S04]  /*111c0*/  LDL.LU R49, [R1+0x1158] ;  /* 0x0011580001317983 */ /* 0x000f280000300800 */
[----:B------:R-:W4:Y:S04]  /*111d0*/  LDL.LU R51, [R1+0x115c] ;  /* 0x00115c0001337983 */ /* 0x000f280000300800 */
[----:B------:R1:W-:Y:S04]  /*111e0*/  STL [R1+0x2d4], R41 ;  /* 0x0002d42901007387 */ /* 0x0003e80000100800 */
[----:B------:R-:W4:Y:S04]  /*111f0*/  LDL.LU R52, [R1+0x1160] ;  /* 0x0011600001347983 */ /* 0x000f280000300800 */
[----:B------:R-:W4:Y:S01]  /*11200*/  LDL R53, [R1+0x2a64] ;  /* 0x002a640001357983 */ /* 0x000f220000100800 */
[----:B------:R-:W-:-:S04]  /*11210*/  IMAD.HI.U32 R6, R2, R16, RZ ;  /* 0x0000001002067227 */ /* 0x000fc800078e00ff */
[----:B------:R-:W-:Y:S02]  /*11220*/  IMAD.MOV R6, RZ, RZ, -R6 ;  /* 0x000000ffff067224 */ /* 0x000fe400078e0a06 */
[----:B------:R-:W-:-:S04]  /*11230*/  IMAD.HI.U32 R7, R2, R15, RZ ;  /* 0x0000000f02077227 */ /* 0x000fc800078e00ff */
[----:B------:R-:W-:Y:S02]  /*11240*/  IMAD R16, R59, R6, R16 ;  /* 0x000000063b107224 */ /* 0x000fe400078e0210 */
        /* <DEDUP_REMOVED lines=9> */
[----:B------:R-:W-:Y:S01]  /*112e0*/  @!P6 IMAD.MOV R4, RZ, RZ, -R4 ;  /* 0x000000ffff04e224 */ /* 0x000fe200078e0a04 */
[----:B--2---:R-:W-:Y:S02]  /*112f0*/  IABS R12, R60 ;  /* 0x0000003c000c7213 */ /* 0x004fe40000000000 */
[----:B------:R-:W-:-:S03]  /*11300*/  IABS R60, R61 ;  /* 0x0000003d003c7213 */ /* 0x000fc60000000000 */
[----:B------:R-:W-:Y:S01]  /*11310*/  IMAD.HI.U32 R6, R2, R12, RZ ;  /* 0x0000000c02067227 */ /* 0x000fe200078e00ff */
[----:B0-----:R-:W0:Y:S03]  /*11320*/  I2F.RP R8, R60 ;  /* 0x0000003c00087306 */ /* 0x001e260000209400 */
[----:B------:R-:W-:-:S04]  /*11330*/  IMAD.MOV R5, RZ, RZ, -R6 ;  /* 0x000000ffff057224 */ /* 0x000fc800078e0a06 */
[----:B------:R-:W-:Y:S02]  /*11340*/  IMAD R12, R59, R5, R12 ;  /* 0x000000053b0c7224 */ /* 0x000fe400078e020c */
[----:B------:R-:W-:-:S04]  /*11350*/  IMAD.MOV R5, RZ, RZ, -R7 ;  /* 0x000000ffff057224 */ /* 0x000fc800078e0a07 */
[----:B------:R-:W-:Y:S02]  /*11360*/  IMAD R11, R59, R5, R11 ;  /* 0x000000053b0b7224 */ /* 0x000fe400078e020b */
[----:B0-----:R3:W0:Y:S01]  /*11370*/  MUFU.RCP R5, R8 ;  /* 0x0000000800057308 */ /* 0x0016220000001000 */
[----:B------:R-:W-:Y:S01]  /*11380*/  IMAD.HI.U32 R6, R2, R10, RZ ;  /* 0x0000000a02067227 */ /* 0x000fe200078e00ff */
[----:B------:R-:W-:Y:S02]  /*11390*/  IABS R9, R58 ;  /* 0x0000003a00097213 */ /* 0x000fe40000000000 */
[----:B------:R-:W2:Y:S01]  /*113a0*/  LDL R58, [R1+0x2a68] ;  /* 0x002a6800013a7983 */ /* 0x000ea20000100800 */
[----:B------:R-:W-:-:S04]  /*113b0*/  IMAD.MOV R6, RZ, RZ, -R6 ;  /* 0x000000ffff067224 */ /* 0x000fc800078e0a06 */
[----:B------:R-:W-:Y:S01]  /*113c0*/  IMAD R10, R59, R6, R10 ;  /* 0x000000063b0a7224 */ /* 0x000fe200078e020a */
[----:B---3--:R-:W-:Y:S02]  /*113d0*/  IABS R8, R57 ;  /* 0x0000003900087213 */ /* 0x008fe40000000000 */
[----:B------:R-:W3:Y:S04]  /*113e0*/  LDL R57, [R1+0x2940] ;  /* 0x0029400001397983 */ /* 0x000ee80000100800 */
[----:B------:R0:W-:Y:S04]  /*113f0*/  STL [R1+0x2d0], R4 ;  /* 0x0002d00401007387 */ /* 0x0001e80000100800 */
[----:B------:R-:W3:Y:S04]  /*11400*/  LDL R42, [R1+0x1148] ;  /* 0x00114800012a7983 */ /* 0x000ee80000100800 */
[----:B-1----:R-:W3:Y:S01]  /*11410*/  LDL R41, [R1+0x1144] ;  /* 0x0011440001297983 */ /* 0x002ee20000100800 */
[----:B0-----:R-:W-:-:S03]  /*11420*/  VIADD R4, R5, 0xffffffe ;  /* 0x0ffffffe05047836 */ /* 0x001fc60000000000 */
[----:B------:R-:W3:Y:S01]  /*11430*/  LDL R43, [R1+0x114c] ;  /* 0x00114c00012b7983 */ /* 0x000ee20000100800 */
[----:B------:R0:W1:Y:S03]  /*11440*/  F2I.FTZ.U32.TRUNC.NTZ R5, R4 ;  /* 0x0000000400057305 */ /* 0x000066000021f000 */
[----:B------:R-:W3:Y:S01]  /*11450*/  LDL R44, [R1+0x1140] ;  /* 0x00114000012c7983 */ /* 0x000ee20000100800 */
[----:B----4-:R-:W-:-:S03]  /*11460*/  IABS R7, R56 ;  /* 0x0000003800077213 */ /* 0x010fc60000000000 */
[----:B------:R-:W4:Y:S02]  /*11470*/  LDL R56, [R1+0x2944] ;  /* 0x0029440001387983 */ /* 0x000f240000100800 */
[----:B------:R-:W-:-:S04]  /*11480*/  IMAD.HI.U32 R6, R2, R7, RZ ;  /* 0x0000000702067227 */ /* 0x000fc800078e00ff */
[----:B0-----:R-:W-:Y:S01]  /*11490*/  IMAD.MOV R4, RZ, RZ, -R6 ;  /* 0x000000ffff047224 */ /* 0x001fe200078e0a06 */
[----:B------:R-:W-:Y:S02]  /*114a0*/  IABS R6, R53 ;  /* 0x0000003500067213 */ /* 0x000fe40000000000 */
[----:B------:R-:W4:Y:S01]  /*114b0*/  LDL R53, [R1+0x80] ;  /* 0x0000800001357983 */ /* 0x000f220000100800 */
[----:B------:R-:W-:-:S13]  /*114c0*/  ISETP.GT.U32.AND P2, PT, R59, R19, PT ;  /* 0x000000133b00720c */ /* 0x000fda0003f44070 */
[----:B------:R-:W-:Y:S01]  /*114d0*/  @!P2 IMAD.IADD R19, R19, 0x1, -R59 ;  /* 0x000000011313a824 */ /* 0x000fe200078e0a3b */
[C---:B------:R-:W-:Y:S02]  /*114e0*/  ISETP.GT.U32.AND P2, PT, R59.reuse, R16, PT ;  /* 0x000000103b00720c */ /* 0x040fe40003f44070 */
[----:B------:R-:W-:-:S11]  /*114f0*/  ISETP.GT.U32.AND P4, PT, R59, R17, PT ;  /* 0x000000113b00720c */ /* 0x000fd60003f84070 */
[----:B------:R-:W-:-:S05]  /*11500*/  @!P2 IMAD.IADD R16, R16, 0x1, -R59 ;  /* 0x000000011010a824 */ /* 0x000fca00078e0a3b */
[----:B------:R-:W-:Y:S01]  /*11510*/  ISETP.GT.U32.AND P2, PT, R59, R16, PT ;  /* 0x000000103b00720c */ /* 0x000fe20003f44070 */
[----:B------:R-:W-:Y:S01]  /*11520*/  @!P4 IMAD.IADD R17, R17, 0x1, -R59 ;  /* 0x000000011111c824 */ /* 0x000fe200078e0a3b */
[----:B------:R-:W-:-:S11]  /*11530*/  ISETP.GT.U32.AND P4, PT, R59, R15, PT ;  /* 0x0000000f3b00720c */ /* 0x000fd60003f84070 */
[--C-:B------:R-:W-:Y:S01]  /*11540*/  @!P2 IMAD.IADD R16, R16, 0x1, -R59.reuse ;  /* 0x000000011010a824 */ /* 0x100fe200078e0a3b */
[----:B------:R-:W-:Y:S01]  /*11550*/  ISETP.GT.U32.AND P2, PT, R59, R14, PT ;  /* 0x0000000e3b00720c */ /* 0x000fe20003f44070 */
[----:B------:R-:W-:Y:S01]  /*11560*/  @!P4 IMAD.IADD R15, R15, 0x1, -R59 ;  /* 0x000000010f0fc824 */ /* 0x000fe200078e0a3b */
[----:B------:R-:W-:-:S11]  /*11570*/  ISETP.GT.U32.AND P4, PT, R59, R13, PT ;  /* 0x0000000d3b00720c */ /* 0x000fd60003f84070 */
[--C-:B------:R-:W-:Y:S01]  /*11580*/  @!P2 IMAD.IADD R14, R14, 0x1, -R59.reuse ;  /* 0x000000010e0ea824 */ /* 0x100fe200078e0a3b */
[----:B------:R-:W-:Y:S01]  /*11590*/  ISETP.GT.U32.AND P2, PT, R59, R12, PT ;  /* 0x0000000c3b00720c */ /* 0x000fe20003f44070 */
[----:B------:R-:W-:Y:S01]  /*115a0*/  @!P4 IMAD.IADD R13, R13, 0x1, -R59 ;  /* 0x000000010d0dc824 */ /* 0x000fe200078e0a3b */
[C---:B------:R-:W-:Y:S01]  /*115b0*/  ISETP.GT.U32.AND P4, PT, R59.reuse, R15, PT ;  /* 0x0000000f3b00720c */ /* 0x040fe20003f84070 */
[----:B------:R-:W-:Y:S01]  /*115c0*/  IMAD.HI.U32 R3, R2, R9, RZ ;  /* 0x0000000902037227 */ /* 0x000fe200078e00ff */
[----:B------:R-:W-:-:S03]  /*115d0*/  ISETP.GT.U32.AND P3, PT, R59, R14, PT ;  /* 0x0000000e3b00720c */ /* 0x000fc60003f64070 */
[----:B------:R-:W-:-:S06]  /*115e0*/  IMAD.MOV R3, RZ, RZ, -R3 ;  /* 0x000000ffff037224 */ /* 0x000fcc00078e0a03 */
[----:B------:R-:W-:Y:S02]  /*115f0*/  @!P2 IMAD.IADD R12, R12, 0x1, -R59 ;  /* 0x000000010c0ca824 */ /* 0x000fe400078e0a3b */
[----:B------:R-:W-:-:S03]  /*11600*/  IMAD R9, R59, R3, R9 ;  /* 0x000000033b097224 */ /* 0x000fc600078e0209 */
[----:B------:R-:W-:Y:S01]  /*11610*/  ISETP.GT.U32.AND P6, PT, R59, R12, PT ;  /* 0x0000000c3b00720c */ /* 0x000fe20003fc4070 */
[----:B------:R-:W-:-:S04]  /*11620*/  IMAD.HI.U32 R3, R2, R8, RZ ;  /* 0x0000000802037227 */ /* 0x000fc800078e00ff */
[----:B------:R-:W-:Y:S01]  /*11630*/  @!P4 IMAD.IADD R15, R15, 0x1, -R59 ;  /* 0x000000010f0fc824 */ /* 0x000fe200078e0a3b */
[C---:B------:R-:W-:Y:S01]  /*11640*/  ISETP.GT.U32.AND P4, PT, R59.reuse, R11, PT ;  /* 0x0000000b3b00720c */ /* 0x040fe20003f84070 */
[----:B------:R-:W-:Y:S02]  /*11650*/  IMAD.MOV R3, RZ, RZ, -R3 ;  /* 0x000000ffff037224 */ /* 0x000fe400078e0a03 */
[--C-:B------:R-:W-:Y:S02]  /*11660*/  @!P3 IMAD.IADD R14, R14, 0x1, -R59.reuse ;  /* 0x000000010e0eb824 */ /* 0x100fe400078e0a3b */
[C---:B------:R-:W-:Y:S01]  /*11670*/  IMAD R8, R59.reuse, R3, R8 ;  /* 0x000000033b087224 */ /* 0x040fe200078e0208 */
[----:B------:R-:W-:Y:S01]  /*11680*/  ISETP.GT.U32.AND P3, PT, R59, R10, PT ;  /* 0x0000000a3b00720c */ /* 0x000fe20003f64070 */
[----:B------:R-:W-:Y:S01]  /*11690*/  @!P6 IMAD.IADD R12, R12, 0x1, -R59 ;  /* 0x000000010c0ce824 */ /* 0x000fe200078e0a3b */
[----:B------:R-:W-:Y:S01]  /*116a0*/  ISETP.GE.AND P6, PT, R49, RZ, PT ;  /* 0x000000ff3100720c */ /* 0x000fe20003fc6270 */
[----:B------:R-:W-:-:S02]  /*116b0*/  IMAD R7, R59, R4, R7 ;  /* 0x000000043b077224 */ /* 0x000fc400078e0207 */
[----:B------:R-:W-:Y:S02]  /*116c0*/  IMAD.MOV.U32 R4, RZ, RZ, RZ ;  /* 0x000000ffff047224 */ /* 0x000fe400078e00ff */
[----:B------:R-:W-:Y:S01]  /*116d0*/  @!P4 IMAD.IADD R11, R11, 0x1, -R59 ;  /* 0x000000010b0bc824 */ /* 0x000fe200078e0a3b */
[----:B------:R-:W-:-:S05]  /*116e0*/  ISETP.GE.AND P4, PT, R51, RZ, PT ;  /* 0x000000ff3300720c */ /* 0x000fca0003f86270 */
[----:B------:R-:W-:Y:S01]  /*116f0*/  @!P3 IMAD.IADD R10, R10, 0x1, -R59 ;  /* 0x000000010a0ab824 */ /* 0x000fe200078e0a3b */
[----:B------:R-:W-:Y:S02]  /*11700*/  ISETP.GE.AND P3, PT, R52, RZ, PT ;  /* 0x000000ff3400720c */ /* 0x000fe40003f66270 */
[----:B--2---:R-:W-:-:S05]  /*11710*/  IABS R3, R58 ;  /* 0x0000003a00037213 */ /* 0x004fca0000000000 */
[----:B------:R-:W-:-:S04]  /*11720*/  IMAD.HI.U32 R51, R2, R3, RZ ;  /* 0x0000000302337227 */ /* 0x000fc800078e00ff */
[----:B------:R-:W-:Y:S02]  /*11730*/  IMAD.MOV R51, RZ, RZ, -R51 ;  /* 0x000000ffff337224 */ /* 0x000fe400078e0a33 */
[----:B------:R-:W-:-:S04]  /*11740*/  IMAD.HI.U32 R52, R2, R6, RZ ;  /* 0x0000000602347227 */ /* 0x000fc800078e00ff */
[----:B------:R-:W-:Y:S01]  /*11750*/  IMAD.MOV R52, RZ, RZ, -R52 ;  /* 0x000000ffff347224 */ /* 0x000fe200078e0a34 */
[----:B---3--:R-:W-:-:S05]  /*11760*/  IABS R57, R57 ;  /* 0x0000003900397213 */ /* 0x008fca0000000000 */
[----:B------:R-:W-:-:S04]  /*11770*/  IMAD.HI.U32 R49, R2, R57, RZ ;  /* 0x0000003902317227 */ /* 0x000fc800078e00ff */
[----:B------:R-:W-:Y:S02]  /*11780*/  IMAD.MOV R49, RZ, RZ, -R49 ;  /* 0x000000ffff317224 */ /* 0x000fe400078e0a31 */
[----:B------:R-:W-:Y:S01]  /*11790*/  IMAD R6, R59, R52, R6 ;  /* 0x000000343b067224 */ /* 0x000fe200078e0206 */
[----:B----4-:R-:W-:Y:S01]  /*117a0*/  IABS R58, R56 ;  /* 0x00000038003a7213 */ /* 0x010fe20000000000 */
[----:B-1----:R-:W-:-:S04]  /*117b0*/  IMAD.MOV R56, RZ, RZ, -R5 ;  /* 0x000000ffff387224 */ /* 0x002fc800078e0a05 */
[----:B------:R-:W-:Y:S02]  /*117c0*/  IMAD R56, R56, R60, RZ ;  /* 0x0000003c38387224 */ /* 0x000fe400078e02ff */
[----:B------:R-:W-:-:S04]  /*117d0*/  IMAD.HI.U32 R48, R2, R58, RZ ;  /* 0x0000003a02307227 */ /* 0x000fc800078e00ff */
[----:B------:R-:W-:-:S04]  /*117e0*/  IMAD.HI.U32 R56, R5, R56, R4 ;  /* 0x0000003805387227 */ /* 0x000fc800078e0004 */
[C---:B------:R-:W-:Y:S01]  /*117f0*/  IMAD R4, R59.reuse, R49, R57 ;  /* 0x000000313b047224 */ /* 0x040fe200078e0239 */
[----:B------:R-:W-:Y:S01]  /*11800*/  IABS R57, R53 ;  /* 0x0000003500397213 */ /* 0x000fe20000000000 */
[----:B------:R-:W-:Y:S01]  /*11810*/  IMAD.MOV R48, RZ, RZ, -R48 ;  /* 0x000000ffff307224 */ /* 0x000fe200078e0a30 */
[----:B------:R-:W-:Y:S01]  /*11820*/  IABS R49, R42 ;  /* 0x0000002a00317213 */ /* 0x000fe20000000000 */
[----:B------:R-:W-:Y:S02]  /*11830*/  IMAD R5, R59, R51, R3 ;  /* 0x000000333b057224 */ /* 0x000fe400078e0203 */
[----:B------:R-:W-:-:S04]  /*11840*/  IMAD.HI.U32 R2, R2, R57, RZ ;  /* 0x0000003902027227 */ /* 0x000fc800078e00ff */
[C---:B------:R-:W-:Y:S01]  /*11850*/  IMAD R3, R59.reuse, R48, R58 ;  /* 0x000000303b037224 */ /* 0x040fe200078e023a */
[----:B------:R-:W-:Y:S01]  /*11860*/  IABS R58, R41 ;  /* 0x00000029003a7213 */ /* 0x000fe20000000000 */
[----:B------:R-:W-:Y:S01]  /*11870*/  IMAD.MOV R2, RZ, RZ, -R2 ;  /* 0x000000ffff027224 */ /* 0x000fe200078e0a02 */
[----:B------:R-:W-:Y:S01]  /*11880*/  IABS R48, R43 ;  /* 0x0000002b00307213 */ /* 0x000fe20000000000 */
[----:B------:R-:W-:Y:S02]  /*11890*/  IMAD.MOV.U32 R53, RZ, RZ, R49 ;  /* 0x000000ffff357224 */ /* 0x000fe400078e0031 */
[----:B------:R-:W-:Y:S02]  /*118a0*/  IMAD R2, R59, R2, R57 ;  /* 0x000000023b027224 */ /* 0x000fe400078e0239 */
[----:B------:R-:W-:-:S04]  /*118b0*/  IMAD.HI.U32 R57, R56, R58, RZ ;  /* 0x0000003a38397227 */ /* 0x000fc800078e00ff */
[----:B------:R-:W-:Y:S01]  /*118c0*/  IMAD.MOV.U32 R52, RZ, RZ, R48 ;  /* 0x000000ffff347224 */ /* 0x000fe200078e0030 */
[----:B------:R-:W-:Y:S01]  /*118d0*/  IABS R48, R44 ;  /* 0x0000002c00307213 */ /* 0x000fe20000000000 */
[----:B------:R-:W-:-:S04]  /*118e0*/  IMAD.HI.U32 R51, R56, R53, RZ ;  /* 0x0000003538337227 */ /* 0x000fc800078e00ff */
[----:B------:R-:W-:Y:S02]  /*118f0*/  IMAD.MOV R57, RZ, RZ, -R57 ;  /* 0x000000ffff397224 */ /* 0x000fe400078e0a39 */
[----:B------:R-:W-:Y:S02]  /*11900*/  IMAD.MOV R51, RZ, RZ, -R51 ;  /* 0x000000ffff337224 */ /* 0x000fe400078e0a33 */
[----:B------:R-:W-:-:S04]  /*11910*/  IMAD.HI.U32 R49, R56, R52, RZ ;  /* 0x0000003438317227 */ /* 0x000fc800078e00ff */
[----:B------:R-:W-:-:S04]  /*11920*/  IMAD.HI.U32 R48, R56, R48, RZ ;  /* 0x0000003038307227 */ /* 0x000fc800078e00ff */
[C---:B------:R-:W-:Y:S02]  /*11930*/  IMAD R56, R60.reuse, R57, R58 ;  /* 0x000000393c387224 */ /* 0x040fe400078e023a */
[----:B------:R-:W-:Y:S02]  /*11940*/  IMAD R57, R60, R51, R53 ;  /* 0x000000333c397224 */ /* 0x000fe400078e0235 */
[----:B------:R-:W2:Y:S01]  /*11950*/  LDL.LU R53, [R1+0x2b90] ;  /* 0x002b900001357983 */ /* 0x000ea20000300800 */
[----:B------:R-:W-:-:S03]  /*11960*/  IMAD.MOV R49, RZ, RZ, -R49 ;  /* 0x000000ffff317224 */ /* 0x000fc600078e0a31 */
[----:B------:R-:W3:Y:S01]  /*11970*/  LDL.LU R51, [R1+0x2b8c] ;  /* 0x002b8c0001337983 */ /* 0x000ee20000300800 */
[----:B------:R-:W-:-:S03]  /*11980*/  IMAD R58, R60, R49, R52 ;  /* 0x000000313c3a7224 */ /* 0x000fc600078e0234 */
[----:B------:R-:W4:Y:S01]  /*11990*/  LDL.LU R52, [R1+0x2b88] ;  /* 0x002b880001347983 */ /* 0x000f220000300800 */
[----:B------:R-:W-:-:S04]  /*119a0*/  IMAD.MOV.U32 R49, RZ, RZ, R55 ;  /* 0x000000ffff317224 */ /* 0x000fc800078e0037 */
[----:B------:R-:W-:Y:S02]  /*119b0*/  @!P5 IMAD.MOV R49, RZ, RZ, -R49 ;  /* 0x000000ffff31d224 */ /* 0x000fe400078e0a31 */
[----:B------:R-:W-:Y:S02]  /*119c0*/  IMAD.MOV R55, RZ, RZ, -R48 ;  /* 0x000000ffff377224 */ /* 0x000fe400078e0a30 */
[----:B------:R-:W-:Y:S01]  /*119d0*/  IMAD.MOV.U32 R48, RZ, RZ, R54 ;  /* 0x000000ffff307224 */ /* 0x000fe200078e0036 */
[----:B------:R2:W-:Y:S03]  /*119e0*/  STL [R1+0x2cc], R49 ;  /* 0x0002cc3101007387 */ /* 0x0005e60000100800 */
[----:B------:R-:W-:-:S05]  /*119f0*/  @!P1 IMAD.MOV R48, RZ, RZ, -R48 ;  /* 0x000000ffff309224 */ /* 0x000fca00078e0a30 */
[----:B------:R-:W-:Y:S01]  /*11a00*/  STL [R1+0x2c8], R48 ;  /* 0x0002c83001007387 */ /* 0x000fe20000100800 */
[----:B------:R-:W-:-:S13]  /*11a10*/  ISETP.GT.U32.AND P2, PT, R59, R13, PT ;  /* 0x0000000d3b00720c */ /* 0x000fda0003f44070 */
[----:B------:R-:W-:Y:S01]  /*11a20*/  @!P2 IMAD.IADD R13, R13, 0x1, -R59 ;  /* 0x000000010d0da824 */ /* 0x000fe200078e0a3b */
[----:B------:R-:W-:-:S13]  /*11a30*/  ISETP.GT.U32.AND P2, PT, R59, R9, PT ;  /* 0x000000093b00720c */ /* 0x000fda0003f44070 */
[----:B------:R-:W-:Y:S01]  /*11a40*/  @!P2 IMAD.IADD R9, R9, 0x1, -R59 ;  /* 0x000000010909a824 */ /* 0x000fe200078e0a3b */
[----:B------:R-:W-:Y:S01]  /*11a50*/  ISETP.GT.U32.AND P2, PT, R59, R8, PT ;  /* 0x000000083b00720c */ /* 0x000fe20003f44070 */
[----:B--2---:R-:W-:-:S04]  /*11a60*/  IMAD.MOV.U32 R49, RZ, RZ, R53 ;  /* 0x000000ffff317224 */ /* 0x004fc800078e0035 */
[----:B------:R-:W-:-:S05]  /*11a70*/  @!P0 IMAD.MOV R49, RZ, RZ, -R49 ;  /* 0x000000ffff318224 */ /* 0x000fca00078e0a31 */
[----:B------:R0:W-:Y:S04]  /*11a80*/  STL [R1+0x2c4], R49 ;  /* 0x0002c43101007387 */ /* 0x0001e80000100800 */
[----:B0-----:R-:W2:Y:S04]  /*11a90*/  LDL.LU R49, [R1+0x1164] ;  /* 0x0011640001317983 */ /* 0x001ea80000300800 */
[----:B------:R-:W2:Y:S01]  /*11aa0*/  LDL.LU R53, [R1+0x116c] ;  /* 0x00116c0001357983 */ /* 0x000ea20000300800 */
[----:B------:R-:W-:Y:S01]  /*11ab0*/  @!P2 IMAD.IADD R8, R8, 0x1, -R59 ;  /* 0x000000010808a824 */ /* 0x000fe200078e0a3b */
[----:B------:R-:W-:-:S13]  /*11ac0*/  ISETP.GT.U32.AND P2, PT, R59, R7, PT ;  /* 0x000000073b00720c */ /* 0x000fda0003f44070 */
[----:B------:R-:W-:Y:S01]  /*11ad0*/  @!P2 IMAD.IADD R7, R7, 0x1, -R59 ;  /* 0x000000010707a824 */ /* 0x000fe200078e0a3b */
[----:B------:R-:W-:-:S13]  /*11ae0*/  ISETP.GT.U32.AND P2, PT, R59, R6, PT ;  /* 0x000000063b00720c */ /* 0x000fda0003f44070 */
[----:B------:R-:W-:Y:S01]  /*11af0*/  @!P2 IMAD.IADD R6, R6, 0x1, -R59 ;  /* 0x000000010606a824 */ /* 0x000fe200078e0a3b */
[----:B------:R-:W-:Y:S01]  /*11b00*/  ISETP.GT.U32.AND P2, PT, R59, R5, PT ;  /* 0x000000053b00720c */ /* 0x000fe20003f44070 */
[----:B----4-:R-:W-:Y:S02]  /*11b10*/  IMAD.MOV.U32 R48, RZ, RZ, R52 ;  /* 0x000000ffff307224 */ /* 0x010fe400078e0034 */
[----:B---3--:R-:W-:-:S10]  /*11b20*/  IMAD.MOV.U32 R52, RZ, RZ, R51 ;  /* 0x000000ffff347224 */ /* 0x008fd400078e0033 */
[----:B------:R-:W-:Y:S01]  /*11b30*/  @!P2 IMAD.IADD R5, R5, 0x1, -R59 ;  /* 0x000000010505a824 */ /* 0x000fe200078e0a3b */
[----:B------:R-:W-:Y:S01]  /*11b40*/  ISETP.GT.U32.AND P2, PT, R59, R11, PT ;  /* 0x0000000b3b00720c */ /* 0x000fe20003f44070 */
[----:B------:R-:W-:Y:S02]  /*11b50*/  @!P6 IMAD.MOV R48, RZ, RZ, -R48 ;  /* 0x000000ffff30e224 */ /* 0x000fe400078e0a30 */
[----:B------:R-:W-:Y:S02]  /*11b60*/  IMAD.MOV.U32 R54, RZ, RZ, R50 ;  /* 0x000000ffff367224 */ /* 0x000fe400078e0032 */
[----:B------:R-:W-:Y:S01]  /*11b70*/  @!P4 IMAD.MOV R52, RZ, RZ, -R52 ;  /* 0x000000ffff34c224 */ /* 0x000fe200078e0a34 */
[----:B------:R0:W-:Y:S01]  /*11b80*/  STL [R1+0x2c0], R48 ;  /* 0x0002c03001007387 */ /* 0x0001e20000100800 */
[----:B------:R-:W-:Y:S01]  /*11b90*/  @!P3 IMAD.MOV R54, RZ, RZ, -R54 ;  /* 0x000000ffff36b224 */ /* 0x000fe200078e0a36 */
[----:B------:R-:W-:-:S05]  /*11ba0*/  IABS R50, R44 ;  /* 0x0000002c00327213 */ /* 0x000fca0000000000 */
[----:B------:R-:W-:Y:S01]  /*11bb0*/  @!P2 IMAD.IADD R11, R11, 0x1, -R59 ;  /* 0x000000010b0ba824 */ /* 0x000fe200078e0a3b */
[----:B------:R-:W-:Y:S01]  /*11bc0*/  ISETP.GT.U32.AND P2, PT, R59, R4, PT ;  /* 0x000000043b00720c */ /* 0x000fe20003f44070 */
[----:B0-----:R-:W3:Y:S04]  /*11bd0*/  LDL.LU R48, [R1+0x2b84] ;  /* 0x002b840001307983 */ /* 0x001ee80000300800 */
[----:B------:R-:W4:Y:S01]  /*11be0*/  LDL.LU R51, [R1+0x1170] ;  /* 0x0011700001337983 */ /* 0x000f220000300800 */
[----:B------:R-:W-:-:S03]  /*11bf0*/  IMAD R50, R60, R55, R50 ;  /* 0x000000373c327224 */ /* 0x000fc600078e0232 */
[----:B------:R0:W-:Y:S04]  /*11c00*/  STL [R1+0x2bc], R52 ;  /* 0x0002bc3401007387 */ /* 0x0001e80000100800 */
[----:B0-----:R-:W3:Y:S04]  /*11c10*/  LDL.LU R52, [R1+0x1174] ;  /* 0x0011740001347983 */ /* 0x001ee80000300800 */
[----:B------:R0:W-:Y:S01]  /*11c20*/  STL [R1+0x2b8], R54 ;  /* 0x0002b83601007387 */ /* 0x0001e20000100800 */
[----:B------:R-:W-:-:S03]  /*11c30*/  @!P2 IMAD.IADD R4, R4, 0x1, -R59 ;  /* 0x000000010404a824 */ /* 0x000fc600078e0a3b */
[----:B0-----:R-:W3:Y:S04]  /*11c40*/  LDL.LU R54, [R1+0x1178] ;  /* 0x0011780001367983 */ /* 0x001ee80000300800 */
[----:B------:R-:W3:Y:S01]  /*11c50*/  LDL.LU R55, [R1+0x1168] ;  /* 0x0011680001377983 */ /* 0x000ee20000300800 */
[----:B------:R-:W-:-:S13]  /*11c60*/  ISETP.GT.U32.AND P0, PT, R59, R9, PT ;  /* 0x000000093b00720c */ /* 0x000fda0003f04070 */
[----:B------:R-:W-:Y:S01]  /*11c70*/  @!P0 IMAD.IADD R9, R9, 0x1, -R59 ;  /* 0x0000000109098824 */ /* 0x000fe200078e0a3b */
[----:B------:R-:W-:-:S13]  /*11c80*/  ISETP.GT.U32.AND P0, PT, R59, R2, PT ;  /* 0x000000023b00720c */ /* 0x000fda0003f04070 */
[----:B------:R-:W-:Y:S01]  /*11c90*/  @!P0 IMAD.IADD R2, R2, 0x1, -R59 ;  /* 0x0000000102028824 */ /* 0x000fe200078e0a3b */
[----:B--2---:R-:W-:Y:S02]  /*11ca0*/  ISETP.GE.AND P2, PT, R49, RZ, PT ;  /* 0x000000ff3100720c */ /* 0x004fe40003f46270 */
[----:B------:R-:W2:Y:S01]  /*11cb0*/  LDL.LU R49, [R1+0x2b80] ;  /* 0x002b800001317983 */ /* 0x000ea20000300800 */
[----:B------:R-:W-:-:S03]  /*11cc0*/  ISETP.GE.AND P0, PT, R53, RZ, PT ;  /* 0x000000ff3500720c */ /* 0x000fc60003f06270 */
[----:B------:R-:W2:Y:S01]  /*11cd0*/  LDL.LU R53, [R1+0x117c] ;  /* 0x00117c0001357983 */ /* 0x000ea20000300800 */
[C---:B------:R-:W-:Y:S02]  /*11ce0*/  ISETP.GT.U32.AND P1, PT, R59.reuse, R10, PT ;  /* 0x0000000a3b00720c */ /* 0x040fe40003f24070 */
[C---:B------:R-:W-:Y:S02]  /*11cf0*/  ISETP.GT.U32.AND P5, PT, R59.reuse, R8, PT ;  /* 0x000000083b00720c */ /* 0x040fe40003fa4070 */
[C---:B------:R-:W-:Y:S02]  /*11d00*/  ISETP.GT.U32.AND P4, PT, R59.reuse, R7, PT ;  /* 0x000000073b00720c */ /* 0x040fe40003f84070 */
[----:B------:R-:W-:-:S07]  /*11d10*/  ISETP.GT.U32.AND P3, PT, R59, R6, PT ;  /* 0x000000063b00720c */ /* 0x000fce0003f64070 */
[--C-:B------:R-:W-:Y:S01]  /*11d20*/  @!P1 IMAD.IADD R10, R10, 0x1, -R59.reuse ;  /* 0x000000010a0a9824 */ /* 0x100fe200078e0a3b */
[----:B------:R-:W-:Y:S01]  /*11d30*/  ISETP.GT.U32.AND P1, PT, R59, R3, PT ;  /* 0x000000033b00720c */ /* 0x000fe20003f24070 */
[--C-:B------:R-:W-:Y:S01]  /*11d40*/  @!P5 IMAD.IADD R8, R8, 0x1, -R59.reuse ;  /* 0x000000010808d824 */ /* 0x100fe200078e0a3b */
[C---:B------:R-:W-:Y:S01]  /*11d50*/  ISETP.GT.U32.AND P5, PT, R60.reuse, R56, PT ;  /* 0x000000383c00720c */ /* 0x040fe20003fa4070 */
[--C-:B------:R-:W-:Y:S01]  /*11d60*/  @!P4 IMAD.IADD R7, R7, 0x1, -R59.reuse ;  /* 0x000000010707c824 */ /* 0x100fe200078e0a3b */
[----:B------:R-:W-:Y:S01]  /*11d70*/  ISETP.GT.U32.AND P4, PT, R60, R57, PT ;  /* 0x000000393c00720c */ /* 0x000fe20003f84070 */
[----:B------:R-:W-:Y:S01]  /*11d80*/  @!P3 IMAD.IADD R6, R6, 0x1, -R59 ;  /* 0x000000010606b824 */ /* 0x000fe200078e0a3b */
[----:B------:R-:W-:-:S07]  /*11d90*/  ISETP.GT.U32.AND P3, PT, R60, R58, PT ;  /* 0x0000003a3c00720c */ /* 0x000fce0003f64070 */
[----:B------:R-:W-:Y:S02]  /*11da0*/  @!P1 IMAD.IADD R3, R3, 0x1, -R59 ;  /* 0x0000000103039824 */ /* 0x000fe400078e0a3b */
[--C-:B------:R-:W-:Y:S02]  /*11db0*/  @!P5 IMAD.IADD R56, R56, 0x1, -R60.reuse ;  /* 0x000000013838d824 */ /* 0x100fe400078e0a3c */
[--C-:B------:R-:W-:Y:S02]  /*11dc0*/  @!P4 IMAD.IADD R57, R57, 0x1, -R60.reuse ;  /* 0x000000013939c824 */ /* 0x100fe400078e0a3c */
[----:B------:R-:W-:Y:S01]  /*11dd0*/  @!P3 IMAD.IADD R58, R58, 0x1, -R60 ;  /* 0x000000013a3ab824 */ /* 0x000fe200078e0a3c */
[----:B----4-:R-:W-:Y:S02]  /*11de0*/  ISETP.GE.AND P5, PT, R51, RZ, PT ;  /* 0x000000ff3300720c */ /* 0x010fe40003fa6270 */
[----:B---3--:R-:W-:Y:S02]  /*11df0*/  ISETP.GE.AND P4, PT, R52, RZ, PT ;  /* 0x000000ff3400720c */ /* 0x008fe40003f86270 */
[----:B------:R-:W-:-:S02]  /*11e00*/  ISETP.GE.AND P1, PT, R55, RZ, PT ;  /* 0x000000ff3700720c */ /* 0x000fc40003f26270 */
[----:B------:R-:W3:Y:S04]  /*11e10*/  LDL.LU R55, [R1+0x1180] ;  /* 0x0011800001377983 */ /* 0x000ee80000300800 */
[----:B------:R-:W4:Y:S04]  /*11e20*/  LDL.LU R51, [R1+0x1184] ;  /* 0x0011840001337983 */ /* 0x000f280000300800 */
[----:B------:R-:W3:Y:S01]  /*11e30*/  LDL.LU R52, [R1+0x1188] ;  /* 0x0011880001347983 */ /* 0x000ee20000300800 */
[----:B------:R-:W-:Y:S01]  /*11e40*/  ISETP.GE.AND P3, PT, R54, RZ, PT ;  /* 0x000000ff3600720c */ /* 0x000fe20003f66270 */
[----:B------:R-:W-:-:S02]  /*11e50*/  @!P0 IMAD.MOV R47, RZ, RZ, -R47 ;  /* 0x000000ffff2f8224 */ /* 0x000fc400078e0a2f */
[----:B------:R-:W-:Y:S02]  /*11e60*/  @!P1 IMAD.MOV R48, RZ, RZ, -R48 ;  /* 0x000000ffff309224 */ /* 0x000fe400078e0a30 */
[----:B------:R-:W-:Y:S02]  /*11e70*/  @!P5 IMAD.MOV R46, RZ, RZ, -R46 ;  /* 0x000000ffff2ed224 */ /* 0x000fe400078e0a2e */
[----:B------:R-:W-:-:S06]  /*11e80*/  @!P4 IMAD.MOV R45, RZ, RZ, -R45 ;  /* 0x000000ffff2dc224 */ /* 0x000fcc00078e0a2d */
[----:B------:R-:W-:Y:S02]  /*11e90*/  @!P3 IMAD.MOV R0, RZ, RZ, -R0 ;  /* 0x000000ffff00b224 */ /* 0x000fe400078e0a00 */
[----:B--2---:R-:W-:-:S05]  /*11ea0*/  @!P2 IMAD.MOV R49, RZ, RZ, -R49 ;  /* 0x000000ffff31a224 */ /* 0x004fca00078e0a31 */
[----:B------:R-:W-:Y:S04]  /*11eb0*/  STL [R1+0x2b4], R49 ;  /* 0x0002b43101007387 */ /* 0x000fe80000100800 */
[----:B------:R-:W2:Y:S01]  /*11ec0*/  LDL.LU R54, [R1+0x118c] ;  /* 0x00118c0001367983 */ /* 0x000ea20000300800 */
[----:B------:R-:W-:-:S03]  /*11ed0*/  ISETP.GT.U32.AND P2, PT, R59, R4, PT ;  /* 0x000000043b00720c */ /* 0x000fc60003f44070 */
[----:B------:R-:W-:Y:S04]  /*11ee0*/  STL [R1+0x2b0], R48 ;  /* 0x0002b03001007387 */ /* 0x000fe80000100800 */
[----:B------:R-:W-:Y:S04]  /*11ef0*/  STL [R1+0x2ac], R47 ;  /* 0x0002ac2f01007387 */ /* 0x000fe80000100800 */
[----:B------:R0:W-:Y:S02]  /*11f00*/  STL [R1+0x2a8], R46 ;  /* 0x0002a82e01007387 */ /* 0x0001e40000100800 */
[----:B------:R-:W-:Y:S01]  /*11f10*/  @!P2 IMAD.IADD R4, R4, 0x1, -R59 ;  /* 0x000000010404a824 */ /* 0x000fe200078e0a3b */
[----:B------:R-:W-:Y:S01]  /*11f20*/  ISETP.GE.AND P2, PT, R53, RZ, PT ;  /* 0x000000ff3500720c */ /* 0x000fe20003f46270 */
[----:B------:R-:W-:Y:S04]  /*11f30*/  STL [R1+0x2a4], R45 ;  /* 0x0002a42d01007387 */ /* 0x000fe80000100800 */
[----:B------:R1:W-:Y:S04]  /*11f40*/  STL [R1+0x2a0], R0 ;  /* 0x0002a00001007387 */ /* 0x0003e80000100800 */
[----:B------:R-:W2:Y:S01]  /*11f50*/  LDL.LU R53, [R1+0x1190] ;  /* 0x0011900001357983 */ /* 0x000ea20000300800 */
[----:B------:R-:W-:-:S13]  /*11f60*/  ISETP.GT.U32.AND P6, PT, R59, R5, PT ;  /* 0x000000053b00720c */ /* 0x000fda0003fc4070 */
[----:B------:R-:W-:Y:S01]  /*11f70*/  @!P6 IMAD.IADD R5, R5, 0x1, -R59 ;  /* 0x000000010505e824 */ /* 0x000fe200078e0a3b */
[C---:B------:R-:W-:Y:S02]  /*11f80*/  ISETP.GT.U32.AND P6, PT, R60.reuse, R50, PT ;  /* 0x000000323c00720c */ /* 0x040fe40003fc4070 */
[----:B------:R-:W-:Y:S02]  /*11f90*/  ISETP.GT.U32.AND P1, PT, R59, R3, PT ;  /* 0x000000033b00720c */ /* 0x000fe40003f24070 */
[----:B------:R-:W-:-:S09]  /*11fa0*/  ISETP.GT.U32.AND P5, PT, R60, R56, PT ;  /* 0x000000383c00720c */ /* 0x000fd20003fa4070 */
[--C-:B------:R-:W-:Y:S01]  /*11fb0*/  @!P6 IMAD.IADD R50, R50, 0x1, -R60.reuse ;  /* 0x000000013232e824 */ /* 0x100fe200078e0a3c */
[----:B------:R-:W-:Y:S01]  /*11fc0*/  ISETP.GT.U32.AND P6, PT, R60, R58, PT ;  /* 0x0000003a3c00720c */ /* 0x000fe20003fc4070 */
[----:B------:R-:W-:Y:S01]  /*11fd0*/  @!P1 IMAD.IADD R3, R3, 0x1, -R59 ;  /* 0x0000000103039824 */ /* 0x000fe200078e0a3b */
[----:B------:R-:W-:Y:S01]  /*11fe0*/  ISETP.GE.AND P1, PT, R41, RZ, PT ;  /* 0x000000ff2900720c */ /* 0x000fe20003f26270 */
[--C-:B------:R-:W-:Y:S01]  /*11ff0*/  @!P5 IMAD.IADD R56, R56, 0x1, -R60.reuse ;  /* 0x000000013838d824 */ /* 0x100fe200078e0a3c */
[----:B------:R-:W-:Y:S01]  /*12000*/  ISETP.GT.U32.AND P4, PT, R60, R57, PT ;  /* 0x000000393c00720c */ /* 0x000fe20003f84070 */
[----:B------:R-:W2:Y:S08]  /*12010*/  LDL.LU R41, [R1+0x2b7c] ;  /* 0x002b7c0001297983 */ /* 0x000eb00000300800 */
[----:B------:R-:W-:-:S02]  /*12020*/  @!P6 IMAD.IADD R58, R58, 0x1, -R60 ;  /* 0x000000013a3ae824 */ /* 0x000fc400078e0a3c */
[----:B------:R-:W-:Y:S01]  /*12030*/  @!P1 IMAD.MOV R56, RZ, RZ, -R56 ;  /* 0x000000ffff389224 */ /* 0x000fe200078e0a38 */
[----:B------:R-:W-:Y:S02]  /*12040*/  ISETP.GT.U32.AND P3, PT, R60, R50, PT ;  /* 0x000000323c00720c */ /* 0x000fe40003f64070 */
[----:B---3--:R-:W-:Y:S02]  /*12050*/  ISETP.GE.AND P6, PT, R52, RZ, PT ;  /* 0x000000ff3400720c */ /* 0x008fe40003fc6270 */
[----:B------:R-:W0:Y:S01]  /*12060*/  S2R R52, SR_TID.X ;  /* 0x0000000000347919 */ /* 0x000e220000002100 */
[----:B------:R-:W-:Y:S01]  /*12070*/  ISETP.GE.AND P5, PT, R42, RZ, PT ;  /* 0x000000ff2a00720c */ /* 0x000fe20003fa6270 */
[----:B------:R-:W-:Y:S01]  /*12080*/  @!P4 IMAD.IADD R57, R57, 0x1, -R60 ;  /* 0x000000013939c824 */ /* 0x000fe200078e0a3c */
[----:B------:R-:W-:-:S06]  /*12090*/  ISETP.GT.U32.AND P0, PT, R59, R2, PT ;  /* 0x000000023b00720c */ /* 0x000fcc0003f04070 */
[----:B------:R-:W-:Y:S01]  /*120a0*/  @!P3 IMAD.IADD R50, R50, 0x1, -R60 ;  /* 0x000000013232b824 */ /* 0x000fe200078e0a3c */
[----:B------:R-:W-:Y:S01]  /*120b0*/  ISETP.GE.AND P3, PT, R43, RZ, PT ;  /* 0x000000ff2b00720c */ /* 0x000fe20003f66270 */
[----:B------:R-:W3:Y:S01]  /*120c0*/  LDL.LU R42, [R1+0x2b78] ;  /* 0x002b7800012a7983 */ /* 0x000ee20000300800 */
[C---:B0-----:R-:W-:Y:S02]  /*120d0*/  LOP3.LUT R46, R52.reuse, 0x3, RZ, 0xc0, !PT ;  /* 0x00000003342e7812 */ /* 0x041fe400078ec0ff */
[----:B-1----:R-:W-:Y:S01]  /*120e0*/  SHF.R.S32.HI R0, RZ, 0x2, R52 ;  /* 0x00000002ff007819 */ /* 0x002fe20000011434 */
[----:B------:R-:W-:Y:S01]  /*120f0*/  IMAD.SHL.U32 R48, R52, 0x2, RZ ;  /* 0x0000000234307824 */ /* 0x000fe200078e00ff */
[----:B------:R-:W3:Y:S01]  /*12100*/  LDL.LU R43, [R1+0x2b74] ;  /* 0x002b7400012b7983 */ /* 0x000ee20000300800 */
[----:B------:R-:W-:Y:S01]  /*12110*/  IMAD.SHL.U32 R47, R46, 0x20, RZ ;  /* 0x000000202e2f7824 */ /* 0x000fe200078e00ff */
[----:B------:R-:W-:Y:S01]  /*12120*/  SGXT R0, R0, 0x1 ;  /* 0x000000010000781a */ /* 0x000fe20000000200 */
[----:B------:R-:W-:Y:S01]  /*12130*/  @!P5 IMAD.MOV R57, RZ, RZ, -R57 ;  /* 0x000000ffff39d224 */ /* 0x000fe200078e0a39 */
[----:B------:R-:W-:-:S02]  /*12140*/  ISETP.GE.AND P5, PT, R44, RZ, PT ;  /* 0x000000ff2c00720c */ /* 0x000fc40003fa6270 */
[----:B------:R-:W-:Y:S01]  /*12150*/  LOP3.LUT R0, R47, 0x90, R0, 0xf8, !PT ;  /* 0x000000902f007812 */ /* 0x000fe200078ef800 */
[----:B------:R-:W-:Y:S01]  /*12160*/  IMAD.SHL.U32 R49, R52, 0x10, RZ ;  /* 0x0000001034317824 */ /* 0x000fe200078e00ff */
[----:B------:R-:W3:Y:S01]  /*12170*/  LDL.LU R44, [R1+0x2b70] ;  /* 0x002b7000012c7983 */ /* 0x000ee20000300800 */
[----:B------:R-:W-:Y:S01]  /*12180*/  @!P0 IMAD.IADD R2, R2, 0x1, -R59 ;  /* 0x0000000102028824 */ /* 0x000fe200078e0a3b */
[----:B------:R-:W-:Y:S01]  /*12190*/  ISETP.GE.AND P0, PT, R55, RZ, PT ;  /* 0x000000ff3700720c */ /* 0x000fe20003f06270 */
[----:B------:R-:W-:Y:S01]  /*121a0*/  @!P3 IMAD.MOV R58, RZ, RZ, -R58 ;  /* 0x000000ffff3ab224 */ /* 0x000fe200078e0a3a */
[----:B------:R-:W-:Y:S01]  /*121b0*/  LOP3.LUT R49, R49, 0x100, RZ, 0xc0, !PT ;  /* 0x0000010031317812 */ /* 0x000fe200078ec0ff */
[----:B------:R-:W3:Y:S01]  /*121c0*/  LDL R59, [R1+0x2700] ;  /* 0x00270000013b7983 */ /* 0x000ee20000100800 */
[----:B----4-:R-:W-:-:S03]  /*121d0*/  ISETP.GE.AND P4, PT, R51, RZ, PT ;  /* 0x000000ff3300720c */ /* 0x010fc60003f86270 */
[----:B------:R-:W-:Y:S01]  /*121e0*/  @!P5 IMAD.MOV R50, RZ, RZ, -R50 ;  /* 0x000000ffff32d224 */ /* 0x000fe200078e0a32 */
[----:B------:R-:W4:Y:S01]  /*121f0*/  LDL R55, [R1+0x21b0] ;  /* 0x0021b00001377983 */ /* 0x000f220000100800 */
[----:B------:R-:W-:Y:S02]  /*12200*/  ISETP.NE.AND P5, PT, R61, RZ, PT ;  /* 0x000000ff3d00720c */ /* 0x000fe40003fa5270 */
[----:B--2---:R-:W-:Y:S02]  /*12210*/  ISETP.GE.AND P1, PT, R54, RZ, PT ;  /* 0x000000ff3600720c */ /* 0x004fe40003f26270 */
[----:B------:R-:W0:Y:S02]  /*12220*/  LDC R54, c[0x0][0x230] ;  /* 0x00008c00ff367b82 */ /* 0x000e240000000800 */
[----:B0-----:R-:W-:-:S05]  /*12230*/  VIADD R54, R54, 0x1f ;  /* 0x0000001f36367836 */ /* 0x001fca0000000000 */
[----:B------:R-:W-:-:S04]  /*12240*/  SHF.R.S32.HI R45, RZ, 0x1f, R54 ;  /* 0x0000001fff2d7819 */ /* 0x000fc80000011436 */
[----:B------:R-:W-:Y:S02]  /*12250*/  LEA.HI R45, R45, R54, RZ, 0x5 ;  /* 0x000000362d2d7211 */ /* 0x000fe400078f28ff */
[----:B------:R-:W-:Y:S02]  /*12260*/  LOP3.LUT R45, R0, 0x10, R48, 0x78, !PT ;  /* 0x00000010002d7812 */ /* 0x000fe400078e7830 */
[----:B------:R-:W-:Y:S01]  /*12270*/  SHF.R.U32.HI R0, RZ, 0x2, R52 ;  /* 0x00000002ff007819 */ /* 0x000fe20000011634 */
[----:B------:R-:W-:-:S03]  /*12280*/  IMAD.SHL.U32 R48, R46, 0x200, RZ ;  /* 0x000002002e307824 */ /* 0x000fc600078e00ff */
[----:B------:R-:W-:Y:S02]  /*12290*/  SGXT.U32 R0, R0, 0x3 ;  /* 0x000000030000781a */ /* 0x000fe40000000000 */
[----:B------:R-:W-:Y:S02]  /*122a0*/  ISETP.GE.AND P3, PT, R53, RZ, PT ;  /* 0x000000ff3500720c */ /* 0x000fe40003f66270 */
[----:B------:R-:W-:Y:S01]  /*122b0*/  LOP3.LUT R0, R47, R48, R0, 0xfe, !PT ;  /* 0x000000302f007212 */ /* 0x000fe200078efe00 */
[----:B------:R-:W2:Y:S01]  /*122c0*/  LDL R53, [R1+0x2150] ;  /* 0x0021500001357983 */ /* 0x000ea20000100800 */
[----:B------:R-:W-:-:S03]  /*122d0*/  LOP3.LUT R46, RZ, R61, RZ, 0x33, !PT ;  /* 0x0000003dff2e7212 */ /* 0x000fc600078e33ff */
[----:B------:R-:W4:Y:S04]  /*122e0*/  LDL.LU R61, [R1+0x2b6c] ;  /* 0x002b6c00013d7983 */ /* 0x000f280000300800 */
[----:B------:R-:W4:Y:S04]  /*122f0*/  LDL R51, [R1+0x21b4] ;  /* 0x0021b40001337983 */ /* 0x000f280000100800 */
[----:B------:R-:W2:Y:S04]  /*12300*/  LDL R48, [R1+0x214c] ;  /* 0x00214c0001307983 */ /* 0x000ea80000100800 */
[----:B------:R0:W-:Y:S02]  /*12310*/  STL [R1+0x2a6c], R0 ;  /* 0x002a6c0001007387 */ /* 0x0001e40000100800 */
[----:B0-----:R-:W-:-:S02]  /*12320*/  IADD3 R0, R45, UR4, R49 ;  /* 0x000000042d007c10 */ /* 0x001fc4000fffe031 */
[----:B------:R-:W3:Y:S01]  /*12330*/  LDL.LU R49, [R1+0x6c] ;  /* 0x00006c0001317983 */ /* 0x000ee20000300800 */
[C---:B------:R-:W-:Y:S02]  /*12340*/  SEL R47, R46.reuse, R56, !P5 ;  /* 0x000000382e2f7207 */ /* 0x040fe40006800000 */
[C---:B------:R-:W-:Y:S01]  /*12350*/  SEL R45, R46.reuse, R57, !P5 ;  /* 0x000000392e2d7207 */ /* 0x040fe20006800000 */
[----:B------:R0:W-:Y:S04]  /*12360*/  STL [R1+0x84], R0 ;  /* 0x0000840001007387 */ /* 0x0001e80000100800 */
[----:B------:R-:W4:Y:S04]  /*12370*/  LDL R54, [R1+0x21b8] ;  /* 0x0021b80001367983 */ /* 0x000f280000100800 */
[----:B------:R1:W-:Y:S01]  /*12380*/  STL [R1+0x418], R47 ;  /* 0x0004182f01007387 */ /* 0x0003e20000100800 */
[----:B0-----:R-:W-:-:S03]  /*12390*/  SEL R0, R46, R58, !P5 ;  /* 0x0000003a2e007207 */ /* 0x001fc60006800000 */
[----:B------:R-:W4:Y:S04]  /*123a0*/  LDL R60, [R1+0x21bc] ;  /* 0x0021bc00013c7983 */ /* 0x000f280000100800 */
[----:B------:R-:W-:Y:S04]  /*123b0*/  STL [R1+0x414], R45 ;  /* 0x0004142d01007387 */ /* 0x000fe80000100800 */
[----:B-1----:R-:W4:Y:S04]  /*123c0*/  LDL R47, [R1+0x2218] ;  /* 0x00221800012f7983 */ /* 0x002f280000100800 */
[----:B------:R0:W-:Y:S02]  /*123d0*/  STL [R1+0x410], R0 ;  /* 0x0004100001007387 */ /* 0x0001e40000100800 */
[----:B0-----:R-:W-:-:S05]  /*123e0*/  SEL R0, R46, R50, !P5 ;  /* 0x000000322e007207 */ /* 0x001fca0006800000 */
[----:B------:R0:W-:Y:S04]  /*123f0*/  STL [R1+0x2a74], R0 ;  /* 0x002a740001007387 */ /* 0x0001e80000100800 */
[----:B------:R-:W2:Y:S01]  /*12400*/  LDL.LU R45, [R1+0x68] ;  /* 0x00006800012d7983 */ /* 0x000ea20000300800 */
[----:B---3--:R-:W-:Y:S01]  /*12410*/  @!P2 IMAD.MOV R49, RZ, RZ, -R49 ;  /* 0x000000ffff31a224 */ /* 0x008fe200078e0a31 */
[----:B------:R-:W-:Y:S02]  /*12420*/  ISETP.GE.AND P2, PT, R59, RZ, PT ;  /* 0x000000ff3b00720c */ /* 0x000fe40003f46270 */
[----:B------:R-:W3:Y:S04]  /*12430*/  LDL R59, [R1+0x221c] ;  /* 0x00221c00013b7983 */ /* 0x000ee80000100800 */
[----:B0-----:R-:W4:Y:S04]  /*12440*/  LDL.LU R0, [R1+0x64] ;  /* 0x0000640001007983 */ /* 0x001f280000300800 */
[----:B------:R-:W-:Y:S01]  /*12450*/  STL [R1+0x28c], R49 ;  /* 0x00028c3101007387 */ /* 0x000fe20000100800 */
[----:B--2---:R-:W-:Y:S01]  /*12460*/  @!P0 IMAD.MOV R45, RZ, RZ, -R45 ;  /* 0x000000ffff2d8224 */ /* 0x004fe200078e0a2d */
[----:B------:R-:W-:-:S02]  /*12470*/  ISETP.GE.AND P0, PT, R48, RZ, PT ;  /* 0x000000ff3000720c */ /* 0x000fc40003f06270 */
[----:B------:R-:W2:Y:S04]  /*12480*/  LDL R48, [R1+0x2260] ;  /* 0x0022600001307983 */ /* 0x000ea80000100800 */
[----:B------:R0:W-:Y:S04]  /*12490*/  STL [R1+0x270], R45 ;  /* 0x0002702d01007387 */ /* 0x0001e80000100800 */
[----:B0-----:R-:W3:Y:S01]  /*124a0*/  LDL.LU R45, [R1+0x60] ;  /* 0x00006000012d7983 */ /* 0x001ee20000300800 */
[----:B----4-:R-:W-:Y:S01]  /*124b0*/  @!P4 IMAD.MOV R0, RZ, RZ, -R0 ;  /* 0x000000ffff00c224 */ /* 0x010fe200078e0a00 */
[----:B------:R-:W-:-:S02]  /*124c0*/  ISETP.GE.AND P4, PT, R53, RZ, PT ;  /* 0x000000ff3500720c */ /* 0x000fc40003f86270 */
[----:B------:R-:W4:Y:S04]  /*124d0*/  LDL R53, [R1+0x2264] ;  /* 0x0022640001357983 */ /* 0x000f280000100800 */
[----:B------:R0:W-:Y:S04]  /*124e0*/  STL [R1+0x26c], R0 ;  /* 0x00026c0001007387 */ /* 0x0001e80000100800 */
[----:B0-----:R-:W2:Y:S01]  /*124f0*/  LDL.LU R0, [R1+0x5c] ;  /* 0x00005c0001007983 */ /* 0x001ea20000300800 */
[----:B------:R-:W-:-:S03]  /*12500*/  ISETP.GE.AND P5, PT, R55, RZ, PT ;  /* 0x000000ff3700720c */ /* 0x000fc60003fa6270 */
[----:B------:R-:W4:Y:S01]  /*12510*/  LDL R55, [R1+0x23a8] ;  /* 0x0023a80001377983 */ /* 0x000f220000100800 */
[----:B---3--:R-:W-:-:S05]  /*12520*/  @!P6 IMAD.MOV R45, RZ, RZ, -R45 ;  /* 0x000000ffff2de224 */ /* 0x008fca00078e0a2d */
[----:B------:R0:W-:Y:S04]  /*12530*/  STL [R1+0x25c], R45 ;  /* 0x00025c2d01007387 */ /* 0x0001e80000100800 */
[----:B0-----:R-:W3:Y:S01]  /*12540*/  LDL.LU R45, [R1+0x58] ;  /* 0x00005800012d7983 */ /* 0x001ee20000300800 */
[----:B--2---:R-:W-:Y:S01]  /*12550*/  @!P1 IMAD.MOV R0, RZ, RZ, -R0 ;  /* 0x000000ffff009224 */ /* 0x004fe200078e0a00 */
[----:B------:R-:W-:Y:S02]  /*12560*/  ISETP.GE.AND P1, PT, R51, RZ, PT ;  /* 0x000000ff3300720c */ /* 0x000fe40003f26270 */
[----:B------:R-:W2:Y:S04]  /*12570*/  LDL R51, [R1+0x23ac] ;  /* 0x0023ac0001337983 */ /* 0x000ea80000100800 */
[----:B------:R0:W-:Y:S04]  /*12580*/  STL [R1+0x258], R0 ;  /* 0x0002580001007387 */ /* 0x0001e80000100800 */
[----:B0-----:R-:W4:Y:S01]  /*12590*/  LDL.LU R0, [R1+0x54] ;  /* 0x0000540001007983 */ /* 0x001f220000300800 */
[----:B---3--:R-:W-:Y:S01]  /*125a0*/  @!P3 IMAD.MOV R45, RZ, RZ, -R45 ;  /* 0x000000ffff2db224 */ /* 0x008fe200078e0a2d */
[----:B------:R-:W-:-:S02]  /*125b0*/  ISETP.GE.AND P3, PT, R54, RZ, PT ;  /* 0x000000ff3600720c */ /* 0x000fc40003f66270 */
[----:B------:R-:W3:Y:S04]  /*125c0*/  LDL R54, [R1+0x23b0] ;  /* 0x0023b00001367983 */ /* 0x000ee80000100800 */
[----:B------:R0:W-:Y:S04]  /*125d0*/  STL [R1+0x248], R45 ;  /* 0x0002482d01007387 */ /* 0x0001e80000100800 */
[----:B0-----:R-:W2:Y:S01]  /*125e0*/  LDL.LU R45, [R1+0x50] ;  /* 0x00005000012d7983 */ /* 0x001ea20000300800 */
[----:B----4-:R-:W-:Y:S01]  /*125f0*/  @!P2 IMAD.MOV R0, RZ, RZ, -R0 ;  /* 0x000000ffff00a224 */ /* 0x010fe200078e0a00 */
[----:B------:R-:W-:-:S02]  /*12600*/  ISETP.GE.AND P2, PT, R60, RZ, PT ;  /* 0x000000ff3c00720c */ /* 0x000fc40003f46270 */
[----:B------:R-:W4:Y:S04]  /*12610*/  LDL R60, [R1+0x23b4] ;  /* 0x0023b400013c7983 */ /* 0x000f280000100800 */
[----:B------:R0:W-:Y:S04]  /*12620*/  STL [R1+0x244], R0 ;  /* 0x0002440001007387 */ /* 0x0001e80000100800 */
[----:B0-----:R-:W3:Y:S01]  /*12630*/  LDL.LU R0, [R1+0x4c] ;  /* 0x00004c0001007983 */ /* 0x001ee20000300800 */
[----:B--2---:R-:W-:Y:S01]  /*12640*/  @!P0 IMAD.MOV R45, RZ, RZ, -R45 ;  /* 0x000000ffff2d8224 */ /* 0x004fe200078e0a2d */
[----:B------:R-:W-:-:S02]  /*12650*/  ISETP.GE.AND P0, PT, R47, RZ, PT ;  /* 0x000000ff2f00720c */ /* 0x000fc40003f06270 */
        /* <DEDUP_REMOVED lines=463> */
[----:B--2---:R-:W-:-:S05]  /*14350*/  @!P1 IMAD.MOV R0, RZ, RZ, -R0 ;  /* 0x000000ffff009224 */ /* 0x004fca00078e0a00 */
[----:B------:R0:W-:Y:S04]  /*14360*/  STL [R1+0x70], R0 ;  /* 0x0000700001007387 */ /* 0x0001e80000100800 */
[----:B0-----:R-:W2:Y:S01]  /*14370*/  LDL.LU R0, [R1+0x260] ;  /* 0x0002600001007983 */ /* 0x001ea20000300800 */
[----:B------:R-:W-:-:S03]  /*14380*/  ISETP.GE.AND P1, PT, R51, RZ, PT ;  /* 0x000000ff3300720c */ /* 0x000fc60003f26270 */
[----:B------:R-:W4:Y:S01]  /*14390*/  LDL R51, [R1+0x2974] ;  /* 0x0029740001337983 */ /* 0x000f220000100800 */
[----:B---3--:R-:W-:Y:S01]  /*143a0*/  @!P3 IMAD.MOV R45, RZ, RZ, -R45 ;  /* 0x000000ffff2db224 */ /* 0x008fe200078e0a2d */
[----:B------:R-:W-:-:S04]  /*143b0*/  ISETP.GE.AND P3, PT, R54, RZ, PT ;  /* 0x000000ff3600720c */ /* 0x000fc80003f66270 */
[----:B------:R0:W-:Y:S04]  /*143c0*/  STL [R1+0x6c], R45 ;  /* 0x00006c2d01007387 */ /* 0x0001e80000100800 */
[----:B0-----:R-:W3:Y:S04]  /*143d0*/  LDL.LU R45, [R1+0x264] ;  /* 0x00026400012d7983 */ /* 0x001ee80000300800 */
[----:B------:R-:W4:Y:S01]  /*143e0*/  LDL R54, [R1+0x2978] ;  /* 0x0029780001367983 */ /* 0x000f220000100800 */
[----:B--2---:R-:W-:-:S05]  /*143f0*/  @!P2 IMAD.MOV R0, RZ, RZ, -R0 ;  /* 0x000000ffff00a224 */ /* 0x004fca00078e0a00 */
[----:B------:R0:W-:Y:S04]  /*14400*/  STL [R1+0x68], R0 ;  /* 0x0000680001007387 */ /* 0x0001e80000100800 */
[----:B0-----:R-:W2:Y:S01]  /*14410*/  LDL.LU R0, [R1+0x268] ;  /* 0x0002680001007983 */ /* 0x001ea20000300800 */
[----:B------:R-:W-:-:S03]  /*14420*/  ISETP.GE.AND P2, PT, R60, RZ, PT ;  /* 0x000000ff3c00720c */ /* 0x000fc60003f46270 */
[----:B------:R-:W4:Y:S01]  /*14430*/  LDL R60, [R1+0x297c] ;  /* 0x00297c00013c7983 */ /* 0x000f220000100800 */
[----:B---3--:R-:W-:-:S05]  /*14440*/  @!P0 IMAD.MOV R45, RZ, RZ, -R45 ;  /* 0x000000ffff2d8224 */ /* 0x008fca00078e0a2d */
[----:B------:R0:W-:Y:S04]  /*14450*/  STL [R1+0x64], R45 ;  /* 0x0000642d01007387 */ /* 0x0001e80000100800 */
[----:B0-----:R-:W3:Y:S04]  /*14460*/  LDL.LU R45, [R1+0x24c] ;  /* 0x00024c00012d7983 */ /* 0x001ee80000300800 */
[----:B------:R-:W4:Y:S01]  /*14470*/  LDL R49, [R1+0x2980] ;  /* 0x0029800001317983 */ /* 0x000f220000100800 */
        /* <DEDUP_REMOVED lines=15> */
[----:B------:R-:W-:-:S03]  /*14570*/  ISETP.GE.AND P0, PT, R47, RZ, PT ;  /* 0x000000ff2f00720c */ /* 0x000fc60003f06270 */
[----:B------:R-:W4:Y:S01]  /*14580*/  LDL R47, [R1+0x2990] ;  /* 0x00299000012f7983 */ /* 0x000f220000100800 */
[----:B--2---:R-:W-:Y:S01]  /*14590*/  @!P3 IMAD.MOV R45, RZ, RZ, -R45 ;  /* 0x000000ffff2db224 */ /* 0x004fe200078e0a2d */
[----:B------:R-:W-:-:S04]  /*145a0*/  ISETP.GE.AND P3, PT, R55, RZ, PT ;  /* 0x000000ff3700720c */ /* 0x000fc80003f66270 */
[----:B------:R0:W-:Y:S04]  /*145b0*/  STL [R1+0x54], R45 ;  /* 0x0000542d01007387 */ /* 0x0001e80000100800 */
[----:B0-----:R-:W2:Y:S04]  /*145c0*/  LDL.LU R45, [R1+0x23c] ;  /* 0x00023c00012d7983 */ /* 0x001ea80000300800 */
[----:B------:R-:W4:Y:S01]  /*145d0*/  LDL R55, [R1+0x2994] ;  /* 0x0029940001377983 */ /* 0x000f220000100800 */
[----:B---3--:R-:W-:-:S05]  /*145e0*/  @!P2 IMAD.MOV R0, RZ, RZ, -R0 ;  /* 0x000000ffff00a224 */ /* 0x008fca00078e0a00 */
        /* <DEDUP_REMOVED lines=14> */
[----:B--2---:R-:W-:-:S05]  /*146d0*/  @!P5 IMAD.MOV R45, RZ, RZ, -R45 ;  /* 0x000000ffff2dd224 */ /* 0x004fca00078e0a2d */
[----:B------:R0:W-:Y:S04]  /*146e0*/  STL [R1+0x44], R45 ;  /* 0x0000442d01007387 */ /* 0x0001e80000100800 */
[----:B0-----:R-:W2:Y:S01]  /*146f0*/  LDL.LU R45, [R1+0x22c] ;  /* 0x00022c00012d7983 */ /* 0x001ea20000300800 */
[----:B---3--:R-:W-:Y:S01]  /*14700*/  @!P1 IMAD.MOV R0, RZ, RZ, -R0 ;  /* 0x000000ffff009224 */ /* 0x008fe200078e0a00 */
[----:B------:R-:W-:Y:S02]  /*14710*/  ISETP.GE.AND P1, PT, R59, RZ, PT ;  /* 0x000000ff3b00720c */ /* 0x000fe40003f26270 */
[----:B------:R-:W3:Y:S04]  /*14720*/  LDL R59, [R1+0x29a4] ;  /* 0x0029a400013b7983 */ /* 0x000ee80000100800 */
[----:B------:R0:W-:Y:S04]  /*14730*/  STL [R1+0x40], R0 ;  /* 0x0000400001007387 */ /* 0x0001e80000100800 */
[----:B0-----:R-:W4:Y:S01]  /*14740*/  LDL.LU R0, [R1+0x210] ;  /* 0x0002100001007983 */ /* 0x001f220000300800 */
[----:B--2---:R-:W-:Y:S01]  /*14750*/  @!P3 IMAD.MOV R45, RZ, RZ, -R45 ;  /* 0x000000ffff2db224 */ /* 0x004fe200078e0a2d */
[----:B------:R-:W-:-:S04]  /*14760*/  ISETP.GE.AND P3, PT, R48, RZ, PT ;  /* 0x000000ff3000720c */ /* 0x000fc80003f66270 */
[----:B------:R0:W-:Y:S04]  /*14770*/  STL [R1+0x3c], R45 ;  /* 0x00003c2d01007387 */ /* 0x0001e80000100800 */
[----:B0-----:R-:W2:Y:S04]  /*14780*/  LDL.LU R45, [R1+0x214] ;  /* 0x00021400012d7983 */ /* 0x001ea80000300800 */
[----:B------:R-:W3:Y:S01]  /*14790*/  LDL R48, [R1+0x29a8] ;  /* 0x0029a80001307983 */ /* 0x000ee20000100800 */
[----:B----4-:R-:W-:-:S05]  /*147a0*/  @!P2 IMAD.MOV R0, RZ, RZ, -R0 ;  /* 0x000000ffff00a224 */ /* 0x010fca00078e0a00 */
[----:B------:R0:W-:Y:S04]  /*147b0*/  STL [R1+0x38], R0 ;  /* 0x0000380001007387 */ /* 0x0001e80000100800 */
[----:B0-----:R-:W4:Y:S01]  /*147c0*/  LDL.LU R0, [R1+0x218] ;  /* 0x0002180001007983 */ /* 0x001f220000300800 */
[----:B------:R-:W-:-:S03]  /*147d0*/  ISETP.GE.AND P2, PT, R53, RZ, PT ;  /* 0x000000ff3500720c */ /* 0x000fc60003f46270 */
[----:B------:R-:W3:Y:S01]  /*147e0*/  LDL R53, [R1+0x29ac] ;  /* 0x0029ac0001357983 */ /* 0x000ee20000100800 */
[----:B--2---:R-:W-:-:S05]  /*147f0*/  @!P0 IMAD.MOV R45, RZ, RZ, -R45 ;  /* 0x000000ffff2d8224 */ /* 0x004fca00078e0a2d */
[----:B------:R0:W-:Y:S04]  /*14800*/  STL [R1+0x34], R45 ;  /* 0x0000342d01007387 */ /* 0x0001e80000100800 */
[----:B0-----:R-:W2:Y:S01]  /*14810*/  LDL.LU R45, [R1+0x1fc] ;  /* 0x0001fc00012d7983 */ /* 0x001ea20000300800 */
[----:B----4-:R-:W-:Y:S01]  /*14820*/  @!P4 IMAD.MOV R0, RZ, RZ, -R0 ;  /* 0x000000ffff00c224 */ /* 0x010fe200078e0a00 */
[----:B------:R-:W-:Y:S02]  /*14830*/  ISETP.GE.AND P4, PT, R55, RZ, PT ;  /* 0x000000ff3700720c */ /* 0x000fe40003f86270 */
[----:B------:R-:W4:Y:S04]  /*14840*/  LDL R55, [R1+0x29b0] ;  /* 0x0029b00001377983 */ /* 0x000f280000100800 */
[----:B------:R0:W-:Y:S04]  /*14850*/  STL [R1+0x30], R0 ;  /* 0x0000300001007387 */ /* 0x0001e80000100800 */
[----:B0-----:R-:W3:Y:S01]  /*14860*/  LDL.LU R0, [R1+0x200] ;  /* 0x0002000001007983 */ /* 0x001ee20000300800 */
[----:B------:R-:W-:-:S13]  /*14870*/  ISETP.GE.AND P5, PT, R49, RZ, PT ;  /* 0x000000ff3100720c */ /* 0x000fda0003fa6270 */
        /* <DEDUP_REMOVED lines=11> */
[----:B------:R-:W-:Y:S02]  /*14930*/  ISETP.GE.AND P3, PT, R60, RZ, PT ;  /* 0x000000ff3c00720c */ /* 0x000fe40003f66270 */
[----:B------:R-:W2:Y:S04]  /*14940*/  LDL.LU R60, [R1+0x1f0] ;  /* 0x0001f000013c7983 */ /* 0x000ea80000300800 */
[----:B------:R0:W-:Y:S04]  /*14950*/  STL [R1+0x24], R45 ;  /* 0x0000242d01007387 */ /* 0x0001e80000100800 */
[----:B0-----:R-:W4:Y:S01]  /*14960*/  LDL R45, [R1+0x29bc] ;  /* 0x0029bc00012d7983 */ /* 0x001f220000100800 */
[----:B---3--:R-:W-:Y:S01]  /*14970*/  @!P2 IMAD.MOV R0, RZ, RZ, -R0 ;  /* 0x000000ffff00a224 */ /* 0x008fe200078e0a00 */
[----:B------:R-:W-:-:S04]  /*14980*/  ISETP.GE.AND P2, PT, R59, RZ, PT ;  /* 0x000000ff3b00720c */ /* 0x000fc80003f46270 */
[----:B------:R-:W-:Y:S04]  /*14990*/  STL [R1+0x2af4], R0 ;  /* 0x002af40001007387 */ /* 0x000fe80000100800 */
[----:B------:R-:W3:Y:S01]  /*149a0*/  LDL.LU R59, [R1+0x1f4] ;  /* 0x0001f400013b7983 */ /* 0x000ee20000300800 */
[----:B------:R-:W-:-:S03]  /*149b0*/  ISETP.GE.AND P0, PT, R47, RZ, PT ;  /* 0x000000ff2f00720c */ /* 0x000fc60003f06270 */
[----:B------:R-:W4:Y:S10]  /*149c0*/  LDL R47, [R1+0x29c0] ;  /* 0x0029c000012f7983 */ /* 0x000f340000100800 */
[----:B--2---:R-:W-:Y:S01]  /*149d0*/  @!P0 IMAD.MOV R60, RZ, RZ, -R60 ;  /* 0x000000ffff3c8224 */ /* 0x004fe200078e0a3c */
[----:B------:R-:W-:-:S04]  /*149e0*/  ISETP.GE.AND P0, PT, R48, RZ, PT ;  /* 0x000000ff3000720c */ /* 0x000fc80003f06270 */
[----:B------:R-:W-:Y:S04]  /*149f0*/  STL [R1+0x2af8], R60 ;  /* 0x002af83c01007387 */ /* 0x000fe80000100800 */
[----:B------:R-:W2:Y:S04]  /*14a00*/  LDL.LU R58, [R1+0x1e4] ;  /* 0x0001e400013a7983 */ /* 0x000ea80000300800 */
[----:B------:R-:W4:Y:S01]  /*14a10*/  LDL R48, [R1+0x29c4] ;  /* 0x0029c40001307983 */ /* 0x000f220000100800 */
[----:B---3--:R-:W-:-:S05]  /*14a20*/  @!P4 IMAD.MOV R59, RZ, RZ, -R59 ;  /* 0x000000ffff3bc224 */ /* 0x008fca00078e0a3b */
[----:B------:R-:W-:Y:S04]  /*14a30*/  STL [R1+0x2afc], R59 ;  /* 0x002afc3b01007387 */ /* 0x000fe80000100800 */
[----:B------:R-:W3:Y:S01]  /*14a40*/  LDL.LU R57, [R1+0x1c] ;  /* 0x00001c0001397983 */ /* 0x000ee20000300800 */
[----:B------:R-:W-:-:S03]  /*14a50*/  ISETP.GE.AND P4, PT, R53, RZ, PT ;  /* 0x000000ff3500720c */ /* 0x000fc60003f86270 */
[----:B------:R-:W3:Y:S01]  /*14a60*/  LDL R53, [R1+0x29c8] ;  /* 0x0029c80001357983 */ /* 0x000ee20000100800 */
[----:B--2---:R-:W-:Y:S01]  /*14a70*/  @!P5 IMAD.MOV R58, RZ, RZ, -R58 ;  /* 0x000000ffff3ad224 */ /* 0x004fe200078e0a3a */
[----:B----4-:R-:W-:-:S04]  /*14a80*/  ISETP.GE.AND P5, PT, R55, RZ, PT ;  /* 0x000000ff3700720c */ /* 0x010fc80003fa6270 */
[----:B------:R-:W-:Y:S04]  /*14a90*/  STL [R1+0x2b00], R58 ;  /* 0x002b003a01007387 */ /* 0x000fe80000100800 */
[----:B------:R-:W2:Y:S04]  /*14aa0*/  LDL.LU R56, [R1+0x1c4] ;  /* 0x0001c40001387983 */ /* 0x000ea80000300800 */
[----:B------:R-:W4:Y:S01]  /*14ab0*/  LDL R49, [R1+0x29cc] ;  /* 0x0029cc0001317983 */ /* 0x000f220000100800 */
[----:B---3--:R-:W-:-:S05]  /*14ac0*/  @!P1 IMAD.MOV R57, RZ, RZ, -R57 ;  /* 0x000000ffff399224 */ /* 0x008fca00078e0a39 */
[----:B------:R-:W-:Y:S04]  /*14ad0*/  STL [R1+0x2b04], R57 ;  /* 0x002b043901007387 */ /* 0x000fe80000100800 */
[----:B------:R-:W3:Y:S01]  /*14ae0*/  LDL.LU R55, [R1+0x1d4] ;  /* 0x0001d40001377983 */ /* 0x000ee20000300800 */
[----:B------:R-:W-:-:S03]  /*14af0*/  ISETP.GE.AND P1, PT, R51, RZ, PT ;  /* 0x000000ff3300720c */ /* 0x000fc60003f26270 */
[----:B------:R-:W4:Y:S01]  /*14b00*/  LDL R50, [R1+0x29d0] ;  /* 0x0029d00001327983 */ /* 0x000f220000100800 */
[----:B--2---:R-:W-:Y:S01]  /*14b10*/  @!P3 IMAD.MOV R56, RZ, RZ, -R56 ;  /* 0x000000ffff38b224 */ /* 0x004fe200078e0a38 */
[----:B------:R-:W-:-:S04]  /*14b20*/  ISETP.GE.AND P3, PT, R54, RZ, PT ;  /* 0x000000ff3600720c */ /* 0x000fc80003f66270 */
[----:B------:R0:W-:Y:S04]  /*14b30*/  STL [R1+0x2b08], R56 ;  /* 0x002b083801007387 */ /* 0x0001e80000100800 */
[----:B------:R-:W2:Y:S04]  /*14b40*/  LDL.LU R54, [R1+0x1cc] ;  /* 0x0001cc0001367983 */ /* 0x000ea80000300800 */
[----:B------:R-:W4:Y:S01]  /*14b50*/  LDL R51, [R1+0x29d4] ;  /* 0x0029d40001337983 */ /* 0x000f220000100800 */
[----:B---3--:R-:W-:Y:S01]  /*14b60*/  @!P2 IMAD.MOV R55, RZ, RZ, -R55 ;  /* 0x000000ffff37a224 */ /* 0x008fe200078e0a37 */
[----:B------:R-:W-:-:S04]  /*14b70*/  ISETP.GE.AND P2, PT, R45, RZ, PT ;  /* 0x000000ff2d00720c */ /* 0x000fc80003f46270 */
[----:B------:R1:W-:Y:S04]  /*14b80*/  STL [R1+0x2b0c], R55 ;  /* 0x002b0c3701007387 */ /* 0x0003e80000100800 */
[----:B------:R-:W3:Y:S04]  /*14b90*/  LDL.LU R45, [R1+0x18] ;  /* 0x00001800012d7983 */ /* 0x000ee80000300800 */
[----:B0-----:R-:W4:Y:S01]  /*14ba0*/  LDL R56, [R1+0x29d8] ;  /* 0x0029d80001387983 */ /* 0x001f220000100800 */
[----:B--2---:R-:W-:Y:S01]  /*14bb0*/  @!P0 IMAD.MOV R54, RZ, RZ, -R54 ;  /* 0x000000ffff368224 */ /* 0x004fe200078e0a36 */
[----:B------:R-:W-:-:S04]  /*14bc0*/  ISETP.GE.AND P0, PT, R47, RZ, PT ;  /* 0x000000ff2f00720c */ /* 0x000fc80003f06270 */
[----:B------:R-:W-:Y:S04]  /*14bd0*/  STL [R1+0x2b10], R54 ;  /* 0x002b103601007387 */ /* 0x000fe80000100800 */
[----:B------:R-:W2:Y:S04]  /*14be0*/  LDL.LU R46, [R1+0x14] ;  /* 0x00001400012e7983 */ /* 0x000ea80000300800 */
[----:B------:R-:W4:Y:S01]  /*14bf0*/  LDL R57, [R1+0x29dc] ;  /* 0x0029dc0001397983 */ /* 0x000f220000100800 */
[----:B---3--:R-:W-:-:S05]  /*14c00*/  @!P4 IMAD.MOV R45, RZ, RZ, -R45 ;  /* 0x000000ffff2dc224 */ /* 0x008fca00078e0a2d */
[----:B------:R0:W-:Y:S04]  /*14c10*/  STL [R1+0x2b14], R45 ;  /* 0x002b142d01007387 */ /* 0x0001e80000100800 */
[----:B------:R-:W3:Y:S01]  /*14c20*/  LDL.LU R47, [R1+0x10] ;  /* 0x00001000012f7983 */ /* 0x000ee20000300800 */
[----:B------:R-:W-:-:S03]  /*14c30*/  ISETP.GE.AND P4, PT, R48, RZ, PT ;  /* 0x000000ff3000720c */ /* 0x000fc60003f86270 */
[----:B------:R-:W4:Y:S01]  /*14c40*/  LDL R58, [R1+0x29e0] ;  /* 0x0029e000013a7983 */ /* 0x000f220000100800 */
[----:B--2---:R-:W-:Y:S01]  /*14c50*/  @!P5 IMAD.MOV R46, RZ, RZ, -R46 ;  /* 0x000000ffff2ed224 */ /* 0x004fe200078e0a2e */
[----:B------:R-:W-:-:S04]  /*14c60*/  ISETP.GE.AND P5, PT, R53, RZ, PT ;  /* 0x000000ff3500720c */ /* 0x000fc80003fa6270 */
[----:B------:R-:W-:Y:S04]  /*14c70*/  STL [R1+0x2b18], R46 ;  /* 0x002b182e01007387 */ /* 0x000fe80000100800 */
[----:B------:R-:W2:Y:S04]  /*14c80*/  LDL.LU R48, [R1+0xc] ;  /* 0x00000c0001307983 */ /* 0x000ea80000300800 */
[----:B------:R-:W2:Y:S01]  /*14c90*/  LDL R53, [R1+0x29e4] ;  /* 0x0029e40001357983 */ /* 0x000ea20000100800 */
[----:B---3--:R-:W-:Y:S01]  /*14ca0*/  @!P1 IMAD.MOV R47, RZ, RZ, -R47 ;  /* 0x000000ffff2f9224 */ /* 0x008fe200078e0a2f */
[----:B----4-:R-:W-:-:S04]  /*14cb0*/  ISETP.GE.AND P1, PT, R49, RZ, PT ;  /* 0x000000ff3100720c */ /* 0x010fc80003f26270 */
[----:B------:R-:W-:Y:S04]  /*14cc0*/  STL [R1+0x2b1c], R47 ;  /* 0x002b1c2f01007387 */ /* 0x000fe80000100800 */
[----:B------:R-:W3:Y:S04]  /*14cd0*/  LDL.LU R49, [R1+0x8] ;  /* 0x0000080001317983 */ /* 0x000ee80000300800 */
        /* <DEDUP_REMOVED lines=8> */
[----:B------:R-:W-:Y:S04]  /*14d60*/  STL [R1+0x2b24], R49 ;  /* 0x002b243101007387 */ /* 0x000fe80000100800 */
[----:B------:R-:W3:Y:S04]  /*14d70*/  LDL.LU R51, [R1] ;  /* 0x0000000001337983 */ /* 0x000ee80000300800 */
[----:B------:R-:W3:Y:S01]  /*14d80*/  LDL R0, [R1+0x29f0] ;  /* 0x0029f00001007983 */ /* 0x000ee20000100800 */
[----:B------:R-:W-:Y:S02]  /*14d90*/  @!P5 IMAD.MOV R61, RZ, RZ, -R61 ;  /* 0x000000ffff3dd224 */ /* 0x000fe400078e0a3d */
[----:B------:R-:W-:Y:S01]  /*14da0*/  @!P1 IMAD.MOV R44, RZ, RZ, -R44 ;  /* 0x000000ffff2c9224 */ /* 0x000fe200078e0a2c */
[----:B------:R-:W-:-:S02]  /*14db0*/  ISETP.GE.AND P5, PT, R58, RZ, PT ;  /* 0x000000ff3a00720c */ /* 0x000fc40003fa6270 */
[----:B------:R-:W-:Y:S01]  /*14dc0*/  ISETP.GE.AND P1, PT, R53, RZ, PT ;  /* 0x000000ff3500720c */ /* 0x000fe20003f26270 */
[----:B--2---:R-:W-:Y:S01]  /*14dd0*/  @!P0 IMAD.MOV R50, RZ, RZ, -R50 ;  /* 0x000000ffff328224 */ /* 0x004fe200078e0a32 */
[----:B------:R-:W-:-:S04]  /*14de0*/  ISETP.GE.AND P0, PT, R56, RZ, PT ;  /* 0x000000ff3800720c */ /* 0x000fc80003f06270 */
[----:B------:R-:W-:Y:S04]  /*14df0*/  STL [R1+0x2b28], R50 ;  /* 0x002b283201007387 */ /* 0x000fe80000100800 */
[----:B------:R-:W2:Y:S01]  /*14e00*/  LDL R56, [R1+0x29f4] ;  /* 0x0029f40001387983 */ /* 0x000ea20000100800 */
[----:B------:R-:W-:Y:S01]  /*14e10*/  @!P3 IMAD.MOV R43, RZ, RZ, -R43 ;  /* 0x000000ffff2bb224 */ /* 0x000fe200078e0a2b */
[----:B----4-:R-:W-:Y:S01]  /*14e20*/  ISETP.GE.AND P3, PT, R59, RZ, PT ;  /* 0x000000ff3b00720c */ /* 0x010fe20003f66270 */
[----:B------:R-:W-:Y:S02]  /*14e30*/  @!P2 IMAD.MOV R42, RZ, RZ, -R42 ;  /* 0x000000ffff2aa224 */ /* 0x000fe400078e0a2a */
[----:B------:R-:W-:Y:S01]  /*14e40*/  @!P0 IMAD.MOV R41, RZ, RZ, -R41 ;  /* 0x000000ffff298224 */ /* 0x000fe200078e0a29 */
[----:B------:R-:W-:Y:S01]  /*14e50*/  ISETP.GE.AND P2, PT, R60, RZ, PT ;  /* 0x000000ff3c00720c */ /* 0x000fe20003f46270 */
[----:B---3--:R-:W-:Y:S01]  /*14e60*/  @!P4 IMAD.MOV R51, RZ, RZ, -R51 ;  /* 0x000000ffff33c224 */ /* 0x008fe200078e0a33 */
[----:B------:R-:W-:-:S04]  /*14e70*/  ISETP.GE.AND P4, PT, R57, RZ, PT ;  /* 0x000000ff3900720c */ /* 0x000fc80003f86270 */
[----:B------:R-:W-:Y:S04]  /*14e80*/  STL [R1+0x2b2c], R51 ;  /* 0x002b2c3301007387 */ /* 0x000fe80000100800 */
[----:B------:R-:W3:Y:S04]  /*14e90*/  LDL R57, [R1+0x29f8] ;  /* 0x0029f80001397983 */ /* 0x000ee80000100800 */
[----:B------:R-:W-:Y:S04]  /*14ea0*/  STL [R1+0x2b30], R61 ;  /* 0x002b303d01007387 */ /* 0x000fe80000100800 */
[----:B------:R-:W4:Y:S04]  /*14eb0*/  LDL R58, [R1+0x29fc] ;  /* 0x0029fc00013a7983 */ /* 0x000f280000100800 */
[----:B------:R-:W-:Y:S04]  /*14ec0*/  STL [R1+0x2b34], R44 ;  /* 0x002b342c01007387 */ /* 0x000fe80000100800 */
[----:B------:R-:W4:Y:S04]  /*14ed0*/  LDL R53, [R1+0x2a00] ;  /* 0x002a000001357983 */ /* 0x000f280000100800 */
[----:B------:R-:W-:Y:S04]  /*14ee0*/  STL [R1+0x2b38], R43 ;  /* 0x002b382b01007387 */ /* 0x000fe80000100800 */
[----:B------:R-:W4:Y:S01]  /*14ef0*/  LDL R59, [R1+0x2a04] ;  /* 0x002a0400013b7983 */ /* 0x000f220000100800 */
[----:B------:R-:W-:-:S03]  /*14f00*/  ISETP.GE.AND P0, PT, R0, RZ, PT ;  /* 0x000000ff0000720c */ /* 0x000fc60003f06270 */
[----:B------:R-:W-:Y:S04]  /*14f10*/  STL [R1+0x2b3c], R42 ;  /* 0x002b3c2a01007387 */ /* 0x000fe80000100800 */
[----:B------:R-:W4:Y:S04]  /*14f20*/  LDL R60, [R1+0x2a08] ;  /* 0x002a0800013c7983 */ /* 0x000f280000100800 */
[----:B------:R-:W-:Y:S04]  /*14f30*/  STL [R1+0x2b40], R41 ;  /* 0x002b402901007387 */ /* 0x000fe80000100800 */
[----:B------:R-:W4:Y:S01]  /*14f40*/  LDL R0, [R1+0x2a0c] ;  /* 0x002a0c0001007983 */ /* 0x000f220000100800 */
[----:B------:R-:W-:-:S02]  /*14f50*/  @!P4 IMAD.MOV R40, RZ, RZ, -R40 ;  /* 0x000000ffff28c224 */ /* 0x000fc400078e0a28 */
[----:B------:R-:W-:Y:S02]  /*14f60*/  @!P5 IMAD.MOV R39, RZ, RZ, -R39 ;  /* 0x000000ffff27d224 */ /* 0x000fe400078e0a27 */
[----:B------:R-:W-:Y:S01]  /*14f70*/  @!P1 IMAD.MOV R38, RZ, RZ, -R38 ;  /* 0x000000ffff269224 */ /* 0x000fe200078e0a26 */
[----:B------:R-:W-:Y:S01]  /*14f80*/  STL [R1+0x2b44], R40 ;  /* 0x002b442801007387 */ /* 0x000fe20000100800 */
[----:B------:R-:W-:Y:S01]  /*14f90*/  @!P3 IMAD.MOV R37, RZ, RZ, -R37 ;  /* 0x000000ffff25b224 */ /* 0x000fe200078e0a25 */
[----:B--2---:R-:W-:Y:S02]  /*14fa0*/  ISETP.GE.AND P4, PT, R56, RZ, PT ;  /* 0x000000ff3800720c */ /* 0x004fe40003f86270 */
[----:B------:R-:W-:Y:S04]  /*14fb0*/  STL [R1+0x2b48], R39 ;  /* 0x002b482701007387 */ /* 0x000fe80000100800 */
[----:B------:R-:W2:Y:S04]  /*14fc0*/  LDL R56, [R1+0x2a10] ;  /* 0x002a100001387983 */ /* 0x000ea80000100800 */
[----:B------:R-:W-:Y:S01]  /*14fd0*/  STL [R1+0x2b4c], R38 ;  /* 0x002b4c2601007387 */ /* 0x000fe20000100800 */
[----:B------:R-:W-:-:S02]  /*14fe0*/  @!P2 IMAD.MOV R36, RZ, RZ, -R36 ;  /* 0x000000ffff24a224 */ /* 0x000fc400078e0a24 */
[----:B------:R-:W-:Y:S02]  /*14ff0*/  @!P0 IMAD.MOV R35, RZ, RZ, -R35 ;  /* 0x000000ffff238224 */ /* 0x000fe400078e0a23 */
[----:B------:R-:W-:Y:S01]  /*15000*/  @!P4 IMAD.MOV R34, RZ, RZ, -R34 ;  /* 0x000000ffff22c224 */ /* 0x000fe200078e0a22 */
[----:B---3--:R-:W-:Y:S02]  /*15010*/  ISETP.GE.AND P5, PT, R57, RZ, PT ;  /* 0x000000ff3900720c */ /* 0x008fe40003fa6270 */
[----:B------:R-:W3:Y:S04]  /*15020*/  LDL R57, [R1+0x2a14] ;  /* 0x002a140001397983 */ /* 0x000ee80000100800 */
[----:B------:R-:W-:Y:S01]  /*15030*/  STL [R1+0x2b50], R37 ;  /* 0x002b502501007387 */ /* 0x000fe20000100800 */
[----:B----4-:R-:W-:-:S03]  /*15040*/  ISETP.GE.AND P3, PT, R53, RZ, PT ;  /* 0x000000ff3500720c */ /* 0x010fc60003f66270 */
[----:B------:R-:W4:Y:S01]  /*15050*/  LDL R53, [R1+0x2a18] ;  /* 0x002a180001357983 */ /* 0x000f220000100800 */
[----:B------:R-:W-:-:S03]  /*15060*/  ISETP.GE.AND P1, PT, R58, RZ, PT ;  /* 0x000000ff3a00720c */ /* 0x000fc60003f26270 */
[----:B------:R-:W4:Y:S01]  /*15070*/  LDL R58, [R1+0x2a1c] ;  /* 0x002a1c00013a7983 */ /* 0x000f220000100800 */
[----:B------:R-:W-:-:S03]  /*15080*/  ISETP.GE.AND P2, PT, R59, RZ, PT ;  /* 0x000000ff3b00720c */ /* 0x000fc60003f46270 */
[----:B------:R-:W-:Y:S04]  /*15090*/  STL [R1+0x2b54], R36 ;  /* 0x002b542401007387 */ /* 0x000fe80000100800 */
[----:B------:R-:W4:Y:S01]  /*150a0*/  LDL R59, [R1+0x2a20] ;  /* 0x002a2000013b7983 */ /* 0x000f220000100800 */
[----:B------:R-:W-:-:S03]  /*150b0*/  ISETP.GE.AND P0, PT, R60, RZ, PT ;  /* 0x000000ff3c00720c */ /* 0x000fc60003f06270 */
[----:B------:R-:W-:Y:S04]  /*150c0*/  STL [R1+0x2b58], R35 ;  /* 0x002b582301007387 */ /* 0x000fe80000100800 */
[----:B------:R-:W4:Y:S01]  /*150d0*/  LDL R60, [R1+0x2a24] ;  /* 0x002a2400013c7983 */ /* 0x000f220000100800 */
[----:B------:R-:W-:-:S03]  /*150e0*/  ISETP.GE.AND P4, PT, R0, RZ, PT ;  /* 0x000000ff0000720c */ /* 0x000fc60003f86270 */
[----:B------:R-:W-:Y:S04]  /*150f0*/  STL [R1+0x2b5c], R34 ;  /* 0x002b5c2201007387 */ /* 0x000fe80000100800 */
[----:B------:R-:W4:Y:S01]  /*15100*/  LDL R0, [R1+0x2a28] ;  /* 0x002a280001007983 */ /* 0x000f220000100800 */
[----:B------:R-:W-:Y:S02]  /*15110*/  @!P5 IMAD.MOV R33, RZ, RZ, -R33 ;  /* 0x000000ffff21d224 */ /* 0x000fe400078e0a21 */
[----:B------:R-:W-:Y:S01]  /*15120*/  @!P1 IMAD.MOV R32, RZ, RZ, -R32 ;  /* 0x000000ffff209224 */ /* 0x000fe200078e0a20 */
[----:B-1----:R-:W4:Y:S01]  /*15130*/  LDL R55, [R1+0x2a2c] ;  /* 0x002a2c0001377983 */ /* 0x002f220000100800 */
[----:B------:R-:W-:-:S03]  /*15140*/  @!P3 IMAD.MOV R31, RZ, RZ, -R31 ;  /* 0x000000ffff1fb224 */ /* 0x000fc600078e0a1f */
[----:B------:R-:W-:Y:S01]  /*15150*/  STL [R1+0x2b60], R33 ;  /* 0x002b602101007387 */ /* 0x000fe20000100800 */
[----:B--2---:R-:W-:-:S03]  /*15160*/  ISETP.GE.AND P5, PT, R56, RZ, PT ;  /* 0x000000ff3800720c */ /* 0x004fc60003fa6270 */
[----:B------:R-:W2:Y:S04]  /*15170*/  LDL R56, [R1+0x2a30] ;  /* 0x002a300001387983 */ /* 0x000ea80000100800 */
[----:B------:R-:W-:Y:S01]  /*15180*/  STL [R1+0x2b64], R32 ;  /* 0x002b642001007387 */ /* 0x000fe20000100800 */
[----:B------:R-:W-:Y:S02]  /*15190*/  @!P2 IMAD.MOV R30, RZ, RZ, -R30 ;  /* 0x000000ffff1ea224 */ /* 0x000fe400078e0a1e */
[----:B------:R-:W-:Y:S02]  /*151a0*/  @!P0 IMAD.MOV R29, RZ, RZ, -R29 ;  /* 0x000000ffff1d8224 */ /* 0x000fe400078e0a1d */
[----:B------:R-:W-:Y:S02]  /*151b0*/  @!P4 IMAD.MOV R28, RZ, RZ, -R28 ;  /* 0x000000ffff1cc224 */ /* 0x000fe400078e0a1c */
[----:B------:R-:W-:Y:S01]  /*151c0*/  @!P5 IMAD.MOV R27, RZ, RZ, -R27 ;  /* 0x000000ffff1bd224 */ /* 0x000fe200078e0a1b */
[----:B---3--:R-:W-:-:S02]  /*151d0*/  ISETP.GE.AND P1, PT, R57, RZ, PT ;  /* 0x000000ff3900720c */ /* 0x008fc40003f26270 */
[----:B------:R-:W3:Y:S04]  /*151e0*/  LDL R57, [R1+0x2a34] ;  /* 0x002a340001397983 */ /* 0x000ee80000100800 */
[----:B------:R1:W-:Y:S04]  /*151f0*/  STL [R1+0x2b68], R31 ;  /* 0x002b681f01007387 */ /* 0x0003e80000100800 */
[----:B0-----:R-:W3:Y:S04]  /*15200*/  LDL R45, [R1+0x2a4c] ;  /* 0x002a4c00012d7983 */ /* 0x001ee80000100800 */
[----:B------:R-:W3:Y:S01]  /*15210*/  LDL R54, [R1+0x2a50] ;  /* 0x002a500001367983 */ /* 0x000ee20000100800 */
[----:B----4-:R-:W-:-:S03]  /*15220*/  ISETP.GE.AND P3, PT, R53, RZ, PT ;  /* 0x000000ff3500720c */ /* 0x010fc60003f66270 */
[----:B------:R-:W4:Y:S01]  /*15230*/  LDL R53, [R1+0x2a38] ;  /* 0x002a380001357983 */ /* 0x000f220000100800 */
[----:B------:R-:W-:-:S03]  /*15240*/  ISETP.GE.AND P2, PT, R58, RZ, PT ;  /* 0x000000ff3a00720c */ /* 0x000fc60003f46270 */
[----:B------:R-:W3:Y:S01]  /*15250*/  LDL R58, [R1+0x2a3c] ;  /* 0x002a3c00013a7983 */ /* 0x000ee20000100800 */
[----:B------:R-:W-:Y:S02]  /*15260*/  ISETP.GE.AND P0, PT, R59, RZ, PT ;  /* 0x000000ff3b00720c */ /* 0x000fe40003f06270 */
[----:B------:R-:W-:Y:S01]  /*15270*/  ISETP.GE.AND P4, PT, R60, RZ, PT ;  /* 0x000000ff3c00720c */ /* 0x000fe20003f86270 */
[----:B------:R-:W3:Y:S04]  /*15280*/  LDL R59, [R1+0x2a40] ;  /* 0x002a4000013b7983 */ /* 0x000ee80000100800 */
[----:B------:R-:W3:Y:S01]  /*15290*/  LDL R60, [R1+0x2a44] ;  /* 0x002a4400013c7983 */ /* 0x000ee20000100800 */
[----:B------:R-:W-:Y:S01]  /*152a0*/  ISETP.GE.AND P5, PT, R0, RZ, PT ;  /* 0x000000ff0000720c */ /* 0x000fe20003fa6270 */
[----:B------:R-:W-:-:S02]  /*152b0*/  @!P1 IMAD.MOV R26, RZ, RZ, -R26 ;  /* 0x000000ffff1a9224 */ /* 0x000fc400078e0a1a */
[----:B------:R-:W3:Y:S02]  /*152c0*/  LDL R0, [R1+0x2a48] ;  /* 0x002a480001007983 */ /* 0x000ee40000100800 */
[----:B------:R-:W-:Y:S01]  /*152d0*/  @!P0 IMAD.MOV R23, RZ, RZ, -R23 ;  /* 0x000000ffff178224 */ /* 0x000fe200078e0a17 */
[----:B------:R-:W-:Y:S01]  /*152e0*/  ISETP.GE.AND P1, PT, R55, RZ, PT ;  /* 0x000000ff3700720c */ /* 0x000fe20003f26270 */
[----:B------:R-:W-:Y:S01]  /*152f0*/  @!P3 IMAD.MOV R25, RZ, RZ, -R25 ;  /* 0x000000ffff19b224 */ /* 0x000fe200078e0a19 */
[----:B------:R-:W3:Y:S01]  /*15300*/  LDL R55, [R1+0x2a54] ;  /* 0x002a540001377983 */ /* 0x000ee20000100800 */
[----:B------:R-:W-:-:S03]  /*15310*/  @!P2 IMAD.MOV R24, RZ, RZ, -R24 ;  /* 0x000000ffff18a224 */ /* 0x000fc600078e0a18 */
[----:B------:R-:W3:Y:S01]  /*15320*/  LDL R48, [R1+0x80] ;  /* 0x0000800001307983 */ /* 0x000ee20000100800 */
[----:B--2---:R-:W-:-:S03]  /*15330*/  ISETP.GE.AND P3, PT, R56, RZ, PT ;  /* 0x000000ff3800720c */ /* 0x004fc60003f66270 */
[----:B------:R-:W2:Y:S01]  /*15340*/  LDL R56, [R1+0x2a58] ;  /* 0x002a580001387983 */ /* 0x000ea20000100800 */
[----:B------:R-:W-:Y:S02]  /*15350*/  @!P4 IMAD.MOV R22, RZ, RZ, -R22 ;  /* 0x000000ffff16c224 */ /* 0x000fe400078e0a16 */
[----:B------:R-:W-:Y:S02]  /*15360*/  @!P5 IMAD.MOV R21, RZ, RZ, -R21 ;  /* 0x000000ffff15d224 */ /* 0x000fe400078e0a15 */
[----:B------:R-:W-:-:S05]  /*15370*/  @!P1 IMAD.MOV R20, RZ, RZ, -R20 ;  /* 0x000000ffff149224 */ /* 0x000fca00078e0a14 */
[----:B------:R-:W-:Y:S01]  /*15380*/  @!P3 IMAD.MOV R19, RZ, RZ, -R19 ;  /* 0x000000ffff13b224 */ /* 0x000fe200078e0a13 */
[----:B----4-:R-:W-:Y:S02]  /*15390*/  ISETP.GE.AND P0, PT, R53, RZ, PT ;  /* 0x000000ff3500720c */ /* 0x010fe40003f06270 */
[----:B------:R-:W4:Y:S01]  /*153a0*/  LDL R53, [R1+0x2a5c] ;  /* 0x002a5c0001357983 */ /* 0x000f220000100800 */
[----:B---3--:R-:W-:Y:S02]  /*153b0*/  ISETP.GE.AND P2, PT, R57, RZ, PT ;  /* 0x000000ff3900720c */ /* 0x008fe40003f46270 */
[----:B------:R-:W-:Y:S01]  /*153c0*/  ISETP.GE.AND P4, PT, R58, RZ, PT ;  /* 0x000000ff3a00720c */ /* 0x000fe20003f86270 */
[----:B------:R-:W3:Y:S04]  /*153d0*/  LDL R57, [R1+0x2a60] ;  /* 0x002a600001397983 */ /* 0x000ee80000100800 */
[----:B------:R-:W3:Y:S01]  /*153e0*/  LDL R58, [R1+0x2a64] ;  /* 0x002a6400013a7983 */ /* 0x000ee20000100800 */
[----:B------:R-:W-:-:S03]  /*153f0*/  ISETP.GE.AND P5, PT, R59, RZ, PT ;  /* 0x000000ff3b00720c */ /* 0x000fc60003fa6270 */
[----:B------:R-:W3:Y:S01]  /*15400*/  LDL R59, [R1+0x2a68] ;  /* 0x002a6800013b7983 */ /* 0x000ee20000100800 */
[----:B------:R-:W-:-:S03]  /*15410*/  ISETP.GE.AND P1, PT, R60, RZ, PT ;  /* 0x000000ff3c00720c */ /* 0x000fc60003f26270 */
[----:B------:R-:W3:Y:S01]  /*15420*/  LDL R60, [R1+0x2940] ;  /* 0x00294000013c7983 */ /* 0x000ee20000100800 */
[----:B------:R-:W-:-:S03]  /*15430*/  ISETP.GE.AND P3, PT, R0, RZ, PT ;  /* 0x000000ff0000720c */ /* 0x000fc60003f66270 */
[----:B------:R-:W3:Y:S01]  /*15440*/  LDL R0, [R1+0x2944] ;  /* 0x0029440001007983 */ /* 0x000ee20000100800 */
[----:B------:R-:W-:-:S05]  /*15450*/  @!P2 IMAD.MOV R18, RZ, RZ, -R18 ;  /* 0x000000ffff12a224 */ /* 0x000fca00078e0a12 */
[----:B------:R-:W-:Y:S01]  /*15460*/  @!P1 IMAD.MOV R14, RZ, RZ, -R14 ;  /* 0x000000ffff0e9224 */ /* 0x000fe200078e0a0e */
[----:B------:R-:W-:Y:S01]  /*15470*/  ISETP.GE.AND P2, PT, R45, RZ, PT ;  /* 0x000000ff2d00720c */ /* 0x000fe20003f46270 */
[----:B------:R-:W-:Y:S01]  /*15480*/  @!P0 IMAD.MOV R17, RZ, RZ, -R17 ;  /* 0x000000ffff118224 */ /* 0x000fe200078e0a11 */
[----:B------:R-:W-:Y:S01]  /*15490*/  ISETP.GE.AND P0, PT, R54, RZ, PT ;  /* 0x000000ff3600720c */ /* 0x000fe20003f06270 */
[----:B------:R-:W-:Y:S01]  /*154a0*/  @!P4 IMAD.MOV R16, RZ, RZ, -R16 ;  /* 0x000000ffff10c224 */ /* 0x000fe200078e0a10 */
[----:B------:R-:W-:Y:S01]  /*154b0*/  ISETP.GE.AND P4, PT, R55, RZ, PT ;  /* 0x000000ff3700720c */ /* 0x000fe20003f86270 */
[----:B------:R-:W-:Y:S01]  /*154c0*/  @!P5 IMAD.MOV R15, RZ, RZ, -R15 ;  /* 0x000000ffff0fd224 */ /* 0x000fe200078e0a0f */
[----:B--2---:R-:W-:Y:S01]  /*154d0*/  ISETP.GE.AND P5, PT, R56, RZ, PT ;  /* 0x000000ff3800720c */ /* 0x004fe20003fa6270 */
[----:B------:R-:W-:-:S06]  /*154e0*/  @!P3 IMAD.MOV R13, RZ, RZ, -R13 ;  /* 0x000000ffff0db224 */ /* 0x000fcc00078e0a0d */
[----:B------:R-:W-:Y:S02]  /*154f0*/  @!P2 IMAD.MOV R12, RZ, RZ, -R12 ;  /* 0x000000ffff0ca224 */ /* 0x000fe400078e0a0c */
[----:B------:R-:W-:Y:S02]  /*15500*/  @!P0 IMAD.MOV R11, RZ, RZ, -R11 ;  /* 0x000000ffff0b8224 */ /* 0x000fe400078e0a0b */
[----:B------:R-:W-:Y:S02]  /*15510*/  @!P4 IMAD.MOV R10, RZ, RZ, -R10 ;  /* 0x000000ffff0ac224 */ /* 0x000fe400078e0a0a */
[----:B------:R-:W-:Y:S01]  /*15520*/  @!P5 IMAD.MOV R9, RZ, RZ, -R9 ;  /* 0x000000ffff09d224 */ /* 0x000fe200078e0a09 */
[----:B----4-:R-:W-:Y:S02]  /*15530*/  ISETP.GE.AND P1, PT, R53, RZ, PT ;  /* 0x000000ff3500720c */ /* 0x010fe40003f26270 */
[----:B------:R-:W2:Y:S04]  /*15540*/  LDL.LU R53, [R1+0x74] ;  /* 0x0000740001357983 */ /* 0x000ea80000300800 */
[----:B------:R-:W4:Y:S04]  /*15550*/  LDL.LU R47, [R1+0x304] ;  /* 0x00030400012f7983 */ /* 0x000f280000300800 */
[----:B------:R-:W4:Y:S04]  /*15560*/  LDL.LU R46, [R1+0x308] ;  /* 0x00030800012e7983 */ /* 0x000f280000300800 */
[----:B------:R-:W4:Y:S04]  /*15570*/  LDL.LU R45, [R1+0x30c] ;  /* 0x00030c00012d7983 */ /* 0x000f280000300800 */
[----:B------:R-:W4:Y:S04]  /*15580*/  LDL.LU R54, [R1+0x310] ;  /* 0x0003100001367983 */ /* 0x000f280000300800 */
[----:B------:R-:W4:Y:S01]  /*15590*/  LDL.LU R55, [R1+0x314] ;  /* 0x0003140001377983 */ /* 0x000f220000300800 */
[----:B---3--:R-:W-:-:S03]  /*155a0*/  ISETP.GE.AND P3, PT, R57, RZ, PT ;  /* 0x000000ff3900720c */ /* 0x008fc60003f66270 */
[----:B------:R-:W3:Y:S01]  /*155b0*/  LDL.LU R56, [R1+0x318] ;  /* 0x0003180001387983 */ /* 0x000ee20000300800 */
[----:B------:R-:W-:Y:S02]  /*155c0*/  ISETP.GE.AND P2, PT, R58, RZ, PT ;  /* 0x000000ff3a00720c */ /* 0x000fe40003f46270 */
[----:B------:R-:W-:Y:S01]  /*155d0*/  ISETP.GE.AND P0, PT, R59, RZ, PT ;  /* 0x000000ff3b00720c */ /* 0x000fe20003f06270 */
[----:B------:R-:W3:Y:S04]  /*155e0*/  LDL.LU R57, [R1+0x31c] ;  /* 0x00031c0001397983 */ /* 0x000ee80000300800 */
[----:B------:R-:W3:Y:S04]  /*155f0*/  LDL.LU R58, [R1+0x320] ;  /* 0x00032000013a7983 */ /* 0x000ee80000300800 */
[----:B------:R-:W3:Y:S01]  /*15600*/  LDL.LU R59, [R1+0x324] ;  /* 0x00032400013b7983 */ /* 0x000ee20000300800 */
[----:B------:R-:W-:-:S02]  /*15610*/  ISETP.GE.AND P4, PT, R60, RZ, PT ;  /* 0x000000ff3c00720c */ /* 0x000fc40003f86270 */
[----:B------:R-:W-:Y:S01]  /*15620*/  ISETP.GE.AND P5, PT, R0, RZ, PT ;  /* 0x000000ff0000720c */ /* 0x000fe20003fa6270 */
[----:B------:R-:W3:Y:S04]  /*15630*/  LDL.LU R60, [R1+0x328] ;  /* 0x00032800013c7983 */ /* 0x000ee80000300800 */
[----:B------:R-:W3:Y:S01]  /*15640*/  LDL.LU R0, [R1+0x32c] ;  /* 0x00032c0001007983 */ /* 0x000ee20000300800 */
[----:B------:R-:W-:Y:S01]  /*15650*/  LOP3.LUT R52, R52, 0x1f, RZ, 0xc0, !PT ;  /* 0x0000001f34347812 */ /* 0x000fe200078ec0ff */
[----:B------:R-:W-:-:S04]  /*15660*/  @!P3 IMAD.MOV R7, RZ, RZ, -R7 ;  /* 0x000000ffff07b224 */ /* 0x000fc800078e0a07 */
[----:B-1----:R-:W-:Y:S02]  /*15670*/  IMAD R31, R52, UR5, RZ ;  /* 0x00000005341f7c24 */ /* 0x002fe4000f8e02ff */
[----:B------:R-:W-:-:S03]  /*15680*/  @!P2 IMAD.MOV R6, RZ, RZ, -R6 ;  /* 0x000000ffff06a224 */ /* 0x000fc600078e0a06 */
[----:B------:R4:W-:Y:S01]  /*15690*/  STL [R1+0x41c], R31 ;  /* 0x00041c1f01007387 */ /* 0x0009e20000100800 */
[----:B------:R-:W-:Y:S01]  /*156a0*/  IADD3 R52, P2, R31, UR6, RZ ;  /* 0x000000061f347c10 */ /* 0x000fe2000ff5e0ff */
[----:B------:R-:W-:Y:S01]  /*156b0*/  @!P1 IMAD.MOV R8, RZ, RZ, -R8 ;  /* 0x000000ffff089224 */ /* 0x000fe200078e0a08 */
[----:B------:R-:W-:-:S03]  /*156c0*/  ULDC UR6, c[0x0][0x240] ;  /* 0x0000900000067ab9 */ /* 0x000fc60000000800 */
[----:B------:R-:W-:Y:S01]  /*156d0*/  STL [R1+0x2a78], R52 ;  /* 0x002a783401007387 */ /* 0x000fe20000100800 */
[----:B------:R-:W-:Y:S02]  /*156e0*/  ISETP.GE.AND P1, PT, R48, RZ, PT ;  /* 0x000000ff3000720c */ /* 0x000fe40003f26270 */
[----:B--2---:R-:W-:Y:S02]  /*156f0*/  ISETP.NE.AND P3, PT, R53, RZ, PT ;  /* 0x000000ff3500720c */ /* 0x004fe40003f65270 */
[----:B------:R-:W-:-:S04]  /*15700*/  LOP3.LUT R53, RZ, R53, RZ, 0x33, !PT ;  /* 0x00000035ff357212 */ /* 0x000fc800078e33ff */
[C---:B----4-:R-:W-:Y:S02]  /*15710*/  SEL R31, R53.reuse, R47, !P3 ;  /* 0x0000002f351f7207 */ /* 0x050fe40005800000 */
[C---:B------:R-:W-:Y:S02]  /*15720*/  SEL R33, R53.reuse, R46, !P3 ;  /* 0x0000002e35217207 */ /* 0x040fe40005800000 */
[C---:B------:R-:W-:Y:S01]  /*15730*/  SEL R32, R53.reuse, R45, !P3 ;  /* 0x0000002d35207207 */ /* 0x040fe20005800000 */
[----:B------:R0:W-:Y:S04]  /*15740*/  STL [R1+0x1cc], R31 ;  /* 0x0001cc1f01007387 */ /* 0x0001e80000100800 */
[----:B------:R1:W-:Y:S04]  /*15750*/  STL [R1+0x1e4], R33 ;  /* 0x0001e42101007387 */ /* 0x0003e80000100800 */
[----:B------:R3:W-:Y:S01]  /*15760*/  STL [R1+0x1f0], R32 ;  /* 0x0001f02001007387 */ /* 0x0007e20000100800 */
[----:B0-----:R-:W-:-:S02]  /*15770*/  SEL R31, R53, R54, !P3 ;  /* 0x00000036351f7207 */ /* 0x001fc40005800000 */
[----:B-1----:R-:W-:-:S03]  /*15780*/  SEL R33, R53, R55, !P3 ;  /* 0x0000003735217207 */ /* 0x002fc60005800000 */
[----:B------:R0:W-:Y:S01]  /*15790*/  STL [R1+0x1fc], R31 ;  /* 0x0001fc1f01007387 */ /* 0x0001e20000100800 */
[----:B---3--:R-:W-:-:S03]  /*157a0*/  SEL R32, R53, R56, !P3 ;  /* 0x0000003835207207 */ /* 0x008fc60005800000 */
[----:B------:R1:W-:Y:S04]  /*157b0*/  STL [R1+0x214], R33 ;  /* 0x0002142101007387 */ /* 0x0003e80000100800 */
[----:B------:R2:W-:Y:S01]  /*157c0*/  STL [R1+0x224], R32 ;  /* 0x0002242001007387 */ /* 0x0005e20000100800 */
[C---:B0-----:R-:W-:Y:S02]  /*157d0*/  SEL R31, R53.reuse, R57, !P3 ;  /* 0x00000039351f7207 */ /* 0x041fe40005800000 */
[----:B-1----:R-:W-:-:S03]  /*157e0*/  SEL R33, R53, R58, !P3 ;  /* 0x0000003a35217207 */ /* 0x002fc60005800000 */
[----:B------:R0:W-:Y:S01]  /*157f0*/  STL [R1+0x23c], R31 ;  /* 0x00023c1f01007387 */ /* 0x0001e20000100800 */
[----:B--2---:R-:W-:-:S03]  /*15800*/  SEL R32, R53, R59, !P3 ;  /* 0x0000003b35207207 */ /* 0x004fc60005800000 */
[----:B------:R-:W-:Y:S01]  /*15810*/  STL [R1+0x254], R33 ;  /* 0x0002542101007387 */ /* 0x000fe20000100800 */
[----:B------:R-:W-:-:S03]  /*15820*/  SEL R0, R53, R0, !P3 ;  /* 0x0000000035007207 */ /* 0x000fc60005800000 */
[----:B------:R-:W-:Y:S01]  /*15830*/  STL [R1+0x260], R32 ;  /* 0x0002602001007387 */ /* 0x000fe20000100800 */
[----:B0-----:R-:W-:-:S03]  /*15840*/  SEL R31, R53, R60, !P3 ;  /* 0x0000003c351f7207 */ /* 0x001fc60005800000 */
[----:B------:R-:W2:Y:S04]  /*15850*/  LDL.LU R52, [R1+0x330] ;  /* 0x0003300001347983 */ /* 0x000ea80000300800 */
[----:B------:R0:W-:Y:S04]  /*15860*/  STL [R1+0x268], R31 ;  /* 0x0002681f01007387 */ /* 0x0001e80000100800 */
[----:B0-----:R-:W3:Y:S04]  /*15870*/  LDL.LU R31, [R1+0x334] ;  /* 0x00033400011f7983 */ /* 0x001ee80000300800 */
[----:B------:R0:W-:Y:S04]  /*15880*/  STL [R1+0x274], R0 ;  /* 0x0002740001007387 */ /* 0x0001e80000100800 */
[----:B------:R-:W4:Y:S04]  /*15890*/  LDL.LU R32, [R1+0x338] ;  /* 0x0003380001207983 */ /* 0x000f280000300800 */
        /* <DEDUP_REMOVED lines=27> */
[----:B0-----:R-:W4:Y:S01]  /*15a50*/  LDL.LU R0, [R1+0x3b8] ;  /* 0x0003b80001007983 */ /* 0x001f220000300800 */
[----:B--2---:R-:W-:-:S05]  /*15a60*/  SEL R52, R53, R52, !P3 ;  /* 0x0000003435347207 */ /* 0x004fca0005800000 */
[----:B------:R3:W-:Y:S02]  /*15a70*/  STL [R1+0x27c], R52 ;  /* 0x00027c3401007387 */ /* 0x0007e40000100800 */
[C---:B---3--:R-:W-:Y:S02]  /*15a80*/  SEL R52, R53.reuse, R31, !P3 ;  /* 0x0000001f35347207 */ /* 0x048fe40005800000 */
[----:B----4-:R-:W-:-:S03]  /*15a90*/  SEL R31, R53, R32, !P3 ;  /* 0x00000020351f7207 */ /* 0x010fc60005800000 */
[----:B------:R-:W-:Y:S01]  /*15aa0*/  STL [R1+0x280], R52 ;  /* 0x0002803401007387 */ /* 0x000fe20000100800 */
[----:B------:R-:W-:-:S03]  /*15ab0*/  SEL R33, R53, R33, !P3 ;  /* 0x0000002135217207 */ /* 0x000fc60005800000 */
[----:B------:R0:W-:Y:S01]  /*15ac0*/  STL [R1+0x284], R31 ;  /* 0x0002841f01007387 */ /* 0x0001e20000100800 */
[----:B------:R-:W-:-:S03]  /*15ad0*/  SEL R32, R53, R34, !P3 ;  /* 0x0000002235207207 */ /* 0x000fc60005800000 */
[----:B------:R1:W-:Y:S04]  /*15ae0*/  STL [R1+0x290], R33 ;  /* 0x0002902101007387 */ /* 0x0003e80000100800 */
[----:B------:R2:W-:Y:S01]  /*15af0*/  STL [R1+0x298], R32 ;  /* 0x0002982001007387 */ /* 0x0005e20000100800 */
[C---:B0-----:R-:W-:Y:S02]  /*15b00*/  SEL R31, R53.reuse, R35, !P3 ;  /* 0x00000023351f7207 */ /* 0x041fe40005800000 */
[----:B-1----:R-:W-:-:S03]  /*15b10*/  SEL R33, R53, R36, !P3 ;  /* 0x0000002435217207 */ /* 0x002fc60005800000 */
[----:B------:R0:W-:Y:S01]  /*15b20*/  STL [R1+0x29c], R31 ;  /* 0x00029c1f01007387 */ /* 0x0001e20000100800 */
[----:B--2---:R-:W-:-:S03]  /*15b30*/  SEL R32, R53, R37, !P3 ;  /* 0x0000002535207207 */ /* 0x004fc60005800000 */
        /* <DEDUP_REMOVED lines=273> */
[----:B------:R1:W-:Y:S01]  /*16c50*/  STL [R1+0x2a0], R33 ;  /* 0x0002a02101007387 */ /* 0x0003e20000100800 */
[----:B0-----:R-:W-:-:S03]  /*16c60*/  SEL R31, R53, R35, !P3 ;  /* 0x00000023351f7207 */ /* 0x001fc60005800000 */
[----:B------:R0:W-:Y:S01]  /*16c70*/  STL [R1+0x294], R32 ;  /* 0x0002942001007387 */ /* 0x0001e20000100800 */
[----:B-1----:R-:W-:-:S03]  /*16c80*/  SEL R33, R53, R36, !P3 ;  /* 0x0000002435217207 */ /* 0x002fc60005800000 */
[----:B------:R1:W-:Y:S01]  /*16c90*/  STL [R1+0x288], R31 ;  /* 0x0002881f01007387 */ /* 0x0003e20000100800 */
[----:B0-----:R-:W-:-:S03]  /*16ca0*/  SEL R32, R53, R37, !P3 ;  /* 0x0000002535207207 */ /* 0x001fc60005800000 */
[----:B------:R0:W-:Y:S01]  /*16cb0*/  STL [R1+0x278], R33 ;  /* 0x0002782101007387 */ /* 0x0001e20000100800 */
[----:B-1----:R-:W-:-:S03]  /*16cc0*/  SEL R31, R53, R38, !P3 ;  /* 0x00000026351f7207 */ /* 0x002fc60005800000 */
        /* <DEDUP_REMOVED lines=36> */
[----:B------:R1:W-:Y:S01]  /*16f10*/  STL [R1+0x1f8], R32 ;  /* 0x0001f82001007387 */ /* 0x0003e20000100800 */
[----:B------:R-:W-:-:S03]  /*16f20*/  SEL R0, R53, R0, !P3 ;  /* 0x0000000035007207 */ /* 0x000fc60005800000 */
[----:B------:R2:W-:Y:S01]  /*16f30*/  STL [R1+0x1f4], R31 ;  /* 0x0001f41f01007387 */ /* 0x0005e20000100800 */
[C---:B0-----:R-:W-:Y:S02]  /*16f40*/  SEL R33, R53.reuse, R58, !P3 ;  /* 0x0000003a35217207 */ /* 0x041fe40005800000 */
[----:B-1----:R-:W-:-:S03]  /*16f50*/  SEL R32, R53, R59, !P3 ;  /* 0x0000003b35207207 */ /* 0x002fc60005800000 */
[----:B------:R-:W-:Y:S01]  /*16f60*/  STL [R1+0x1ec], R33 ;  /* 0x0001ec2101007387 */ /* 0x000fe20000100800 */
[----:B--2---:R-:W-:-:S03]  /*16f70*/  SEL R31, R53, R60, !P3 ;  /* 0x0000003c351f7207 */ /* 0x004fc60005800000 */
[----:B------:R-:W-:Y:S04]  /*16f80*/  STL [R1+0x1e8], R32 ;  /* 0x0001e82001007387 */ /* 0x000fe80000100800 */
        /* <DEDUP_REMOVED lines=34> */
[----:B------:R-:W-:Y:S01]  /*171b0*/  STL [R1+0x1d4], R52 ;  /* 0x0001d43401007387 */ /* 0x000fe20000100800 */
[----:B---3--:R-:W-:-:S05]  /*171c0*/  SEL R31, R53, R31, !P3 ;  /* 0x0000001f351f7207 */ /* 0x008fca0005800000 */
[----:B------:R0:W-:Y:S01]  /*171d0*/  STL [R1+0x1d0], R31 ;  /* 0x0001d01f01007387 */ /* 0x0001e20000100800 */
[C---:B----4-:R-:W-:Y:S02]  /*171e0*/  SEL R32, R53.reuse, R32, !P3 ;  /* 0x0000002035207207 */ /* 0x050fe40005800000 */
        /* <DEDUP_REMOVED lines=9> */
[----:B------:R1:W-:Y:S01]  /*17280*/  STL [R1+0x1b4], R33 ;  /* 0x0001b42101007387 */ /* 0x0003e20000100800 */
[----:B0-----:R-:W-:-:S03]  /*17290*/  SEL R32, R53, R38, !P3 ;  /* 0x0000002635207207 */ /* 0x001fc60005800000 */
[----:B------:R0:W-:Y:S04]  /*172a0*/  STL [R1+0x1ac], R31 ;  /* 0x0001ac1f01007387 */ /* 0x0001e80000100800 */
[----:B------:R2:W-:Y:S01]  /*172b0*/  STL [R1+0x1a8], R32 ;  /* 0x0001a82001007387 */ /* 0x0005e20000100800 */
[C---:B-1----:R-:W-:Y:S02]  /*172c0*/  SEL R33, R53.reuse, R39, !P3 ;  /* 0x0000002735217207 */ /* 0x042fe40005800000 */
[----:B0-----:R-:W-:-:S03]  /*172d0*/  SEL R31, R53, R40, !P3 ;  /* 0x00000028351f7207 */ /* 0x001fc60005800000 */
        /* <DEDUP_REMOVED lines=39> */
[----:B------:R0:W-:Y:S04]  /*17550*/  STL [R1+0x134], R31 ;  /* 0x0001341f01007387 */ /* 0x0001e80000100800 */
[----:B0-----:R-:W2:Y:S04]  /*17560*/  LDL.LU R31, [R1+0xac] ;  /* 0x0000ac00011f7983 */ /* 0x001ea80000300800 */
        /* <DEDUP_REMOVED lines=30> */
[----:B0-----:R-:W4:Y:S04]  /*17750*/  LDL.LU R0, [R1+0x28] ;  /* 0x0000280001007983 */ /* 0x001f280000300800 */
[----:B------:R-:W4:Y:S01]  /*17760*/  LDL.LU R52, [R1+0x24] ;  /* 0x0000240001347983 */ /* 0x000f220000300800 */
[----:B--2---:R-:W-:-:S05]  /*17770*/  SEL R31, R53, R31, !P3 ;  /* 0x0000001f351f7207 */ /* 0x004fca0005800000 */
[----:B------:R0:W-:Y:S01]  /*17780*/  STL [R1+0x120], R31 ;  /* 0x0001201f01007387 */ /* 0x0001e20000100800 */
[----:B---3--:R-:W-:-:S03]  /*17790*/  SEL R32, R53, R32, !P3 ;  /* 0x0000002035207207 */ /* 0x008fc60005800000 */
[----:B0-----:R-:W2:Y:S04]  /*177a0*/  LDL.LU R31, [R1+0x2b68] ;  /* 0x002b6800011f7983 */ /* 0x001ea80000300800 */
[----:B------:R0:W-:Y:S01]  /*177b0*/  STL [R1+0x11c], R32 ;  /* 0x00011c2001007387 */ /* 0x0001e20000100800 */
[C---:B----4-:R-:W-:Y:S02]  /*177c0*/  SEL R33, R53.reuse, R33, !P3 ;  /* 0x0000002135217207 */ /* 0x050fe40005800000 */
[C---:B------:R-:W-:Y:S01]  /*177d0*/  SEL R34, R53.reuse, R34, !P3 ;  /* 0x0000002235227207 */ /* 0x040fe20005800000 */
[----:B0-----:R-:W3:Y:S01]  /*177e0*/  LDL.LU R32, [R1+0x2b64] ;  /* 0x002b640001207983 */ /* 0x001ee20000300800 */
[----:B------:R-:W-:-:S03]  /*177f0*/  SEL R35, R53, R35, !P3 ;  /* 0x0000002335237207 */ /* 0x000fc60005800000 */
[----:B------:R0:W-:Y:S01]  /*17800*/  STL [R1+0x114], R33 ;  /* 0x0001142101007387 */ /* 0x0001e20000100800 */
[C---:B------:R-:W-:Y:S02]  /*17810*/  SEL R36, R53.reuse, R36, !P3 ;  /* 0x0000002435247207 */ /* 0x040fe40005800000 */
[C---:B------:R-:W-:Y:S01]  /*17820*/  SEL R37, R53.reuse, R37, !P3 ;  /* 0x0000002535257207 */ /* 0x040fe20005800000 */
[----:B0-----:R-:W4:Y:S01]  /*17830*/  LDL.LU R33, [R1+0x2b60] ;  /* 0x002b600001217983 */ /* 0x001f220000300800 */
[----:B------:R-:W-:-:S03]  /*17840*/  SEL R38, R53, R38, !P3 ;  /* 0x0000002635267207 */ /* 0x000fc60005800000 */
[----:B------:R0:W-:Y:S01]  /*17850*/  STL [R1+0x110], R34 ;  /* 0x0001102201007387 */ /* 0x0001e20000100800 */
[C---:B------:R-:W-:Y:S02]  /*17860*/  SEL R39, R53.reuse, R39, !P3 ;  /* 0x0000002735277207 */ /* 0x040fe40005800000 */
[C---:B------:R-:W-:Y:S01]  /*17870*/  SEL R40, R53.reuse, R40, !P3 ;  /* 0x0000002835287207 */ /* 0x040fe20005800000 */
[----:B0-----:R-:W2:Y:S04]  /*17880*/  LDL.LU R34, [R1+0x2b5c] ;  /* 0x002b5c0001227983 */ /* 0x001ea80000300800 */
[----:B------:R0:W-:Y:S01]  /*17890*/  STL [R1+0x108], R35 ;  /* 0x0001082301007387 */ /* 0x0001e20000100800 */
[----:B------:R-:W-:-:S03]  /*178a0*/  SEL R41, R53, R41, !P3 ;  /* 0x0000002935297207 */ /* 0x000fc60005800000 */
[----:B0-----:R-:W3:Y:S04]  /*178b0*/  LDL.LU R35, [R1+0x2b58] ;  /* 0x002b580001237983 */ /* 0x001ee80000300800 */
[----:B------:R0:W-:Y:S01]  /*178c0*/  STL [R1+0x104], R36 ;  /* 0x0001042401007387 */ /* 0x0001e20000100800 */
[----:B------:R-:W-:-:S03]  /*178d0*/  SEL R42, R53, R42, !P3 ;  /* 0x0000002a352a7207 */ /* 0x000fc60005800000 */
[----:B0-----:R-:W4:Y:S04]  /*178e0*/  LDL.LU R36, [R1+0x2b54] ;  /* 0x002b540001247983 */ /* 0x001f280000300800 */
[----:B------:R0:W-:Y:S01]  /*178f0*/  STL [R1+0x100], R37 ;  /* 0x0001002501007387 */ /* 0x0001e20000100800 */
[----:B------:R-:W-:-:S03]  /*17900*/  SEL R43, R53, R43, !P3 ;  /* 0x0000002b352b7207 */ /* 0x000fc60005800000 */
        /* <DEDUP_REMOVED lines=52> */
[----:B------:R0:W-:Y:S04]  /*17c50*/  STL [R1+0x9c], R56 ;  /* 0x00009c3801007387 */ /* 0x0001e80000100800 */
        /* <DEDUP_REMOVED lines=10> */
[----:B0-----:R-:W4:Y:S01]  /*17d00*/  LDL.LU R0, [R1+0x2af4] ;  /* 0x002af40001007983 */ /* 0x001f220000300800 */
[----:B------:R-:W-:-:S05]  /*17d10*/  SEL R52, R53, R52, !P3 ;  /* 0x0000003435347207 */ /* 0x000fca0005800000 */
[----:B------:R0:W-:Y:S01]  /*17d20*/  STL [R1+0x78], R52 ;  /* 0x0000783401007387 */ /* 0x0001e20000100800 */
[C---:B---3--:R-:W-:Y:S02]  /*17d30*/  SEL R38, R53.reuse, R38, !P3 ;  /* 0x0000002635267207 */ /* 0x048fe40005800000 */
[C---:B--2---:R-:W-:Y:S02]  /*17d40*/  SEL R37, R53.reuse, R37, !P3 ;  /* 0x0000002535257207 */ /* 0x044fe40005800000 */
[C---:B------:R-:W-:Y:S02]  /*17d50*/  SEL R35, R53.reuse, R35, !P3 ;  /* 0x0000002335237207 */ /* 0x040fe40005800000 */
[C---:B----4-:R-:W-:Y:S02]  /*17d60*/  SEL R40, R53.reuse, R40, !P3 ;  /* 0x0000002835287207 */ /* 0x050fe40005800000 */
[C---:B------:R-:W-:Y:S02]  /*17d70*/  SEL R41, R53.reuse, R41, !P3 ;  /* 0x0000002935297207 */ /* 0x040fe40005800000 */
[----:B------:R-:W-:-:S02]  /*17d80*/  SEL R34, R53, R34, !P3 ;  /* 0x0000002235227207 */ /* 0x000fc40005800000 */
[C---:B------:R-:W-:Y:S02]  /*17d90*/  SEL R43, R53.reuse, R43, !P3 ;  /* 0x0000002b352b7207 */ /* 0x040fe40005800000 */
[C---:B------:R-:W-:Y:S02]  /*17da0*/  SEL R44, R53.reuse, R44, !P3 ;  /* 0x0000002c352c7207 */ /* 0x040fe40005800000 */
[C---:B------:R-:W-:Y:S02]  /*17db0*/  SEL R45, R53.reuse, R45, !P3 ;  /* 0x0000002d352d7207 */ /* 0x040fe40005800000 */
[C---:B------:R-:W-:Y:S02]  /*17dc0*/  SEL R56, R53.reuse, R56, !P3 ;  /* 0x0000003835387207 */ /* 0x040fe40005800000 */
[C---:B------:R-:W-:Y:S02]  /*17dd0*/  SEL R59, R53.reuse, R59, !P3 ;  /* 0x0000003b353b7207 */ /* 0x040fe40005800000 */
[----:B0-----:R-:W-:-:S02]  /*17de0*/  SEL R52, R53, R60, !P3 ;  /* 0x0000003c35347207 */ /* 0x001fc40005800000 */
[----:B------:R-:W-:-:S05]  /*17df0*/  SEL R0, R53, R0, !P3 ;  /* 0x0000000035007207 */ /* 0x000fca0005800000 */
[----:B------:R0:W-:Y:S04]  /*17e00*/  STL [R1+0x74], R0 ;  /* 0x0000740001007387 */ /* 0x0001e80000100800 */
[----:B------:R1:W-:Y:S01]  /*17e10*/  STL [R1+0x70], R52 ;  /* 0x0000703401007387 */ /* 0x0003e20000100800 */
[----:B0-----:R-:W-:-:S03]  /*17e20*/  SEL R0, R53, R58, !P3 ;  /* 0x0000003a35007207 */ /* 0x001fc60005800000 */
[----:B------:R-:W-:Y:S01]  /*17e30*/  STL [R1+0x6c], R59 ;  /* 0x00006c3b01007387 */ /* 0x000fe20000100800 */
[----:B-1----:R-:W-:-:S03]  /*17e40*/  SEL R52, R53, R57, !P3 ;  /* 0x0000003935347207 */ /* 0x002fc60005800000 */
[----:B------:R0:W-:Y:S04]  /*17e50*/  STL [R1+0x68], R0 ;  /* 0x0000680001007387 */ /* 0x0001e80000100800 */
[----:B------:R1:W-:Y:S01]  /*17e60*/  STL [R1+0x64], R52 ;  /* 0x0000643401007387 */ /* 0x0003e20000100800 */
[----:B0-----:R-:W-:-:S03]  /*17e70*/  SEL R0, R53, R55, !P3 ;  /* 0x0000003735007207 */ /* 0x001fc60005800000 */
[----:B------:R-:W-:Y:S01]  /*17e80*/  STL [R1+0x60], R56 ;  /* 0x0000603801007387 */ /* 0x000fe20000100800 */
[----:B-1----:R-:W-:-:S03]  /*17e90*/  SEL R52, R53, R54, !P3 ;  /* 0x0000003635347207 */ /* 0x002fc60005800000 */
[----:B------:R0:W-:Y:S04]  /*17ea0*/  STL [R1+0x5c], R0 ;  /* 0x00005c0001007387 */ /* 0x0001e80000100800 */
[----:B------:R-:W-:Y:S01]  /*17eb0*/  STL [R1+0x58], R52 ;  /* 0x0000583401007387 */ /* 0x000fe20000100800 */
[----:B0-----:R-:W-:-:S03]  /*17ec0*/  SEL R0, R53, R46, !P3 ;  /* 0x0000002e35007207 */ /* 0x001fc60005800000 */
[----:B------:R0:W-:Y:S01]  /*17ed0*/  STL [R1+0x54], R45 ;  /* 0x0000542d01007387 */ /* 0x0001e20000100800 */
[----:B------:R-:W-:-:S03]  /*17ee0*/  SEL R46, R53, R47, !P3 ;  /* 0x0000002f352e7207 */ /* 0x000fc60005800000 */
        /* <DEDUP_REMOVED lines=8> */
[----:B------:R-:W-:Y:S01]  /*17f70*/  STL [R1+0x40], R46 ;  /* 0x0000402e01007387 */ /* 0x000fe20000100800 */
[----:B--2---:R-:W-:-:S03]  /*17f80*/  SEL R0, R53, R61, !P3 ;  /* 0x0000003d35007207 */ /* 0x004fc60005800000 */
[----:B------:R-:W-:Y:S04]  /*17f90*/  STL [R1+0x3c], R45 ;  /* 0x00003c2d01007387 */ /* 0x000fe80000100800 */
[----:B------:R0:W-:Y:S04]  /*17fa0*/  STL [R1+0x38], R0 ;  /* 0x0000380001007387 */ /* 0x0001e80000100800 */
[----:B------:R-:W-:Y:S01]  /*17fb0*/  STL [R1+0x34], R44 ;  /* 0x0000342c01007387 */ /* 0x000fe20000100800 */
[----:B0-----:R-:W-:-:S03]  /*17fc0*/  SEL R0, R53, R42, !P3 ;  /* 0x0000002a35007207 */ /* 0x001fc60005800000 */
        /* <DEDUP_REMOVED lines=10> */
[----:B------:R-:W-:Y:S04]  /*18070*/  STL [R1+0x10], R35 ;  /* 0x0000102301007387 */ /* 0x000fe80000100800 */
[----:B------:R-:W2:Y:S01]  /*18080*/  LDL.LU R44, [R1+0x41c] ;  /* 0x00041c00012c7983 */ /* 0x000ea20000300800 */
[----:B0-----:R-:W-:-:S03]  /*18090*/  SEL R0, R53, R33, !P3 ;  /* 0x0000002135007207 */ /* 0x001fc60005800000 */
[----:B------:R-:W-:Y:S04]  /*180a0*/  STL [R1+0xc], R34 ;  /* 0x00000c2201007387 */ /* 0x000fe80000100800 */
[----:B------:R-:W3:Y:S04]  /*180b0*/  LDL.LU R51, [R1+0x1cc] ;  /* 0x0001cc0001337983 */ /* 0x000ee80000300800 */
[----:B------:R0:W-:Y:S04]  /*180c0*/  STL [R1+0x8], R0 ;  /* 0x0000080001007387 */ /* 0x0001e80000100800 */
[----:B------:R-:W4:Y:S04]  /*180d0*/  LDL.LU R50, [R1+0x1e4] ;  /* 0x0001e40001327983 */ /* 0x000f280000300800 */
[----:B------:R-:W3:Y:S04]  /*180e0*/  LDL.LU R49, [R1+0x1f0] ;  /* 0x0001f00001317983 */ /* 0x000ee80000300800 */
[----:B------:R-:W4:Y:S04]  /*180f0*/  LDL.LU R48, [R1+0x1fc] ;  /* 0x0001fc0001307983 */ /* 0x000f280000300800 */
[----:B------:R-:W3:Y:S04]  /*18100*/  LDL.LU R47, [R1+0x214] ;  /* 0x00021400012f7983 */ /* 0x000ee80000300800 */
[----:B------:R-:W4:Y:S04]  /*18110*/  LDL.LU R46, [R1+0x224] ;  /* 0x00022400012e7983 */ /* 0x000f280000300800 */
[----:B------:R-:W3:Y:S04]  /*18120*/  LDL.LU R45, [R1+0x23c] ;  /* 0x00023c00012d7983 */ /* 0x000ee80000300800 */
[----:B------:R-:W4:Y:S01]  /*18130*/  LDL.LU R54, [R1+0x254] ;  /* 0x0002540001367983 */ /* 0x000f220000300800 */
[----:B------:R-:W-:-:S02]  /*18140*/  SEL R52, R53, R32, !P3 ;  /* 0x0000002035347207 */ /* 0x000fc40005800000 */
[C---:B0-----:R-:W-:Y:S02]  /*18150*/  SEL R0, R53.reuse, R31, !P3 ;  /* 0x0000001f35007207 */ /* 0x041fe40005800000 */
[C---:B------:R-:W-:Y:S02]  /*18160*/  SEL R61, R53.reuse, R30, !P3 ;  /* 0x0000001e353d7207 */ /* 0x040fe40005800000 */
[C---:B------:R-:W-:Y:S01]  /*18170*/  SEL R60, R53.reuse, R29, !P3 ;  /* 0x0000001d353c7207 */ /* 0x040fe20005800000 */
[----:B------:R-:W-:Y:S01]  /*18180*/  STL [R1+0x2a7c], R52 ;  /* 0x002a7c3401007387 */ /* 0x000fe20000100800 */
[C---:B------:R-:W-:Y:S02]  /*18190*/  SEL R59, R53.reuse, R28, !P3 ;  /* 0x0000001c353b7207 */ /* 0x040fe40005800000 */
[C---:B------:R-:W-:Y:S01]  /*181a0*/  SEL R58, R53.reuse, R27, !P3 ;  /* 0x0000001b353a7207 */ /* 0x040fe20005800000 */
[----:B------:R-:W-:Y:S01]  /*181b0*/  STL [R1+0x2a80], R0 ;  /* 0x002a800001007387 */ /* 0x000fe20000100800 */
[----:B------:R-:W-:-:S02]  /*181c0*/  SEL R57, R53, R26, !P3 ;  /* 0x0000001a35397207 */ /* 0x000fc40005800000 */
[C---:B------:R-:W-:Y:S01]  /*181d0*/  SEL R56, R53.reuse, R25, !P3 ;  /* 0x0000001935387207 */ /* 0x040fe20005800000 */
[----:B------:R-:W-:Y:S01]  /*181e0*/  STL [R1+0x2a84], R61 ;  /* 0x002a843d01007387 */ /* 0x000fe20000100800 */
[C---:B------:R-:W-:Y:S02]  /*181f0*/  SEL R55, R53.reuse, R24, !P3 ;  /* 0x0000001835377207 */ /* 0x040fe40005800000 */
[C---:B------:R-:W-:Y:S01]  /*18200*/  SEL R23, R53.reuse, R23, !P3 ;  /* 0x0000001735177207 */ /* 0x040fe20005800000 */
[----:B------:R-:W-:Y:S01]  /*18210*/  STL [R1+0x2a88], R60 ;  /* 0x002a883c01007387 */ /* 0x000fe20000100800 */
[----:B------:R-:W-:-:S03]  /*18220*/  SEL R22, R53, R22, !P3 ;  /* 0x0000001635167207 */ /* 0x000fc60005800000 */
        /* <DEDUP_REMOVED lines=12> */
[----:B------:R0:W-:Y:S01]  /*182f0*/  STL [R1+0x2aa4], R22 ;  /* 0x002aa41601007387 */ /* 0x0001e20000100800 */
        /* <DEDUP_REMOVED lines=8> */
[C---:B------:R-:W-:Y:S01]  /*18380*/  SEL R11, R53.reuse, R11, !P3 ;  /* 0x0000000b350b7207 */ /* 0x040fe20005800000 */
[----:B------:R-:W-:Y:S02]  /*18390*/  @!P0 IMAD.MOV R5, RZ, RZ, -R5 ;  /* 0x000000ffff058224 */ /* 0x000fe400078e0a05 */
[----:B------:R-:W-:Y:S01]  /*183a0*/  STL [R1+0x2ab8], R17 ;  /* 0x002ab81101007387 */ /* 0x000fe20000100800 */
[C---:B------:R-:W-:Y:S01]  /*183b0*/  SEL R10, R53.reuse, R10, !P3 ;  /* 0x0000000a350a7207 */ /* 0x040fe20005800000 */
[----:B------:R-:W-:Y:S02]  /*183c0*/  @!P4 IMAD.MOV R4, RZ, RZ, -R4 ;  /* 0x000000ffff04c224 */ /* 0x000fe400078e0a04 */
[----:B------:R-:W-:Y:S01]  /*183d0*/  STL [R1+0x2abc], R16 ;  /* 0x002abc1001007387 */ /* 0x000fe20000100800 */
[----:B------:R-:W-:Y:S01]  /*183e0*/  SEL R9, R53, R9, !P3 ;  /* 0x0000000935097207 */ /* 0x000fe20005800000 */
[----:B------:R-:W-:-:S02]  /*183f0*/  @!P1 IMAD.MOV R2, RZ, RZ, -R2 ;  /* 0x000000ffff029224 */ /* 0x000fc400078e0a02 */
        /* <DEDUP_REMOVED lines=12> */
[----:B------:R-:W-:Y:S04]  /*184c0*/  STL [R1+0x2ad8], R9 ;  /* 0x002ad80901007387 */ /* 0x000fe80000100800 */
[----:B------:R-:W-:Y:S04]  /*184d0*/  STL [R1+0x2adc], R8 ;  /* 0x002adc0801007387 */ /* 0x000fe80000100800 */
[----:B------:R-:W-:Y:S04]  /*184e0*/  STL [R1+0x2ae0], R7 ;  /* 0x002ae00701007387 */ /* 0x000fe80000100800 */
[----:B------:R-:W-:Y:S04]  /*184f0*/  STL [R1+0x2ae4], R6 ;  /* 0x002ae40601007387 */ /* 0x000fe80000100800 */
[----:B------:R1:W-:Y:S04]  /*18500*/  STL [R1+0x2ae8], R5 ;  /* 0x002ae80501007387 */ /* 0x0003e80000100800 */
[----:B------:R1:W-:Y:S04]  /*18510*/  STL [R1+0x2aec], R4 ;  /* 0x002aec0401007387 */ /* 0x0003e80000100800 */
[----:B------:R1:W-:Y:S01]  /*18520*/  STL [R1+0x2af0], R2 ;  /* 0x002af00201007387 */ /* 0x0003e20000100800 */
[----:B--2---:R-:W-:Y:S01]  /*18530*/  LEA.HI.X.SX32 R24, R44, UR7, 0x1, P2 ;  /* 0x000000072c187c11 */ /* 0x004fe200090f0eff */
[----:B------:R-:W-:Y:S01]  /*18540*/  @!P5 IMAD.MOV R3, RZ, RZ, -R3 ;  /* 0x000000ffff03d224 */ /* 0x000fe200078e0a03 */
[----:B------:R-:W-:-:S03]  /*18550*/  ULDC UR7, c[0x0][0x234] ;  /* 0x00008d0000077ab9 */ /* 0x000fc60000000800 */
[----:B------:R-:W-:Y:S04]  /*18560*/  STL [R1+0x2a70], R24 ;  /* 0x002a701801007387 */ /* 0x000fe80000100800 */
[----:B------:R-:W2:Y:S04]  /*18570*/  LDL.LU R33, [R1+0x260] ;  /* 0x0002600001217983 */ /* 0x000ea80000300800 */
[----:B------:R-:W2:Y:S04]  /*18580*/  LDL.LU R34, [R1+0x268] ;  /* 0x0002680001227983 */ /* 0x000ea80000300800 */
[----:B------:R-:W2:Y:S04]  /*18590*/  LDL.LU R35, [R1+0x274] ;  /* 0x0002740001237983 */ /* 0x000ea80000300800 */
[----:B------:R-:W2:Y:S04]  /*185a0*/  LDL.LU R36, [R1+0x27c] ;  /* 0x00027c0001247983 */ /* 0x000ea80000300800 */
[----:B------:R-:W2:Y:S04]  /*185b0*/  LDL.LU R37, [R1+0x280] ;  /* 0x0002800001257983 */ /* 0x000ea80000300800 */
[----:B------:R-:W2:Y:S04]  /*185c0*/  LDL.LU R38, [R1+0x284] ;  /* 0x0002840001267983 */ /* 0x000ea80000300800 */
[----:B------:R-:W2:Y:S04]  /*185d0*/  LDL.LU R39, [R1+0x290] ;  /* 0x0002900001277983 */ /* 0x000ea80000300800 */
[----:B------:R-:W2:Y:S01]  /*185e0*/  LDL.LU R40, [R1+0x298] ;  /* 0x0002980001287983 */ /* 0x000ea20000300800 */
[----:B---3--:R-:W-:-:S03]  /*185f0*/  IMAD R31, R45, UR6, RZ ;  /* 0x000000062d1f7c24 */ /* 0x008fc6000f8e02ff */
[----:B------:R-:W3:Y:S01]  /*18600*/  LDL.LU R41, [R1+0x29c] ;  /* 0x00029c0001297983 */ /* 0x000ee20000300800 */
[----:B----4-:R-:W-:-:S03]  /*18610*/  IMAD R30, R46, UR6, RZ ;  /* 0x000000062e1e7c24 */ /* 0x010fc6000f8e02ff */
[----:B------:R-:W4:Y:S01]  /*18620*/  LDL.LU R42, [R1+0x304] ;  /* 0x00030400012a7983 */ /* 0x000f220000300800 */
[----:B------:R-:W-:-:S03]  /*18630*/  IMAD R29, R47, UR6, RZ ;  /* 0x000000062f1d7c24 */ /* 0x000fc6000f8e02ff */
        /* <DEDUP_REMOVED lines=8> */
[----:B------:R-:W4:Y:S04]  /*186c0*/  LDL.LU R47, [R1+0x318] ;  /* 0x00031800012f7983 */ /* 0x000f280000300800 */
[----:B------:R-:W4:Y:S01]  /*186d0*/  LDL.LU R48, [R1+0x31c] ;  /* 0x00031c0001307983 */ /* 0x000f220000300800 */
[----:B------:R-:W-:-:S03]  /*186e0*/  IMAD R32, R54, UR6, RZ ;  /* 0x0000000636207c24 */ /* 0x000fc6000f8e02ff */
[----:B------:R-:W4:Y:S04]  /*186f0*/  LDL.LU R49, [R1+0x320] ;  /* 0x0003200001317983 */ /* 0x000f280000300800 */
[----:B------:R-:W4:Y:S04]  /*18700*/  LDL.LU R50, [R1+0x324] ;  /* 0x0003240001327983 */ /* 0x000f280000300800 */
[----:B------:R-:W4:Y:S04]  /*18710*/  LDL.LU R51, [R1+0x328] ;  /* 0x0003280001337983 */ /* 0x000f280000300800 */
[----:B0-----:R-:W2:Y:S04]  /*18720*/  LDL.LU R22, [R1+0x32c] ;  /* 0x00032c0001167983 */ /* 0x001ea80000300800 */
[----:B------:R-:W4:Y:S04]  /*18730*/  LDL.LU R54, [R1+0x330] ;  /* 0x0003300001367983 */ /* 0x000f280000300800 */
[----:B------:R-:W1:Y:S04]  /*18740*/  LDL.LU R23, [R1+0x334] ;  /* 0x0003340001177983 */ /* 0x000e680000300800 */
[----:B------:R-:W3:Y:S04]  /*18750*/  LDL.LU R55, [R1+0x338] ;  /* 0x0003380001377983 */ /* 0x000ee80000300800 */
[----:B------:R-:W2:Y:S04]  /*18760*/  LDL.LU R56, [R1+0x33c] ;  /* 0x00033c0001387983 */ /* 0x000ea80000300800 */
[----:B------:R-:W4:Y:S04]  /*18770*/  LDL.LU R57, [R1+0x340] ;  /* 0x0003400001397983 */ /* 0x000f280000300800 */
[----:B------:R-:W4:Y:S04]  /*18780*/  LDL.LU R58, [R1+0x344] ;  /* 0x00034400013a7983 */ /* 0x000f280000300800 */
[----:B------:R-:W4:Y:S04]  /*18790*/  LDL.LU R59, [R1+0x348] ;  /* 0x00034800013b7983 */ /* 0x000f280000300800 */
[----:B------:R-:W4:Y:S04]  /*187a0*/  LDL.LU R60, [R1+0x34c] ;  /* 0x00034c00013c7983 */ /* 0x000f280000300800 */
[----:B------:R-:W4:Y:S04]  /*187b0*/  LDL.LU R61, [R1+0x350] ;  /* 0x00035000013d7983 */ /* 0x000f280000300800 */
[----:B------:R-:W4:Y:S04]  /*187c0*/  LDL.LU R0, [R1+0x354] ;  /* 0x0003540001007983 */ /* 0x000f280000300800 */
[----:B------:R-:W4:Y:S01]  /*187d0*/  LDL.LU R52, [R1+0x358] ;  /* 0x0003580001347983 */ /* 0x000f220000300800 */
[----:B------:R-:W-:Y:S01]  /*187e0*/  SEL R3, R53, R3, !P3 ;  /* 0x0000000335037207 */ /* 0x000fe20005800000 */
[----:B-1----:R-:W-:-:S02]  /*187f0*/  IMAD R5, R23, UR6, RZ ;  /* 0x0000000617057c24 */ /* 0x002fc4000f8e02ff */
[----:B---3--:R-:W-:-:S03]  /*18800*/  IMAD R4, R55, UR6, RZ ;  /* 0x0000000637047c24 */ /* 0x008fc6000f8e02ff */
[----:B------:R4:W-:Y:S01]  /*18810*/  STL [R1+0xb4], R5 ;  /* 0x0000b40501007387 */ /* 0x0009e20000100800 */
[----:B--2---:R-:W-:-:S03]  /*18820*/  IMAD R2, R56, UR6, RZ ;  /* 0x0000000638027c24 */ /* 0x004fc6000f8e02ff */
[----:B------:R0:W-:Y:S01]  /*18830*/  STL [R1+0xc0], R4 ;  /* 0x0000c00401007387 */ /* 0x0001e20000100800 */
[----:B----4-:R-:W-:-:S03]  /*18840*/  IMAD R5, R57, UR6, RZ ;  /* 0x0000000639057c24 */ /* 0x010fc6000f8e02ff */
[----:B------:R1:W-:Y:S01]  /*18850*/  STL [R1+0xcc], R2 ;  /* 0x0000cc0201007387 */ /* 0x0003e20000100800 */
[----:B0-----:R-:W-:-:S03]  /*18860*/  IMAD R4, R58, UR6, RZ ;  /* 0x000000063a047c24 */ /* 0x001fc6000f8e02ff */
[----:B------:R0:W-:Y:S04]  /*18870*/  STL [R1+0xd8], R5 ;  /* 0x0000d80501007387 */ /* 0x0001e80000100800 */
[----:B------:R2:W-:Y:S01]  /*18880*/  STL [R1+0xe4], R4 ;  /* 0x0000e40401007387 */ /* 0x0005e20000100800 */
[----:B-1----:R-:W-:Y:S02]  /*18890*/  IMAD R2, R59, UR6, RZ ;  /* 0x000000063b027c24 */ /* 0x002fe4000f8e02ff */
[----:B0-----:R-:W-:-:S03]  /*188a0*/  IMAD R5, R60, UR6, RZ ;  /* 0x000000063c057c24 */ /* 0x001fc6000f8e02ff */
[----:B------:R0:W-:Y:S01]  /*188b0*/  STL [R1+0xf4], R2 ;  /* 0x0000f40201007387 */ /* 0x0001e20000100800 */
[----:B--2---:R-:W-:-:S03]  /*188c0*/  IMAD R4, R61, UR6, RZ ;  /* 0x000000063d047c24 */ /* 0x004fc6000f8e02ff */
[----:B------:R-:W-:Y:S04]  /*188d0*/  STL [R1+0xfc], R5 ;  /* 0x0000fc0501007387 */ /* 0x000fe80000100800 */
[----:B------:R-:W-:Y:S01]  /*188e0*/  STL [R1+0x10c], R4 ;  /* 0x00010c0401007387 */ /* 0x000fe20000100800 */
[----:B0-----:R-:W-:-:S03]  /*188f0*/  IMAD R2, R0, UR6, RZ ;  /* 0x0000000600027c24 */ /* 0x001fc6000f8e02ff */
[----:B------:R-:W2:Y:S01]  /*18900*/  LDL.LU R24, [R1+0x35c] ;  /* 0x00035c0001187983 */ /* 0x000ea20000300800 */
[----:B------:R-:W-:-:S03]  /*18910*/  IMAD R0, R52, UR6, RZ ;  /* 0x0000000634007c24 */ /* 0x000fc6000f8e02ff */
        /* <DEDUP_REMOVED lines=19> */
[----:B------:R-:W4:Y:S01]  /*18a50*/  LDL.LU R20, [R1+0x3f0] ;  /* 0x0003f00001147983 */ /* 0x000f220000300800 */
[----:B------:R-:W-:-:S03]  /*18a60*/  IMAD R53, R22, UR6, RZ ;  /* 0x0000000616357c24 */ /* 0x000fc6000f8e02ff */
        /* <DEDUP_REMOVED lines=12> */
[----:B--2---:R-:W-:-:S05]  /*18b30*/  IMAD R24, R24, UR6, RZ ;  /* 0x0000000618187c24 */ /* 0x004fca000f8e02ff */
[----:B------:R3:W-:Y:S02]  /*18b40*/  STL [R1+0x130], R24 ;  /* 0x0001301801007387 */ /* 0x0007e40000100800 */
[----:B---3--:R-:W-:Y:S02]  /*18b50*/  IMAD R24, R2, UR6, RZ ;  /* 0x0000000602187c24 */ /* 0x008fe4000f8e02ff */
[----:B----4-:R-:W-:-:S03]  /*18b60*/  IMAD R2, R4, UR6, RZ ;  /* 0x0000000604027c24 */ /* 0x010fc6000f8e02ff */
[----:B------:R-:W-:Y:S01]  /*18b70*/  STL [R1+0x140], R24 ;  /* 0x0001401801007387 */ /* 0x000fe20000100800 */
[----:B------:R-:W-:-:S03]  /*18b80*/  IMAD R5, R5, UR6, RZ ;  /* 0x0000000605057c24 */ /* 0x000fc6000f8e02ff */
[----:B------:R0:W-:Y:S01]  /*18b90*/  STL [R1+0x14c], R2 ;  /* 0x00014c0201007387 */ /* 0x0001e20000100800 */
[----:B------:R-:W-:-:S03]  /*18ba0*/  IMAD R4, R6, UR6, RZ ;  /* 0x0000000606047c24 */ /* 0x000fc6000f8e02ff */
[----:B------:R1:W-:Y:S04]  /*18bb0*/  STL [R1+0x158], R5 ;  /* 0x0001580501007387 */ /* 0x0003e80000100800 */
[----:B------:R2:W-:Y:S01]  /*18bc0*/  STL [R1+0x164], R4 ;  /* 0x0001640401007387 */ /* 0x0005e20000100800 */
[----:B0-----:R-:W-:Y:S02]  /*18bd0*/  IMAD R2, R7, UR6, RZ ;  /* 0x0000000607027c24 */ /* 0x001fe4000f8e02ff */
[----:B-1----:R-:W-:-:S03]  /*18be0*/  IMAD R5, R8, UR6, RZ ;  /* 0x0000000608057c24 */ /* 0x002fc6000f8e02ff */
[----:B------:R0:W-:Y:S01]  /*18bf0*/  STL [R1+0x174], R2 ;  /* 0x0001740201007387 */ /* 0x0001e20000100800 */
[----:B--2---:R-:W-:-:S03]  /*18c00*/  IMAD R4, R9, UR6, RZ ;  /* 0x0000000609047c24 */ /* 0x004fc6000f8e02ff */
        /* <DEDUP_REMOVED lines=273> */
[----:B------:R1:W-:Y:S01]  /*19d20*/  STL [R1+0x1d4], R5 ;  /* 0x0001d40501007387 */ /* 0x0003e20000100800 */
[----:B0-----:R-:W-:-:S03]  /*19d30*/  IMAD R2, R7, UR6, RZ ;  /* 0x0000000607027c24 */ /* 0x001fc6000f8e02ff */
[----:B------:R0:W-:Y:S01]  /*19d40*/  STL [R1+0x1d0], R4 ;  /* 0x0001d00401007387 */ /* 0x0001e20000100800 */
[----:B-1----:R-:W-:-:S03]  /*19d50*/  IMAD R5, R8, UR6, RZ ;  /* 0x0000000608057c24 */ /* 0x002fc6000f8e02ff */
[----:B------:R1:W-:Y:S01]  /*19d60*/  STL [R1+0x1c8], R2 ;  /* 0x0001c80201007387 */ /* 0x0003e20000100800 */
[----:B0-----:R-:W-:-:S03]  /*19d70*/  IMAD R4, R9, UR6, RZ ;  /* 0x0000000609047c24 */ /* 0x001fc6000f8e02ff */
[----:B------:R0:W-:Y:S01]  /*19d80*/  STL [R1+0x1c4], R5 ;  /* 0x0001c40501007387 */ /* 0x0001e20000100800 */
[----:B-1----:R-:W-:-:S03]  /*19d90*/  IMAD R2, R10, UR6, RZ ;  /* 0x000000060a027c24 */ /* 0x002fc6000f8e02ff */
        /* <DEDUP_REMOVED lines=40> */
[----:B------:R-:W-:Y:S01]  /*1a020*/  STL [R1+0x148], R5 ;  /* 0x0001480501007387 */ /* 0x000fe20000100800 */
[----:B--2---:R-:W-:-:S03]  /*1a030*/  IMAD R2, R0, UR6, RZ ;  /* 0x0000000600027c24 */ /* 0x004fc6000f8e02ff */
[----:B------:R-:W-:Y:S01]  /*1a040*/  STL [R1+0x144], R4 ;  /* 0x0001440401007387 */ /* 0x000fe20000100800 */
[----:B------:R-:W-:-:S03]  /*1a050*/  IMAD R0, R52, UR6, RZ ;  /* 0x0000000634007c24 */ /* 0x000fc6000f8e02ff */
        /* <DEDUP_REMOVED lines=34> */
[----:B------:R-:W-:Y:S01]  /*1a280*/  STL [R1+0x134], R24 ;  /* 0x0001341801007387 */ /* 0x000fe20000100800 */
[----:B---3--:R-:W-:-:S05]  /*1a290*/  IMAD R2, R2, UR6, RZ ;  /* 0x0000000602027c24 */ /* 0x008fca000f8e02ff */
[----:B------:R0:W-:Y:S01]  /*1a2a0*/  STL [R1+0x12c], R2 ;  /* 0x00012c0201007387 */ /* 0x0001e20000100800 */
[----:B----4-:R-:W-:Y:S02]  /*1a2b0*/  IMAD R4, R4, UR6, RZ ;  /* 0x0000000604047c24 */ /* 0x010fe4000f8e02ff */
        /* <DEDUP_REMOVED lines=53> */
[----:B------:R0:W-:Y:S01]  /*1a610*/  STL [R1+0x98], R2 ;  /* 0x0000980201007387 */ /* 0x0001e20000100800 */
[----:B------:R-:W-:-:S03]  /*1a620*/  IMAD R0, R52, UR6, RZ ;  /* 0x0000000634007c24 */ /* 0x000fc6000f8e02ff */
        /* <DEDUP_REMOVED lines=31> */
[----:B------:R-:W4:Y:S04]  /*1a820*/  LDL.LU R52, [R1+0xc] ;  /* 0x00000c0001347983 */ /* 0x000f280000300800 */
[----:B------:R-:W4:Y:S01]  /*1a830*/  LDL.LU R24, [R1+0x8] ;  /* 0x0000080001187983 */ /* 0x000f220000300800 */
[----:B--2---:R-:W-:-:S05]  /*1a840*/  IMAD R2, R2, UR6, RZ ;  /* 0x0000000602027c24 */ /* 0x004fca000f8e02ff */
[----:B------:R0:W-:Y:S01]  /*1a850*/  STL [R1+0x88], R2 ;  /* 0x0000880201007387 */ /* 0x0001e20000100800 */
[----:B---3--:R-:W-:-:S03]  /*1a860*/  IMAD R4, R4, UR6, RZ ;  /* 0x0000000604047c24 */ /* 0x008fc6000f8e02ff */
[----:B0-----:R-:W2:Y:S04]  /*1a870*/  LDL.LU R2, [R1+0x2af0] ;  /* 0x002af00001027983 */ /* 0x001ea80000300800 */
[----:B------:R0:W-:Y:S01]  /*1a880*/  STL [R1+0x7c], R4 ;  /* 0x00007c0401007387 */ /* 0x0001e20000100800 */
[----:B----4-:R-:W-:Y:S02]  /*1a890*/  IMAD R5, R5, UR6, RZ ;  /* 0x0000000605057c24 */ /* 0x010fe4000f8e02ff */
[----:B------:R-:W-:Y:S01]  /*1a8a0*/  IMAD R6, R6, UR6, RZ ;  /* 0x0000000606067c24 */ /* 0x000fe2000f8e02ff */
[----:B0-----:R-:W3:Y:S01]  /*1a8b0*/  LDL.LU R4, [R1+0x2aec] ;  /* 0x002aec0001047983 */ /* 0x001ee20000300800 */
[----:B------:R-:W-:-:S03]  /*1a8c0*/  IMAD R7, R7, UR6, RZ ;  /* 0x0000000607077c24 */ /* 0x000fc6000f8e02ff */
[----:B------:R0:W-:Y:S01]  /*1a8d0*/  STL [R1+0x78], R5 ;  /* 0x0000780501007387 */ /* 0x0001e20000100800 */
[----:B------:R-:W-:Y:S02]  /*1a8e0*/  IMAD R8, R8, UR6, RZ ;  /* 0x0000000608087c24 */ /* 0x000fe4000f8e02ff */
[----:B------:R-:W-:Y:S01]  /*1a8f0*/  IMAD R9, R9, UR6, RZ ;  /* 0x0000000609097c24 */ /* 0x000fe2000f8e02ff */
[----:B0-----:R-:W4:Y:S01]  /*1a900*/  LDL.LU R5, [R1+0x2ae8] ;  /* 0x002ae80001057983 */ /* 0x001f220000300800 */
[----:B------:R-:W-:-:S03]  /*1a910*/  IMAD R10, R10, UR6, RZ ;  /* 0x000000060a0a7c24 */ /* 0x000fc6000f8e02ff */
[----:B------:R0:W-:Y:S01]  /*1a920*/  STL [R1+0x74], R6 ;  /* 0x0000740601007387 */ /* 0x0001e20000100800 */
[----:B------:R-:W-:Y:S02]  /*1a930*/  IMAD R11, R11, UR6, RZ ;  /* 0x000000060b0b7c24 */ /* 0x000fe4000f8e02ff */
[----:B------:R-:W-:Y:S01]  /*1a940*/  IMAD R12, R12, UR6, RZ ;  /* 0x000000060c0c7c24 */ /* 0x000fe2000f8e02ff */
[----:B0-----:R-:W2:Y:S04]  /*1a950*/  LDL.LU R6, [R1+0x2ae4] ;  /* 0x002ae40001067983 */ /* 0x001ea80000300800 */
[----:B------:R0:W-:Y:S01]  /*1a960*/  STL [R1+0x70], R7 ;  /* 0x0000700701007387 */ /* 0x0001e20000100800 */
[----:B------:R-:W-:-:S03]  /*1a970*/  IMAD R13, R13, UR6, RZ ;  /* 0x000000060d0d7c24 */ /* 0x000fc6000f8e02ff */
[----:B0-----:R-:W3:Y:S04]  /*1a980*/  LDL.LU R7, [R1+0x2ae0] ;  /* 0x002ae00001077983 */ /* 0x001ee80000300800 */
[----:B------:R0:W-:Y:S01]  /*1a990*/  STL [R1+0x6c], R8 ;  /* 0x00006c0801007387 */ /* 0x0001e20000100800 */
[----:B------:R-:W-:-:S03]  /*1a9a0*/  IMAD R14, R14, UR6, RZ ;  /* 0x000000060e0e7c24 */ /* 0x000fc6000f8e02ff */
[----:B0-----:R-:W4:Y:S04]  /*1a9b0*/  LDL.LU R8, [R1+0x2adc] ;  /* 0x002adc0001087983 */ /* 0x001f280000300800 */
[----:B------:R0:W-:Y:S01]  /*1a9c0*/  STL [R1+0x68], R9 ;  /* 0x0000680901007387 */ /* 0x0001e20000100800 */
[----:B------:R-:W-:-:S03]  /*1a9d0*/  IMAD R15, R15, UR6, RZ ;  /* 0x000000060f0f7c24 */ /* 0x000fc6000f8e02ff */
        /* <DEDUP_REMOVED lines=52> */
[----:B------:R0:W-:Y:S04]  /*1ad20*/  STL [R1+0x20], R58 ;  /* 0x0000203a01007387 */ /* 0x0001e80000100800 */
[----:B0-----:R-:W2:Y:S04]  /*1ad30*/  LDL.LU R58, [R1+0x2a90] ;  /* 0x002a9000013a7983 */ /* 0x001ea80000300800 */
[----:B------:R0:W-:Y:S04]  /*1ad40*/  STL [R1+0x1c], R59 ;  /* 0x00001c3b01007387 */ /* 0x0001e80000100800 */
[----:B0-----:R-:W3:Y:S04]  /*1ad50*/  LDL.LU R59, [R1+0x2a8c] ;  /* 0x002a8c00013b7983 */ /* 0x001ee80000300800 */
[----:B------:R0:W-:Y:S04]  /*1ad60*/  STL [R1+0x18], R60 ;  /* 0x0000183c01007387 */ /* 0x0001e80000100800 */
[----:B0-----:R-:W4:Y:S04]  /*1ad70*/  LDL.LU R60, [R1+0x2a88] ;  /* 0x002a8800013c7983 */ /* 0x001f280000300800 */
[----:B------:R0:W-:Y:S04]  /*1ad80*/  STL [R1+0x14], R61 ;  /* 0x0000143d01007387 */ /* 0x0001e80000100800 */
[----:B0-----:R-:W2:Y:S04]  /*1ad90*/  LDL.LU R61, [R1+0x2a84] ;  /* 0x002a8400013d7983 */ /* 0x001ea80000300800 */
[----:B------:R0:W-:Y:S04]  /*1ada0*/  STL [R1+0x10], R0 ;  /* 0x0000100001007387 */ /* 0x0001e80000100800 */
[----:B0-----:R-:W3:Y:S04]  /*1adb0*/  LDL.LU R0, [R1+0x2a80] ;  /* 0x002a800001007983 */ /* 0x001ee80000300800 */
[----:B------:R0:W-:Y:S04]  /*1adc0*/  STL [R1+0xc], R52 ;  /* 0x00000c3401007387 */ /* 0x0001e80000100800 */
[----:B0-----:R-:W4:Y:S01]  /*1add0*/  LDL.LU R52, [R1+0x2a7c] ;  /* 0x002a7c0001347983 */ /* 0x001f220000300800 */
[----:B------:R-:W-:-:S05]  /*1ade0*/  IMAD R24, R24, UR6, RZ ;  /* 0x0000000618187c24 */ /* 0x000fca000f8e02ff */
[----:B------:R-:W-:Y:S01]  /*1adf0*/  STL [R1+0x8], R24 ;  /* 0x0000081801007387 */ /* 0x000fe20000100800 */
[----:B----4-:R-:W-:-:S05]  /*1ae00*/  IMAD R52, R52, UR6, RZ ;  /* 0x0000000634347c24 */ /* 0x010fca000f8e02ff */
[----:B------:R0:W-:Y:S04]  /*1ae10*/  STL [R1+0x4], R52 ;  /* 0x0000043401007387 */ /* 0x0001e80000100800 */
[----:B0-----:R-:W4:Y:S01]  /*1ae20*/  LDL.LU R52, [R1+0x418] ;  /* 0x0004180001347983 */ /* 0x001f220000300800 */
[----:B---3--:R-:W-:-:S03]  /*1ae30*/  IMAD R24, R0, UR6, RZ ;  /* 0x0000000600187c24 */ /* 0x008fc6000f8e02ff */
[----:B------:R-:W3:Y:S04]  /*1ae40*/  LDL.LU R0, [R1+0x414] ;  /* 0x0004140001007983 */ /* 0x000ee80000300800 */
[----:B------:R0:W-:Y:S04]  /*1ae50*/  STL [R1], R24 ;  /* 0x0000001801007387 */ /* 0x0001e80000100800 */
[----:B0-----:R-:W2:Y:S01]  /*1ae60*/  LDL.LU R24, [R1+0x410] ;  /* 0x0004100001187983 */ /* 0x001ea20000300800 */
[----:B----4-:R-:W-:-:S05]  /*1ae70*/  IMAD R52, R52, UR7, RZ ;  /* 0x0000000734347c24 */ /* 0x010fca000f8e02ff */
[----:B------:R0:W-:Y:S04]  /*1ae80*/  STL [R1+0x324], R52 ;  /* 0x0003243401007387 */ /* 0x0001e80000100800 */
[----:B0-----:R-:W4:Y:S01]  /*1ae90*/  LDL.LU R52, [R1+0x2a78] ;  /* 0x002a780001347983 */ /* 0x001f220000300800 */
[----:B---3--:R-:W-:Y:S02]  /*1aea0*/  IMAD R0, R0, UR7, RZ ;  /* 0x0000000700007c24 */ /* 0x008fe4000f8e02ff */
[----:B--2---:R-:W-:-:S03]  /*1aeb0*/  IMAD R24, R24, UR7, RZ ;  /* 0x0000000718187c24 */ /* 0x004fc6000f8e02ff */
[----:B------:R0:W-:Y:S04]  /*1aec0*/  STL [R1+0x328], R0 ;  /* 0x0003280001007387 */ /* 0x0001e80000100800 */
[----:B0-----:R-:W2:Y:S04]  /*1aed0*/  LDL.LU R0, [R1+0x2a74] ;  /* 0x002a740001007983 */ /* 0x001ea80000300800 */
[----:B------:R4:W-:Y:S02]  /*1aee0*/  STL [R1+0x32c], R24 ;  /* 0x00032c1801007387 */ /* 0x0009e40000100800 */
[----:B----4-:R-:W-:-:S05]  /*1aef0*/  IADD3 R24, P3, R25, R52, RZ ;  /* 0x0000003419187210 */ /* 0x010fca0007f7e0ff */
[----:B------:R0:W-:Y:S02]  /*1af00*/  STL [R1+0x1fc0], R24 ;  /* 0x001fc01801007387 */ /* 0x0001e40000100800 */
[----:B0-----:R-:W-:-:S05]  /*1af10*/  IADD3 R24, P2, R26, R52, RZ ;  /* 0x000000341a187210 */ /* 0x001fca0007f5e0ff */
        /* <DEDUP_REMOVED lines=10> */
[----:B------:R0:W-:Y:S04]  /*1afc0*/  STL [R1+0x1fd8], R24 ;  /* 0x001fd81801007387 */ /* 0x0001e80000100800 */
[----:B0-----:R-:W3:Y:S01]  /*1afd0*/  LDL.LU R24, [R1+0x2a70] ;  /* 0x002a700001187983 */ /* 0x001ee20000300800 */
[----:B------:R-:W-:Y:S02]  /*1afe0*/  IMAD R33, R33, UR6, RZ ;  /* 0x0000000621217c24 */ /* 0x000fe4000f8e02ff */
[----:B------:R-:W-:Y:S02]  /*1aff0*/  IMAD R34, R34, UR6, RZ ;  /* 0x0000000622227c24 */ /* 0x000fe4000f8e02ff */
[----:B------:R-:W-:Y:S02]  /*1b000*/  IMAD R35, R35, UR6, RZ ;  /* 0x0000000623237c24 */ /* 0x000fe4000f8e02ff */
[----:B------:R-:W-:-:S02]  /*1b010*/  IMAD R36, R36, UR6, RZ ;  /* 0x0000000624247c24 */ /* 0x000fc4000f8e02ff */
[----:B------:R-:W-:Y:S02]  /*1b020*/  IMAD R37, R37, UR6, RZ ;  /* 0x0000000625257c24 */ /* 0x000fe4000f8e02ff */
[----:B------:R-:W-:Y:S02]  /*1b030*/  IMAD R38, R38, UR6, RZ ;  /* 0x0000000626267c24 */ /* 0x000fe4000f8e02ff */
[----:B------:R-:W-:Y:S02]  /*1b040*/  IMAD R39, R39, UR6, RZ ;  /* 0x0000000627277c24 */ /* 0x000fe4000f8e02ff */
[----:B------:R-:W-:Y:S02]  /*1b050*/  IMAD R40, R40, UR6, RZ ;  /* 0x0000000628287c24 */ /* 0x000fe4000f8e02ff */
[----:B------:R-:W-:Y:S02]  /*1b060*/  IMAD R41, R41, UR6, RZ ;  /* 0x0000000629297c24 */ /* 0x000fe4000f8e02ff */
[----:B------:R-:W-:-:S02]  /*1b070*/  IMAD R42, R42, UR6, RZ ;  /* 0x000000062a2a7c24 */ /* 0x000fc4000f8e02ff */
[----:B------:R-:W-:Y:S02]  /*1b080*/  IMAD R43, R43, UR6, RZ ;  /* 0x000000062b2b7c24 */ /* 0x000fe4000f8e02ff */
[----:B------:R-:W-:Y:S02]  /*1b090*/  IMAD R44, R44, UR6, RZ ;  /* 0x000000062c2c7c24 */ /* 0x000fe4000f8e02ff */
[----:B------:R-:W-:Y:S02]  /*1b0a0*/  IMAD R45, R45, UR6, RZ ;  /* 0x000000062d2d7c24 */ /* 0x000fe4000f8e02ff */
[----:B------:R-:W-:Y:S01]  /*1b0b0*/  IMAD R46, R46, UR6, RZ ;  /* 0x000000062e2e7c24 */ /* 0x000fe2000f8e02ff */
[----:B---3--:R-:W-:-:S05]  /*1b0c0*/  LEA.HI.X.SX32 R25, R25, R24, 0x1, P3 ;  /* 0x0000001819197211 */ /* 0x008fca00018f0eff */
[----:B------:R0:W-:Y:S01]  /*1b0d0*/  STL [R1+0x1fb8], R25 ;  /* 0x001fb81901007387 */ /* 0x0001e20000100800 */
[----:B------:R-:W-:Y:S02]  /*1b0e0*/  LEA.HI.X.SX32 R26, R26, R24, 0x1, P2 ;  /* 0x000000181a1a7211 */ /* 0x000fe400010f0eff */
[----:B0-----:R-:W-:Y:S02]  /*1b0f0*/  IADD3 R25, P3, R32, R52, RZ ;  /* 0x0000003420197210 */ /* 0x001fe40007f7e0ff */
[----:B------:R-:W-:-:S03]  /*1b100*/  LEA.HI.X.SX32 R27, R27, R24, 0x1, P1 ;  /* 0x000000181b1b7211 */ /* 0x000fc600008f0eff */
[----:B------:R0:W-:Y:S04]  /*1b110*/  STL [R1+0x1fbc], R25 ;  /* 0x001fbc1901007387 */ /* 0x0001e80000100800 */
[----:B------:R1:W-:Y:S01]  /*1b120*/  STL [R1+0x1fb0], R26 ;  /* 0x001fb01a01007387 */ /* 0x0003e20000100800 */
[-C--:B0-----:R-:W-:Y:S02]  /*1b130*/  IADD3 R25, P2, R33, R52.reuse, RZ ;  /* 0x0000003421197210 */ /* 0x081fe40007f5e0ff */
[----:B-1----:R-:W-:-:S03]  /*1b140*/  IADD3 R26, P1, R34, R52, RZ ;  /* 0x00000034221a7210 */ /* 0x002fc60007f3e0ff */
[----:B------:R0:W-:Y:S04]  /*1b150*/  STL [R1+0x1fb4], R25 ;  /* 0x001fb41901007387 */ /* 0x0001e80000100800 */
[----:B------:R1:W-:Y:S01]  /*1b160*/  STL [R1+0x1fa8], R27 ;  /* 0x001fa81b01007387 */ /* 0x0003e20000100800 */
[----:B0-----:R-:W-:-:S03]  /*1b170*/  LEA.HI.X.SX32 R25, R28, R24, 0x1, P0 ;  /* 0x000000181c197211 */ /* 0x001fc600000f0eff */
[----:B------:R0:W-:Y:S01]  /*1b180*/  STL [R1+0x1fac], R26 ;  /* 0x001fac1a01007387 */ /* 0x0001e20000100800 */
[----:B-1----:R-:W-:-:S03]  /*1b190*/  IADD3 R27, P0, R35, R52, RZ ;  /* 0x00000034231b7210 */ /* 0x002fc60007f1e0ff */
        /* <DEDUP_REMOVED lines=33> */
[----:B0-----:R-:W-:Y:S02]  /*1b3b0*/  LEA.HI.X.SX32 R25, R37, R24, 0x1, P6 ;  /* 0x0000001825197211 */ /* 0x001fe400030f0eff */
[----:B------:R-:W-:Y:S01]  /*1b3c0*/  IADD3 R28, P6, R44, R52, RZ ;  /* 0x000000342c1c7210 */ /* 0x000fe20007fde0ff */
[----:B-1----:R-:W3:Y:S04]  /*1b3d0*/  LDL.LU R27, [R1+0xb4] ;  /* 0x0000b400011b7983 */ /* 0x002ee80000300800 */
[----:B------:R0:W-:Y:S04]  /*1b3e0*/  STL [R1+0x1f64], R26 ;  /* 0x001f641a01007387 */ /* 0x0001e80000100800 */
[----:B------:R1:W-:Y:S04]  /*1b3f0*/  STL [R1+0x1f58], R25 ;  /* 0x001f581901007387 */ /* 0x0003e80000100800 */
[----:B------:R4:W-:Y:S01]  /*1b400*/  STL [R1+0x1f5c], R28 ;  /* 0x001f5c1c01007387 */ /* 0x0009e20000100800 */
[----:B0-----:R-:W-:-:S02]  /*1b410*/  LEA.HI.X.SX32 R26, R38, R24, 0x1, P5 ;  /* 0x00000018261a7211 */ /* 0x001fc400028f0eff */
[----:B-1----:R-:W-:-:S03]  /*1b420*/  IADD3 R25, P5, R45, R52, RZ ;  /* 0x000000342d197210 */ /* 0x002fc60007fbe0ff */
[----:B------:R0:W-:Y:S01]  /*1b430*/  STL [R1+0x1f50], R26 ;  /* 0x001f501a01007387 */ /* 0x0001e20000100800 */
[----:B----4-:R-:W-:-:S03]  /*1b440*/  LEA.HI.X.SX32 R28, R39, R24, 0x1, P3 ;  /* 0x00000018271c7211 */ /* 0x010fc600018f0eff */
[----:B0-----:R-:W4:Y:S04]  /*1b450*/  LDL.LU R26, [R1+0xcc] ;  /* 0x0000cc00011a7983 */ /* 0x001f280000300800 */
[----:B------:R0:W-:Y:S04]  /*1b460*/  STL [R1+0x1f54], R25 ;  /* 0x001f541901007387 */ /* 0x0001e80000100800 */
[----:B------:R1:W-:Y:S01]  /*1b470*/  STL [R1+0x1f48], R28 ;  /* 0x001f481c01007387 */ /* 0x0003e20000100800 */
[----:B0-----:R-:W-:Y:S02]  /*1b480*/  IADD3 R25, P3, R46, R52, RZ ;  /* 0x000000342e197210 */ /* 0x001fe40007f7e0ff */
[----:B-1----:R-:W-:-:S02]  /*1b490*/  LEA.HI.X.SX32 R28, R40, R24, 0x1, P2 ;  /* 0x00000018281c7211 */ /* 0x002fc400010f0eff */
[----:B------:R-:W2:Y:S04]  /*1b4a0*/  LDL.LU R40, [R1+0xd8] ;  /* 0x0000d80001287983 */ /* 0x000ea80000300800 */
[----:B------:R-:W-:Y:S04]  /*1b4b0*/  STL [R1+0x1f4c], R25 ;  /* 0x001f4c1901007387 */ /* 0x000fe80000100800 */
[----:B------:R0:W-:Y:S02]  /*1b4c0*/  STL [R1+0x1f40], R28 ;  /* 0x001f401c01007387 */ /* 0x0001e40000100800 */
[----:B0-----:R-:W-:-:S02]  /*1b4d0*/  LEA.HI.X.SX32 R28, R41, R24, 0x1, P1 ;  /* 0x00000018291c7211 */ /* 0x001fc400008f0eff */
[----:B------:R-:W4:Y:S01]  /*1b4e0*/  LDL.LU R41, [R1+0xc0] ;  /* 0x0000c00001297983 */ /* 0x000f220000300800 */
[----:B------:R-:W-:-:S05]  /*1b4f0*/  IMAD R47, R47, UR6, RZ ;  /* 0x000000062f2f7c24 */ /* 0x000fca000f8e02ff */
[----:B------:R-:W-:Y:S01]  /*1b500*/  IADD3 R25, P2, R47, R52, RZ ;  /* 0x000000342f197210 */ /* 0x000fe20007f5e0ff */
[----:B------:R-:W-:-:S04]  /*1b510*/  IMAD R48, R48, UR6, RZ ;  /* 0x0000000630307c24 */ /* 0x000fc8000f8e02ff */
[----:B------:R0:W-:Y:S01]  /*1b520*/  STL [R1+0x1f44], R25 ;  /* 0x001f441901007387 */ /* 0x0001e20000100800 */
[----:B------:R-:W-:Y:S01]  /*1b530*/  IADD3 R29, P1, R48, R52, RZ ;  /* 0x00000034301d7210 */ /* 0x000fe20007f3e0ff */
[----:B------:R-:W-:Y:S02]  /*1b540*/  IMAD R49, R49, UR6, RZ ;  /* 0x0000000631317c24 */ /* 0x000fe4000f8e02ff */
[----:B0-----:R-:W2:Y:S04]  /*1b550*/  LDL.LU R25, [R1+0xe4] ;  /* 0x0000e40001197983 */ /* 0x001ea80000300800 */
[----:B------:R0:W-:Y:S04]  /*1b560*/  STL [R1+0x1f38], R28 ;  /* 0x001f381c01007387 */ /* 0x0001e80000100800 */
[----:B------:R-:W2:Y:S01]  /*1b570*/  LDL.LU R39, [R1+0xf4] ;  /* 0x0000f40001277983 */ /* 0x000ea20000300800 */
[----:B0-----:R-:W-:-:S03]  /*1b580*/  LEA.HI.X.SX32 R28, R42, R24, 0x1, P0 ;  /* 0x000000182a1c7211 */ /* 0x001fc600000f0eff */
[----:B------:R0:W-:Y:S01]  /*1b590*/  STL [R1+0x1f3c], R29 ;  /* 0x001f3c1d01007387 */ /* 0x0001e20000100800 */
[----:B------:R-:W-:-:S03]  /*1b5a0*/  IMAD R50, R50, UR6, RZ ;  /* 0x0000000632327c24 */ /* 0x000fc6000f8e02ff */
[----:B------:R1:W-:Y:S04]  /*1b5b0*/  STL [R1+0x1f30], R28 ;  /* 0x001f301c01007387 */ /* 0x0003e80000100800 */
[----:B------:R-:W2:Y:S01]  /*1b5c0*/  LDL.LU R38, [R1+0xfc] ;  /* 0x0000fc0001267983 */ /* 0x000ea20000300800 */
[----:B0-----:R-:W-:Y:S02]  /*1b5d0*/  IADD3 R29, P0, R49, R52, RZ ;  /* 0x00000034311d7210 */ /* 0x001fe40007f1e0ff */
[----:B-1----:R-:W-:-:S03]  /*1b5e0*/  LEA.HI.X.SX32 R28, R43, R24, 0x1, P4 ;  /* 0x000000182b1c7211 */ /* 0x002fc600020f0eff */
[----:B------:R0:W-:Y:S01]  /*1b5f0*/  STL [R1+0x1f34], R29 ;  /* 0x001f341d01007387 */ /* 0x0001e20000100800 */
[----:B------:R-:W-:-:S03]  /*1b600*/  IMAD R51, R51, UR6, RZ ;  /* 0x0000000633337c24 */ /* 0x000fc6000f8e02ff */
[----:B------:R1:W-:Y:S04]  /*1b610*/  STL [R1+0x1f28], R28 ;  /* 0x001f281c01007387 */ /* 0x0003e80000100800 */
[----:B------:R-:W2:Y:S01]  /*1b620*/  LDL.LU R37, [R1+0x10c] ;  /* 0x00010c0001257983 */ /* 0x000ea20000300800 */
[----:B0-----:R-:W-:Y:S02]  /*1b630*/  IADD3 R29, P4, R50, R52, RZ ;  /* 0x00000034321d7210 */ /* 0x001fe40007f9e0ff */
[----:B-1----:R-:W-:-:S03]  /*1b640*/  LEA.HI.X.SX32 R28, R44, R24, 0x1, P6 ;  /* 0x000000182c1c7211 */ /* 0x002fc600030f0eff */
[----:B------:R0:W-:Y:S04]  /*1b650*/  STL [R1+0x1f2c], R29 ;  /* 0x001f2c1d01007387 */ /* 0x0001e80000100800 */
        /* <DEDUP_REMOVED lines=15> */
[----:B------:R-:W-:Y:S04]  /*1b750*/  STL [R1+0x1f14], R29 ;  /* 0x001f141d01007387 */ /* 0x000fe80000100800 */
[----:B------:R0:W-:Y:S04]  /*1b760*/  STL [R1+0x1f08], R28 ;  /* 0x001f081c01007387 */ /* 0x0001e80000100800 */
[----:B------:R-:W2:Y:S01]  /*1b770*/  LDL.LU R33, [R1+0x140] ;  /* 0x0001400001217983 */ /* 0x000ea20000300800 */
[----:B0-----:R-:W-:Y:S02]  /*1b780*/  LEA.HI.X.SX32 R28, R48, R24, 0x1, P1 ;  /* 0x00000018301c7211 */ /* 0x001fe400008f0eff */
[----:B---3--:R-:W-:-:S05]  /*1b790*/  IADD3 R29, P2, R27, R52, RZ ;  /* 0x000000341b1d7210 */ /* 0x008fca0007f5e0ff */
[----:B------:R-:W-:Y:S04]  /*1b7a0*/  STL [R1+0x1f0c], R29 ;  /* 0x001f0c1d01007387 */ /* 0x000fe80000100800 */
[----:B------:R0:W-:Y:S04]  /*1b7b0*/  STL [R1+0x1f00], R28 ;  /* 0x001f001c01007387 */ /* 0x0001e80000100800 */
[----:B------:R-:W3:Y:S01]  /*1b7c0*/  LDL.LU R32, [R1+0x14c] ;  /* 0x00014c0001207983 */ /* 0x000ee20000300800 */
[----:B0-----:R-:W-:Y:S02]  /*1b7d0*/  LEA.HI.X.SX32 R28, R49, R24, 0x1, P0 ;  /* 0x00000018311c7211 */ /* 0x001fe400000f0eff */
[----:B----4-:R-:W-:-:S05]  /*1b7e0*/  IADD3 R29, P1, R41, R52, RZ ;  /* 0x00000034291d7210 */ /* 0x010fca0007f3e0ff */
[----:B------:R0:W-:Y:S04]  /*1b7f0*/  STL [R1+0x1f04], R29 ;  /* 0x001f041d01007387 */ /* 0x0001e80000100800 */
[----:B------:R1:W-:Y:S04]  /*1b800*/  STL [R1+0x1ef8], R28 ;  /* 0x001ef81c01007387 */ /* 0x0003e80000100800 */
[----:B------:R-:W4:Y:S01]  /*1b810*/  LDL.LU R31, [R1+0x158] ;  /* 0x00015800011f7983 */ /* 0x000f220000300800 */
[----:B0-----:R-:W-:Y:S02]  /*1b820*/  IADD3 R29, P0, R26, R52, RZ ;  /* 0x000000341a1d7210 */ /* 0x001fe40007f1e0ff */
[----:B-1----:R-:W-:-:S03]  /*1b830*/  LEA.HI.X.SX32 R28, R50, R24, 0x1, P4 ;  /* 0x00000018321c7211 */ /* 0x002fc600020f0eff */
[----:B------:R2:W-:Y:S04]  /*1b840*/  STL [R1+0x1efc], R29 ;  /* 0x001efc1d01007387 */ /* 0x0005e80000100800 */
[----:B------:R0:W-:Y:S04]  /*1b850*/  STL [R1+0x1ef0], R28 ;  /* 0x001ef01c01007387 */ /* 0x0001e80000100800 */
[----:B------:R-:W4:Y:S01]  /*1b860*/  LDL.LU R30, [R1+0x164] ;  /* 0x00016400011e7983 */ /* 0x000f220000300800 */
[----:B--2---:R-:W-:Y:S02]  /*1b870*/  IADD3 R29, P4, R40, R52, RZ ;  /* 0x00000034281d7210 */ /* 0x004fe40007f9e0ff */
[----:B0-----:R-:W-:-:S03]  /*1b880*/  LEA.HI.X.SX32 R28, R51, R24, 0x1, P6 ;  /* 0x00000018331c7211 */ /* 0x001fc600030f0eff */
[----:B------:R0:W-:Y:S04]  /*1b890*/  STL [R1+0x1ef4], R29 ;  /* 0x001ef41d01007387 */ /* 0x0001e80000100800 */
[----:B------:R1:W-:Y:S04]  /*1b8a0*/  STL [R1+0x1ee8], R28 ;  /* 0x001ee81c01007387 */ /* 0x0003e80000100800 */
[----:B0-----:R-:W2:Y:S01]  /*1b8b0*/  LDL.LU R29, [R1+0x174] ;  /* 0x00017400011d7983 */ /* 0x001ea20000300800 */
[----:B------:R-:W-:Y:S02]  /*1b8c0*/  IADD3 R42, P6, R25, R52, RZ ;  /* 0x00000034192a7210 */ /* 0x000fe40007fde0ff */
[----:B-1----:R-:W-:-:S03]  /*1b8d0*/  LEA.HI.X.SX32 R28, R53, R24, 0x1, P5 ;  /* 0x00000018351c7211 */ /* 0x002fc600028f0eff */
[----:B------:R0:W-:Y:S01]  /*1b8e0*/  STL [R1+0x1eec], R42 ;  /* 0x001eec2a01007387 */ /* 0x0001e20000100800 */
[----:B------:R-:W-:-:S03]  /*1b8f0*/  IADD3 R43, P5, R39, R52, RZ ;  /* 0x00000034272b7210 */ /* 0x000fc60007fbe0ff */
[----:B------:R1:W-:Y:S01]  /*1b900*/  STL [R1+0x1ee0], R28 ;  /* 0x001ee01c01007387 */ /* 0x0003e20000100800 */
[----:B0-----:R-:W-:-:S03]  /*1b910*/  LEA.HI.X.SX32 R42, R54, R24, 0x1, P3 ;  /* 0x00000018362a7211 */ /* 0x001fc600018f0eff */
[----:B-1----:R-:W2:Y:S04]  /*1b920*/  LDL.LU R28, [R1+0x17c] ;  /* 0x00017c00011c7983 */ /* 0x002ea80000300800 */
[----:B------:R0:W-:Y:S04]  /*1b930*/  STL [R1+0x1ee4], R43 ;  /* 0x001ee42b01007387 */ /* 0x0001e80000100800 */
[----:B------:R1:W-:Y:S01]  /*1b940*/  STL [R1+0x17fc], R42 ;  /* 0x0017fc2a01007387 */ /* 0x0003e20000100800 */
[----:B0-----:R-:W-:Y:S02]  /*1b950*/  IADD3 R43, P3, R38, R52, RZ ;  /* 0x00000034262b7210 */ /* 0x001fe40007f7e0ff */
[----:B-1----:R-:W-:-:S02]  /*1b960*/  LEA.HI.X.SX32 R42, R27, R24, 0x1, P2 ;  /* 0x000000181b2a7211 */ /* 0x002fc400010f0eff */
[----:B------:R-:W2:Y:S04]  /*1b970*/  LDL.LU R27, [R1+0x18c] ;  /* 0x00018c00011b7983 */ /* 0x000ea80000300800 */
        /* <DEDUP_REMOVED lines=28> */
[----:B------:R-:W2:Y:S01]  /*1bb40*/  LDL.LU R38, [R1+0x1d8] ;  /* 0x0001d80001267983 */ /* 0x000ea20000300800 */
[----:B---3--:R-:W-:-:S05]  /*1bb50*/  IADD3 R43, P5, R32, R52, RZ ;  /* 0x00000034202b7210 */ /* 0x008fca0007fbe0ff */
[----:B------:R-:W-:Y:S04]  /*1bb60*/  STL [R1+0x184c], R43 ;  /* 0x00184c2b01007387 */ /* 0x000fe80000100800 */
[----:B------:R0:W-:Y:S02]  /*1bb70*/  STL [R1+0x1818], R42 ;  /* 0x0018182a01007387 */ /* 0x0001e40000100800 */
[----:B0-----:R-:W-:Y:S02]  /*1bb80*/  LEA.HI.X.SX32 R42, R37, R24, 0x1, P2 ;  /* 0x00000018252a7211 */ /* 0x001fe400010f0eff */
[----:B------:R-:W3:Y:S01]  /*1bb90*/  LDL.LU R37, [R1+0x1e4] ;  /* 0x0001e40001257983 */ /* 0x000ee20000300800 */
[----:B----4-:R-:W-:-:S05]  /*1bba0*/  IADD3 R43, P3, R31, R52, RZ ;  /* 0x000000341f2b7210 */ /* 0x010fca0007f7e0ff */
[----:B------:R0:W-:Y:S04]  /*1bbb0*/  STL [R1+0x1854], R43 ;  /* 0x0018542b01007387 */ /* 0x0001e80000100800 */
[----:B------:R1:W-:Y:S01]  /*1bbc0*/  STL [R1+0x1820], R42 ;  /* 0x0018202a01007387 */ /* 0x0003e20000100800 */
[----:B0-----:R-:W-:Y:S02]  /*1bbd0*/  IADD3 R43, P2, R30, R52, RZ ;  /* 0x000000341e2b7210 */ /* 0x001fe40007f5e0ff */
[----:B-1----:R-:W-:Y:S02]  /*1bbe0*/  LEA.HI.X.SX32 R42, R36, R24, 0x1, P1 ;  /* 0x00000018242a7211 */ /* 0x002fe400008f0eff */
[----:B------:R-:W4:Y:S04]  /*1bbf0*/  LDL.LU R36, [R1+0x1f0] ;  /* 0x0001f00001247983 */ /* 0x000f280000300800 */
[----:B------:R2:W-:Y:S04]  /*1bc00*/  STL [R1+0x185c], R43 ;  /* 0x00185c2b01007387 */ /* 0x0005e80000100800 */
[----:B------:R0:W-:Y:S01]  /*1bc10*/  STL [R1+0x1828], R42 ;  /* 0x0018282a01007387 */ /* 0x0001e20000100800 */
[----:B--2---:R-:W-:-:S02]  /*1bc20*/  IADD3 R43, P1, R29, R52, RZ ;  /* 0x000000341d2b7210 */ /* 0x004fc40007f3e0ff */
[-C--:B0-----:R-:W-:Y:S02]  /*1bc30*/  LEA.HI.X.SX32 R42, R35, R24.reuse, 0x1, P0 ;  /* 0x00000018232a7211 */ /* 0x081fe400000f0eff */
[----:B------:R-:W2:Y:S04]  /*1bc40*/  LDL.LU R35, [R1+0x1fc] ;  /* 0x0001fc0001237983 */ /* 0x000ea80000300800 */
[----:B------:R-:W-:Y:S04]  /*1bc50*/  STL [R1+0x1864], R43 ;  /* 0x0018642b01007387 */ /* 0x000fe80000100800 */
[----:B------:R0:W-:Y:S02]  /*1bc60*/  STL [R1+0x1830], R42 ;  /* 0x0018302a01007387 */ /* 0x0001e40000100800 */
[----:B0-----:R-:W-:-:S02]  /*1bc70*/  LEA.HI.X.SX32 R42, R34, R24, 0x1, P4 ;  /* 0x00000018222a7211 */ /* 0x001fc400020f0eff */
[----:B------:R-:W2:Y:S01]  /*1bc80*/  LDL.LU R34, [R1+0x20c] ;  /* 0x00020c0001227983 */ /* 0x000ea20000300800 */
[----:B------:R-:W-:-:S05]  /*1bc90*/  IADD3 R43, P0, R28, R52, RZ ;  /* 0x000000341c2b7210 */ /* 0x000fca0007f1e0ff */
[----:B------:R0:W-:Y:S04]  /*1bca0*/  STL [R1+0x186c], R43 ;  /* 0x00186c2b01007387 */ /* 0x0001e80000100800 */
[----:B------:R1:W-:Y:S01]  /*1bcb0*/  STL [R1+0x1838], R42 ;  /* 0x0018382a01007387 */ /* 0x0003e20000100800 */
[----:B0-----:R-:W-:Y:S02]  /*1bcc0*/  IADD3 R43, P4, R27, R52, RZ ;  /* 0x000000341b2b7210 */ /* 0x001fe40007f9e0ff */
[----:B-1----:R-:W-:Y:S02]  /*1bcd0*/  LEA.HI.X.SX32 R42, R33, R24, 0x1, P6 ;  /* 0x00000018212a7211 */ /* 0x002fe400030f0eff */
[----:B------:R-:W2:Y:S04]  /*1bce0*/  LDL.LU R33, [R1+0x214] ;  /* 0x0002140001217983 */ /* 0x000ea80000300800 */
[----:B------:R0:W-:Y:S04]  /*1bcf0*/  STL [R1+0x1874], R43 ;  /* 0x0018742b01007387 */ /* 0x0001e80000100800 */
[----:B------:R1:W-:Y:S01]  /*1bd00*/  STL [R1+0x1840], R42 ;  /* 0x0018402a01007387 */ /* 0x0003e20000100800 */
[----:B0-----:R-:W-:-:S02]  /*1bd10*/  IADD3 R43, P6, R41, R52, RZ ;  /* 0x00000034292b7210 */ /* 0x001fc40007fde0ff */
        /* <DEDUP_REMOVED lines=25> */
[-C--:B-1----:R-:W-:Y:S02]  /*1beb0*/  LEA.HI.X.SX32 R42, R27, R24.reuse, 0x1, P4 ;  /* 0x000000181b2a7211 */ /* 0x082fe400020f0eff */
        /* <DEDUP_REMOVED lines=11> */
[----:B------:R-:W-:Y:S04]  /*1bf70*/  STL [R1+0x18b4], R43 ;  /* 0x0018b42b01007387 */ /* 0x000fe80000100800 */
[----:B------:R0:W-:Y:S02]  /*1bf80*/  STL [R1+0x1880], R42 ;  /* 0x0018802a01007387 */ /* 0x0001e40000100800 */
[----:B0-----:R-:W-:Y:S02]  /*1bf90*/  LEA.HI.X.SX32 R42, R40, R24, 0x1, P3 ;  /* 0x00000018282a7211 */ /* 0x001fe400018f0eff */
[-C--:B--2---:R-:W-:Y:S01]  /*1bfa0*/  IADD3 R43, P5, R35, R52.reuse, RZ ;  /* 0x00000034232b7210 */ /* 0x084fe20007fbe0ff */
[----:B------:R-:W2:Y:S04]  /*1bfb0*/  LDL.LU R40, [R1+0x26c] ;  /* 0x00026c0001287983 */ /* 0x000ea80000300800 */
[----:B------:R0:W-:Y:S04]  /*1bfc0*/  STL [R1+0x18bc], R43 ;  /* 0x0018bc2b01007387 */ /* 0x0001e80000100800 */
[----:B------:R1:W-:Y:S01]  /*1bfd0*/  STL [R1+0x1888], R42 ;  /* 0x0018882a01007387 */ /* 0x0003e20000100800 */
[----:B0-----:R-:W-:-:S02]  /*1bfe0*/  IADD3 R43, P3, R34, R52, RZ ;  /* 0x00000034222b7210 */ /* 0x001fc40007f7e0ff */
[-C--:B-1----:R-:W-:Y:S02]  /*1bff0*/  LEA.HI.X.SX32 R42, R25, R24.reuse, 0x1, P2 ;  /* 0x00000018192a7211 */ /* 0x082fe400010f0eff */
[----:B------:R-:W4:Y:S04]  /*1c000*/  LDL.LU R25, [R1+0x274] ;  /* 0x0002740001197983 */ /* 0x000f280000300800 */
[----:B------:R-:W-:Y:S04]  /*1c010*/  STL [R1+0x18c4], R43 ;  /* 0x0018c42b01007387 */ /* 0x000fe80000100800 */
[----:B------:R0:W-:Y:S02]  /*1c020*/  STL [R1+0x1890], R42 ;  /* 0x0018902a01007387 */ /* 0x0001e40000100800 */
[----:B0-----:R-:W-:-:S02]  /*1c030*/  LEA.HI.X.SX32 R42, R39, R24, 0x1, P1 ;  /* 0x00000018272a7211 */ /* 0x001fc400008f0eff */
[----:B------:R-:W4:Y:S01]  /*1c040*/  LDL.LU R39, [R1+0x27c] ;  /* 0x00027c0001277983 */ /* 0x000f220000300800 */
[----:B------:R-:W-:-:S05]  /*1c050*/  IADD3 R43, P2, R33, R52, RZ ;  /* 0x00000034212b7210 */ /* 0x000fca0007f5e0ff */
[----:B------:R0:W-:Y:S04]  /*1c060*/  STL [R1+0x18cc], R43 ;  /* 0x0018cc2b01007387 */ /* 0x0001e80000100800 */
[----:B------:R1:W-:Y:S01]  /*1c070*/  STL [R1+0x1898], R42 ;  /* 0x0018982a01007387 */ /* 0x0003e20000100800 */
[----:B0-----:R-:W-:Y:S02]  /*1c080*/  IADD3 R43, P1, R32, R52, RZ ;  /* 0x00000034202b7210 */ /* 0x001fe40007f3e0ff */
[----:B-1----:R-:W-:Y:S02]  /*1c090*/  LEA.HI.X.SX32 R42, R38, R24, 0x1, P0 ;  /* 0x00000018262a7211 */ /* 0x002fe400000f0eff */
[----:B------:R-:W4:Y:S04]  /*1c0a0*/  LDL.LU R38, [R1+0x280] ;  /* 0x0002800001267983 */ /* 0x000f280000300800 */
[----:B------:R0:W-:Y:S04]  /*1c0b0*/  STL [R1+0x18d4], R43 ;  /* 0x0018d42b01007387 */ /* 0x0001e80000100800 */
[----:B------:R1:W-:Y:S01]  /*1c0c0*/  STL [R1+0x18a0], R42 ;  /* 0x0018a02a01007387 */ /* 0x0003e20000100800 */
[----:B0-----:R-:W-:-:S02]  /*1c0d0*/  IADD3 R43, P0, R31, R52, RZ ;  /* 0x000000341f2b7210 */ /* 0x001fc40007f1e0ff */
        /* <DEDUP_REMOVED lines=31> */
[----:B---3--:R-:W-:-:S05]  /*1c2d0*/  IADD3 R43, P1, R26, R52, RZ ;  /* 0x000000341a2b7210 */ /* 0x008fca0007f3e0ff */
[----:B------:R-:W-:Y:S04]  /*1c2e0*/  STL [R1+0x190c], R43 ;  /* 0x00190c2b01007387 */ /* 0x000fe80000100800 */
[----:B------:R0:W-:Y:S02]  /*1c2f0*/  STL [R1+0x18d8], R42 ;  /* 0x0018d82a01007387 */ /* 0x0001e40000100800 */
[----:B0-----:R-:W-:Y:S02]  /*1c300*/  LEA.HI.X.SX32 R42, R30, R24, 0x1, P4 ;  /* 0x000000181e2a7211 */ /* 0x001fe400020f0eff */
[----:B------:R-:W3:Y:S01]  /*1c310*/  LDL.LU R30, [R1+0x2b0] ;  /* 0x0002b000011e7983 */ /* 0x000ee20000300800 */
[----:B--2---:R-:W-:-:S05]  /*1c320*/  IADD3 R43, P0, R40, R52, RZ ;  /* 0x00000034282b7210 */ /* 0x004fca0007f1e0ff */
[----:B------:R-:W-:Y:S04]  /*1c330*/  STL [R1+0x1914], R43 ;  /* 0x0019142b01007387 */ /* 0x000fe80000100800 */
[----:B------:R0:W-:Y:S02]  /*1c340*/  STL [R1+0x18e0], R42 ;  /* 0x0018e02a01007387 */ /* 0x0001e40000100800 */
[----:B0-----:R-:W-:Y:S02]  /*1c350*/  LEA.HI.X.SX32 R42, R29, R24, 0x1, P6 ;  /* 0x000000181d2a7211 */ /* 0x001fe400030f0eff */
[----:B------:R-:W2:Y:S01]  /*1c360*/  LDL.LU R29, [R1+0x2b8] ;  /* 0x0002b800011d7983 */ /* 0x000ea20000300800 */
[----:B----4-:R-:W-:-:S05]  /*1c370*/  IADD3 R43, P4, R25, R52, RZ ;  /* 0x00000034192b7210 */ /* 0x010fca0007f9e0ff */
[----:B------:R-:W-:Y:S04]  /*1c380*/  STL [R1+0x191c], R43 ;  /* 0x00191c2b01007387 */ /* 0x000fe80000100800 */
[----:B------:R0:W-:Y:S02]  /*1c390*/  STL [R1+0x18e8], R42 ;  /* 0x0018e82a01007387 */ /* 0x0001e40000100800 */
[----:B0-----:R-:W-:Y:S02]  /*1c3a0*/  LEA.HI.X.SX32 R42, R28, R24, 0x1, P5 ;  /* 0x000000181c2a7211 */ /* 0x001fe400028f0eff */
[----:B------:R-:W-:Y:S01]  /*1c3b0*/  IADD3 R43, P6, R39, R52, RZ ;  /* 0x00000034272b7210 */ /* 0x000fe20007fde0ff */
        /* <DEDUP_REMOVED lines=66> */
[----:B------:R-:W-:Y:S04]  /*1c7e0*/  STL [R1+0x198c], R43 ;  /* 0x00198c2b01007387 */ /* 0x000fe80000100800 */
[----:B------:R0:W-:Y:S02]  /*1c7f0*/  STL [R1+0x1958], R42 ;  /* 0x0019582a01007387 */ /* 0x0001e40000100800 */
[----:B0-----:R-:W-:Y:S02]  /*1c800*/  LEA.HI.X.SX32 R42, R31, R24, 0x1, P5 ;  /* 0x000000181f2a7211 */ /* 0x001fe400028f0eff */
[-C--:B------:R-:W-:Y:S01]  /*1c810*/  IADD3 R43, P6, R26, R52.reuse, RZ ;  /* 0x000000341a2b7210 */ /* 0x080fe20007fde0ff */
        /* <DEDUP_REMOVED lines=357> */
[----:B------:R0:W-:Y:S01]  /*1de70*/  STL [R1+0x1b98], R42 ;  /* 0x001b982a01007387 */ /* 0x0001e20000100800 */
[-C--:B------:R-:W-:Y:S02]  /*1de80*/  LEA.HI.X.SX32 R41, R41, R24.reuse, 0x1, P1 ;  /* 0x0000001829297211 */ /* 0x080fe400008f0eff */
[----:B0-----:R-:W-:Y:S02]  /*1de90*/  LEA.HI.X.SX32 R42, R27, R24, 0x1, P2 ;  /* 0x000000181b2a7211 */ /* 0x001fe400010f0eff */
[-C--:B------:R-:W-:Y:S01]  /*1dea0*/  IADD3 R43, P3, R38, R52.reuse, RZ ;  /* 0x00000034262b7210 */ /* 0x080fe20007f7e0ff */
[----:B------:R-:W4:Y:S04]  /*1deb0*/  LDL.LU R27, [R1+0x128] ;  /* 0x00012800011b7983 */ /* 0x000f280000300800 */
[----:B------:R-:W-:Y:S04]  /*1dec0*/  STL [R1+0x1bd4], R43 ;  /* 0x001bd42b01007387 */ /* 0x000fe80000100800 */
[----:B------:R0:W-:Y:S04]  /*1ded0*/  STL [R1+0x1ba0], R42 ;  /* 0x001ba02a01007387 */ /* 0x0001e80000100800 */
[----:B0-----:R-:W4:Y:S01]  /*1dee0*/  LDL.LU R42, [R1+0x120] ;  /* 0x00012000012a7983 */ /* 0x001f220000300800 */
[----:B------:R-:W-:-:S05]  /*1def0*/  IADD3 R43, P2, R37, R52, RZ ;  /* 0x00000034252b7210 */ /* 0x000fca0007f5e0ff */
[----:B------:R-:W-:Y:S04]  /*1df00*/  STL [R1+0x1bdc], R43 ;  /* 0x001bdc2b01007387 */ /* 0x000fe80000100800 */
[----:B------:R0:W-:Y:S01]  /*1df10*/  STL [R1+0x1ba8], R41 ;  /* 0x001ba82901007387 */ /* 0x0001e20000100800 */
[-C--:B------:R-:W-:Y:S02]  /*1df20*/  LEA.HI.X.SX32 R40, R40, R24.reuse, 0x1, P4 ;  /* 0x0000001828287211 */ /* 0x080fe400020f0eff */
[----:B0-----:R-:W-:Y:S02]  /*1df30*/  LEA.HI.X.SX32 R41, R26, R24, 0x1, P0 ;  /* 0x000000181a297211 */ /* 0x001fe400000f0eff */
[----:B------:R-:W4:Y:S01]  /*1df40*/  LDL.LU R26, [R1+0x11c] ;  /* 0x00011c00011a7983 */ /* 0x000f220000300800 */
[----:B------:R-:W-:-:S05]  /*1df50*/  IADD3 R43, P1, R36, R52, RZ ;  /* 0x00000034242b7210 */ /* 0x000fca0007f3e0ff */
        /* <DEDUP_REMOVED lines=11> */
[----:B------:R0:W-:Y:S01]  /*1e010*/  STL [R1+0x1bc0], R40 ;  /* 0x001bc02801007387 */ /* 0x0001e20000100800 */
[----:B------:R-:W-:-:S03]  /*1e020*/  LEA.HI.X.SX32 R38, R38, R24, 0x1, P3 ;  /* 0x0000001826267211 */ /* 0x000fc600018f0eff */
[----:B0-----:R-:W4:Y:S01]  /*1e030*/  LDL.LU R40, [R1+0x108] ;  /* 0x0001080001287983 */ /* 0x001f220000300800 */
        /* <DEDUP_REMOVED lines=10> */
[----:B---3--:R-:W-:-:S05]  /*1e0e0*/  IADD3 R43, P3, R31, R52, RZ ;  /* 0x000000341f2b7210 */ /* 0x008fca0007f7e0ff */
[----:B------:R-:W-:Y:S04]  /*1e0f0*/  STL [R1+0x1c0c], R43 ;  /* 0x001c0c2b01007387 */ /* 0x000fe80000100800 */
[----:B------:R0:W-:Y:S01]  /*1e100*/  STL [R1+0x1bd8], R37 ;  /* 0x001bd82501007387 */ /* 0x0001e20000100800 */
[----:B------:R-:W-:-:S03]  /*1e110*/  LEA.HI.X.SX32 R35, R35, R24, 0x1, P0 ;  /* 0x0000001823237211 */ /* 0x000fc600000f0eff */
[----:B0-----:R-:W3:Y:S01]  /*1e120*/  LDL.LU R37, [R1+0xf8] ;  /* 0x0000f80001257983 */ /* 0x001ee20000300800 */
[----:B------:R-:W-:Y:S02]  /*1e130*/  LEA.HI.X.SX32 R34, R34, R24, 0x1, P4 ;  /* 0x0000001822227211 */ /* 0x000fe400020f0eff */
[----:B--2---:R-:W-:-:S05]  /*1e140*/  IADD3 R43, P2, R30, R52, RZ ;  /* 0x000000341e2b7210 */ /* 0x004fca0007f5e0ff */
[----:B------:R-:W-:Y:S04]  /*1e150*/  STL [R1+0x1c14], R43 ;  /* 0x001c142b01007387 */ /* 0x000fe80000100800 */
[----:B------:R0:W-:Y:S04]  /*1e160*/  STL [R1+0x1be0], R36 ;  /* 0x001be02401007387 */ /* 0x0001e80000100800 */
[----:B0-----:R-:W2:Y:S01]  /*1e170*/  LDL.LU R36, [R1+0xf0] ;  /* 0x0000f00001247983 */ /* 0x001ea20000300800 */
[----:B----4-:R-:W-:-:S05]  /*1e180*/  IADD3 R43, P1, R29, R52, RZ ;  /* 0x000000341d2b7210 */ /* 0x010fca0007f3e0ff */
[----:B------:R-:W-:Y:S04]  /*1e190*/  STL [R1+0x1c1c], R43 ;  /* 0x001c1c2b01007387 */ /* 0x000fe80000100800 */
[----:B------:R0:W-:Y:S04]  /*1e1a0*/  STL [R1+0x1be8], R35 ;  /* 0x001be82301007387 */ /* 0x0001e80000100800 */
[----:B0-----:R-:W4:Y:S01]  /*1e1b0*/  LDL.LU R35, [R1+0xec] ;  /* 0x0000ec0001237983 */ /* 0x001f220000300800 */
[----:B------:R-:W-:-:S05]  /*1e1c0*/  IADD3 R43, P0, R28, R52, RZ ;  /* 0x000000341c2b7210 */ /* 0x000fca0007f1e0ff */
[----:B------:R-:W-:Y:S04]  /*1e1d0*/  STL [R1+0x1c24], R43 ;  /* 0x001c242b01007387 */ /* 0x000fe80000100800 */
[----:B------:R0:W-:Y:S04]  /*1e1e0*/  STL [R1+0x1bf0], R34 ;  /* 0x001bf02201007387 */ /* 0x0001e80000100800 */
[----:B0-----:R-:W4:Y:S01]  /*1e1f0*/  LDL.LU R34, [R1+0xe8] ;  /* 0x0000e80001227983 */ /* 0x001f220000300800 */
[----:B------:R-:W-:Y:S02]  /*1e200*/  LEA.HI.X.SX32 R33, R33, R24, 0x1, P6 ;  /* 0x0000001821217211 */ /* 0x000fe400030f0eff */
[----:B------:R-:W-:-:S02]  /*1e210*/  IADD3 R43, P4, R27, R52, RZ ;  /* 0x000000341b2b7210 */ /* 0x000fc40007f9e0ff */
[----:B------:R-:W-:-:S03]  /*1e220*/  LEA.HI.X.SX32 R32, R32, R24, 0x1, P5 ;  /* 0x0000001820207211 */ /* 0x000fc600028f0eff */
[----:B------:R0:W-:Y:S04]  /*1e230*/  STL [R1+0x1c2c], R43 ;  /* 0x001c2c2b01007387 */ /* 0x0001e80000100800 */
[----:B------:R1:W-:Y:S01]  /*1e240*/  STL [R1+0x1bf8], R33 ;  /* 0x001bf82101007387 */ /* 0x0003e20000100800 */
[----:B------:R-:W-:Y:S02]  /*1e250*/  LEA.HI.X.SX32 R31, R31, R24, 0x1, P3 ;  /* 0x000000181f1f7211 */ /* 0x000fe400018f0eff */
[----:B0-----:R-:W-:Y:S01]  /*1e260*/  IADD3 R43, P6, R42, R52, RZ ;  /* 0x000000342a2b7210 */ /* 0x001fe20007fde0ff */
[----:B-1----:R-:W4:Y:S04]  /*1e270*/  LDL.LU R33, [R1+0xe0] ;  /* 0x0000e00001217983 */ /* 0x002f280000300800 */
[----:B------:R-:W-:Y:S04]  /*1e280*/  STL [R1+0x1c34], R43 ;  /* 0x001c342b01007387 */ /* 0x000fe80000100800 */
[----:B------:R0:W-:Y:S01]  /*1e290*/  STL [R1+0x1c00], R32 ;  /* 0x001c002001007387 */ /* 0x0001e20000100800 */
[----:B------:R-:W-:-:S03]  /*1e2a0*/  LEA.HI.X.SX32 R44, R30, R24, 0x1, P2 ;  /* 0x000000181e2c7211 */ /* 0x000fc600010f0eff */
[----:B0-----:R-:W4:Y:S01]  /*1e2b0*/  LDL.LU R32, [R1+0xdc] ;  /* 0x0000dc0001207983 */ /* 0x001f220000300800 */
[----:B------:R-:W-:-:S05]  /*1e2c0*/  IADD3 R43, P5, R26, R52, RZ ;  /* 0x000000341a2b7210 */ /* 0x000fca0007fbe0ff */
[----:B------:R-:W-:Y:S04]  /*1e2d0*/  STL [R1+0x1c3c], R43 ;  /* 0x001c3c2b01007387 */ /* 0x000fe80000100800 */
[----:B------:R0:W-:Y:S04]  /*1e2e0*/  STL [R1+0x1c08], R31 ;  /* 0x001c081f01007387 */ /* 0x0001e80000100800 */
[----:B0-----:R-:W4:Y:S01]  /*1e2f0*/  LDL.LU R31, [R1+0xd4] ;  /* 0x0000d400011f7983 */ /* 0x001f220000300800 */
[----:B------:R-:W-:-:S05]  /*1e300*/  IADD3 R43, P3, R41, R52, RZ ;  /* 0x00000034292b7210 */ /* 0x000fca0007f7e0ff */
[----:B------:R0:W-:Y:S04]  /*1e310*/  STL [R1+0x1c44], R43 ;  /* 0x001c442b01007387 */ /* 0x0001e80000100800 */
[----:B------:R-:W4:Y:S04]  /*1e320*/  LDL.LU R30, [R1+0xd0] ;  /* 0x0000d000011e7983 */ /* 0x000f280000300800 */
[----:B------:R1:W-:Y:S01]  /*1e330*/  STL [R1+0x1c10], R44 ;  /* 0x001c102c01007387 */ /* 0x0003e20000100800 */
[----:B0-----:R-:W-:Y:S02]  /*1e340*/  IADD3 R43, P2, R25, R52, RZ ;  /* 0x00000034192b7210 */ /* 0x001fe40007f5e0ff */
[----:B-1----:R-:W-:-:S03]  /*1e350*/  LEA.HI.X.SX32 R44, R29, R24, 0x1, P1 ;  /* 0x000000181d2c7211 */ /* 0x002fc600008f0eff */
        /* <DEDUP_REMOVED lines=16> */
[----:B------:R-:W-:Y:S01]  /*1e460*/  STL [R1+0x1c30], R44 ;  /* 0x001c302c01007387 */ /* 0x000fe20000100800 */
[-C--:B------:R-:W-:Y:S02]  /*1e470*/  LEA.HI.X.SX32 R41, R41, R24.reuse, 0x1, P3 ;  /* 0x0000001829297211 */ /* 0x080fe400018f0eff */
[----:B0-----:R-:W-:Y:S02]  /*1e480*/  LEA.HI.X.SX32 R43, R26, R24, 0x1, P5 ;  /* 0x000000181a2b7211 */ /* 0x001fe400028f0eff */
[----:B------:R-:W4:Y:S01]  /*1e490*/  LDL.LU R26, [R1+0xb8] ;  /* 0x0000b800011a7983 */ /* 0x000f220000300800 */
[----:B---3--:R-:W-:-:S05]  /*1e4a0*/  IADD3 R42, P6, R37, R52, RZ ;  /* 0x00000034252a7210 */ /* 0x008fca0007fde0ff */
[----:B------:R-:W-:Y:S04]  /*1e4b0*/  STL [R1+0x1c6c], R42 ;  /* 0x001c6c2a01007387 */ /* 0x000fe80000100800 */
[----:B------:R0:W-:Y:S04]  /*1e4c0*/  STL [R1+0x1c38], R43 ;  /* 0x001c382b01007387 */ /* 0x0001e80000100800 */
[----:B0-----:R-:W3:Y:S01]  /*1e4d0*/  LDL.LU R43, [R1+0xb0] ;  /* 0x0000b000012b7983 */ /* 0x001ee20000300800 */
[----:B--2---:R-:W-:-:S05]  /*1e4e0*/  IADD3 R42, P5, R36, R52, RZ ;  /* 0x00000034242a7210 */ /* 0x004fca0007fbe0ff */
[----:B------:R-:W-:Y:S04]  /*1e4f0*/  STL [R1+0x1c74], R42 ;  /* 0x001c742a01007387 */ /* 0x000fe80000100800 */
[----:B------:R0:W-:Y:S02]  /*1e500*/  STL [R1+0x1c40], R41 ;  /* 0x001c402901007387 */ /* 0x0001e40000100800 */
[----:B0-----:R-:W-:Y:S02]  /*1e510*/  LEA.HI.X.SX32 R41, R25, R24, 0x1, P2 ;  /* 0x0000001819297211 */ /* 0x001fe400010f0eff */
[----:B------:R-:W2:Y:S01]  /*1e520*/  LDL.LU R25, [R1+0xac] ;  /* 0x0000ac0001197983 */ /* 0x000ea20000300800 */
[----:B----4-:R-:W-:-:S05]  /*1e530*/  IADD3 R42, P3, R35, R52, RZ ;  /* 0x00000034232a7210 */ /* 0x010fca0007f7e0ff */
[----:B------:R0:W-:Y:S04]  /*1e540*/  STL [R1+0x1c7c], R42 ;  /* 0x001c7c2a01007387 */ /* 0x0001e80000100800 */
[----:B------:R1:W-:Y:S04]  /*1e550*/  STL [R1+0x1c48], R41 ;  /* 0x001c482901007387 */ /* 0x0003e80000100800 */
[----:B0-----:R-:W4:Y:S01]  /*1e560*/  LDL.LU R42, [R1+0xa8] ;  /* 0x0000a800012a7983 */ /* 0x001f220000300800 */
[----:B-1----:R-:W-:Y:S02]  /*1e570*/  LEA.HI.X.SX32 R41, R40, R24, 0x1, P1 ;  /* 0x0000001828297211 */ /* 0x002fe400008f0eff */
[----:B------:R-:W-:-:S05]  /*1e580*/  IADD3 R44, P2, R34, R52, RZ ;  /* 0x00000034222c7210 */ /* 0x000fca0007f5e0ff */
[----:B------:R-:W-:Y:S04]  /*1e590*/  STL [R1+0x1c84], R44 ;  /* 0x001c842c01007387 */ /* 0x000fe80000100800 */
[----:B------:R0:W-:Y:S04]  /*1e5a0*/  STL [R1+0x1c50], R41 ;  /* 0x001c502901007387 */ /* 0x0001e80000100800 */
[----:B0-----:R-:W4:Y:S01]  /*1e5b0*/  LDL.LU R41, [R1+0xa4] ;  /* 0x0000a40001297983 */ /* 0x001f220000300800 */
[----:B------:R-:W-:Y:S02]  /*1e5c0*/  IADD3 R40, P1, R33, R52, RZ ;  /* 0x0000003421287210 */ /* 0x000fe40007f3e0ff */
[----:B------:R-:W-:-:S03]  /*1e5d0*/  LEA.HI.X.SX32 R39, R39, R24, 0x1, P0 ;  /* 0x0000001827277211 */ /* 0x000fc600000f0eff */
[----:B------:R0:W-:Y:S01]  /*1e5e0*/  STL [R1+0x1c8c], R40 ;  /* 0x001c8c2801007387 */ /* 0x0001e20000100800 */
[----:B------:R-:W-:-:S03]  /*1e5f0*/  LEA.HI.X.SX32 R38, R38, R24, 0x1, P4 ;  /* 0x0000001826267211 */ /* 0x000fc600020f0eff */
[----:B------:R-:W-:Y:S01]  /*1e600*/  STL [R1+0x1c58], R39 ;  /* 0x001c582701007387 */ /* 0x000fe20000100800 */
[----:B0-----:R-:W-:-:S05]  /*1e610*/  IADD3 R40, P0, R32, R52, RZ ;  /* 0x0000003420287210 */ /* 0x001fca0007f1e0ff */
[----:B------:R0:W-:Y:S04]  /*1e620*/  STL [R1+0x1c94], R40 ;  /* 0x001c942801007387 */ /* 0x0001e80000100800 */
[----:B0-----:R-:W4:Y:S04]  /*1e630*/  LDL.LU R40, [R1+0xa0] ;  /* 0x0000a00001287983 */ /* 0x001f280000300800 */
[----:B------:R0:W-:Y:S01]  /*1e640*/  STL [R1+0x1c60], R38 ;  /* 0x001c602601007387 */ /* 0x0001e20000100800 */
[----:B------:R-:W-:-:S05]  /*1e650*/  IADD3 R39, P4, R31, R52, RZ ;  /* 0x000000341f277210 */ /* 0x000fca0007f9e0ff */
[----:B------:R1:W-:Y:S01]  /*1e660*/  STL [R1+0x1c9c], R39 ;  /* 0x001c9c2701007387 */ /* 0x0003e20000100800 */
[----:B0-----:R-:W-:Y:S02]  /*1e670*/  LEA.HI.X.SX32 R38, R37, R24, 0x1, P6 ;  /* 0x0000001825267211 */ /* 0x001fe400030f0eff */
[----:B------:R-:W-:Y:S01]  /*1e680*/  IADD3 R37, P6, R30, R52, RZ ;  /* 0x000000341e257210 */ /* 0x000fe20007fde0ff */
[----:B-1----:R-:W4:Y:S01]  /*1e690*/  LDL.LU R39, [R1+0x9c] ;  /* 0x00009c0001277983 */ /* 0x002f220000300800 */
[----:B------:R-:W-:-:S03]  /*1e6a0*/  LEA.HI.X.SX32 R36, R36, R24, 0x1, P5 ;  /* 0x0000001824247211 */ /* 0x000fc600028f0eff */
[----:B------:R0:W-:Y:S04]  /*1e6b0*/  STL [R1+0x1c68], R38 ;  /* 0x001c682601007387 */ /* 0x0001e80000100800 */
[----:B------:R1:W-:Y:S04]  /*1e6c0*/  STL [R1+0x1ca4], R37 ;  /* 0x001ca42501007387 */ /* 0x0003e80000100800 */
[----:B0-----:R-:W4:Y:S01]  /*1e6d0*/  LDL.LU R38, [R1+0x98] ;  /* 0x0000980001267983 */ /* 0x001f220000300800 */
[----:B-1----:R-:W-:-:S03]  /*1e6e0*/  IADD3 R37, P5, R29, R52, RZ ;  /* 0x000000341d257210 */ /* 0x002fc60007fbe0ff */
[----:B------:R0:W-:Y:S04]  /*1e6f0*/  STL [R1+0x1c70], R36 ;  /* 0x001c702401007387 */ /* 0x0001e80000100800 */
[----:B------:R1:W-:Y:S01]  /*1e700*/  STL [R1+0x1cac], R37 ;  /* 0x001cac2501007387 */ /* 0x0003e20000100800 */
[-C--:B------:R-:W-:Y:S02]  /*1e710*/  LEA.HI.X.SX32 R34, R34, R24.reuse, 0x1, P2 ;  /* 0x0000001822227211 */ /* 0x080fe400010f0eff */
[----:B0-----:R-:W-:Y:S01]  /*1e720*/  LEA.HI.X.SX32 R36, R35, R24, 0x1, P3 ;  /* 0x0000001823247211 */ /* 0x001fe200018f0eff */
[----:B-1----:R-:W4:Y:S01]  /*1e730*/  LDL.LU R37, [R1+0x94] ;  /* 0x0000940001257983 */ /* 0x002f220000300800 */
[----:B------:R-:W-:-:S03]  /*1e740*/  IADD3 R35, P3, R28, R52, RZ ;  /* 0x000000341c237210 */ /* 0x000fc60007f7e0ff */
[----:B------:R0:W-:Y:S04]  /*1e750*/  STL [R1+0x1c78], R36 ;  /* 0x001c782401007387 */ /* 0x0001e80000100800 */
[----:B------:R1:W-:Y:S04]  /*1e760*/  STL [R1+0x1cb4], R35 ;  /* 0x001cb42301007387 */ /* 0x0003e80000100800 */
[----:B0-----:R-:W4:Y:S04]  /*1e770*/  LDL.LU R36, [R1+0x90] ;  /* 0x0000900001247983 */ /* 0x001f280000300800 */
[----:B------:R0:W-:Y:S01]  /*1e780*/  STL [R1+0x1c80], R34 ;  /* 0x001c802201007387 */ /* 0x0001e20000100800 */
[----:B-1----:R-:W-:-:S02]  /*1e790*/  IADD3 R35, P2, R27, R52, RZ ;  /* 0x000000341b237210 */ /* 0x002fc40007f5e0ff */
[----:B0-----:R-:W-:-:S03]  /*1e7a0*/  LEA.HI.X.SX32 R34, R33, R24, 0x1, P1 ;  /* 0x0000001821227211 */ /* 0x001fc600008f0eff */
[----:B------:R0:W-:Y:S01]  /*1e7b0*/  STL [R1+0x1cbc], R35 ;  /* 0x001cbc2301007387 */ /* 0x0001e20000100800 */
[----:B------:R-:W-:-:S03]  /*1e7c0*/  LEA.HI.X.SX32 R32, R32, R24, 0x1, P0 ;  /* 0x0000001820207211 */ /* 0x000fc600000f0eff */
[----:B0-----:R-:W4:Y:S04]  /*1e7d0*/  LDL.LU R35, [R1+0x88] ;  /* 0x0000880001237983 */ /* 0x001f280000300800 */
[----:B------:R0:W-:Y:S01]  /*1e7e0*/  STL [R1+0x1c88], R34 ;  /* 0x001c882201007387 */ /* 0x0001e20000100800 */
[----:B------:R-:W-:-:S03]  /*1e7f0*/  IADD3 R33, P1, R26, R52, RZ ;  /* 0x000000341a217210 */ /* 0x000fc60007f3e0ff */
[----:B0-----:R-:W4:Y:S04]  /*1e800*/  LDL.LU R34, [R1+0x7c] ;  /* 0x00007c0001227983 */ /* 0x001f280000300800 */
[----:B------:R0:W-:Y:S04]  /*1e810*/  STL [R1+0x1cc4], R33 ;  /* 0x001cc42101007387 */ /* 0x0001e80000100800 */
[----:B------:R1:W-:Y:S04]  /*1e820*/  STL [R1+0x1c90], R32 ;  /* 0x001c902001007387 */ /* 0x0003e80000100800 */
[----:B0-----:R-:W4:Y:S01]  /*1e830*/  LDL.LU R33, [R1+0x78] ;  /* 0x0000780001217983 */ /* 0x001f220000300800 */
[----:B-1----:R-:W-:-:S02]  /*1e840*/  LEA.HI.X.SX32 R32, R31, R24, 0x1, P4 ;  /* 0x000000181f207211 */ /* 0x002fc400020f0eff */
[----:B---3--:R-:W-:-:S05]  /*1e850*/  IADD3 R44, P0, R43, R52, RZ ;  /* 0x000000342b2c7210 */ /* 0x008fca0007f1e0ff */
[----:B------:R0:W-:Y:S04]  /*1e860*/  STL [R1+0x1ccc], R44 ;  /* 0x001ccc2c01007387 */ /* 0x0001e80000100800 */
[----:B------:R1:W-:Y:S01]  /*1e870*/  STL [R1+0x1c98], R32 ;  /* 0x001c982001007387 */ /* 0x0003e20000100800 */
[----:B0-----:R-:W-:-:S03]  /*1e880*/  LEA.HI.X.SX32 R44, R30, R24, 0x1, P6 ;  /* 0x000000181e2c7211 */ /* 0x001fc600030f0eff */
[----:B-1----:R-:W3:Y:S01]  /*1e890*/  LDL.LU R32, [R1+0x74] ;  /* 0x0000740001207983 */ /* 0x002ee20000300800 */
[----:B--2---:R-:W-:-:S05]  /*1e8a0*/  IADD3 R31, P4, R25, R52, RZ ;  /* 0x00000034191f7210 */ /* 0x004fca0007f9e0ff */
[----:B------:R0:W-:Y:S04]  /*1e8b0*/  STL [R1+0x1cd4], R31 ;  /* 0x001cd41f01007387 */ /* 0x0001e80000100800 */
[----:B0-----:R-:W2:Y:S04]  /*1e8c0*/  LDL.LU R31, [R1+0x70] ;  /* 0x00007000011f7983 */ /* 0x001ea80000300800 */
[----:B------:R0:W-:Y:S01]  /*1e8d0*/  STL [R1+0x1ca0], R44 ;  /* 0x001ca02c01007387 */ /* 0x0001e20000100800 */
[----:B----4-:R-:W-:-:S05]  /*1e8e0*/  IADD3 R30, P6, R42, R52, RZ ;  /* 0x000000342a1e7210 */ /* 0x010fca0007fde0ff */
[----:B------:R1:W-:Y:S01]  /*1e8f0*/  STL [R1+0x1cdc], R30 ;  /* 0x001cdc1e01007387 */ /* 0x0003e20000100800 */
[----:B0-----:R-:W-:-:S03]  /*1e900*/  LEA.HI.X.SX32 R44, R29, R24, 0x1, P5 ;  /* 0x000000181d2c7211 */ /* 0x001fc600028f0eff */
[----:B-1----:R-:W4:Y:S04]  /*1e910*/  LDL.LU R30, [R1+0x6c] ;  /* 0x00006c00011e7983 */ /* 0x002f280000300800 */
[----:B------:R-:W-:Y:S01]  /*1e920*/  STL [R1+0x1ca8], R44 ;  /* 0x001ca82c01007387 */ /* 0x000fe20000100800 */
[----:B------:R-:W-:-:S05]  /*1e930*/  IADD3 R29, P5, R41, R52, RZ ;  /* 0x00000034291d7210 */ /* 0x000fca0007fbe0ff */
[----:B------:R0:W-:Y:S04]  /*1e940*/  STL [R1+0x1ce4], R29 ;  /* 0x001ce41d01007387 */ /* 0x0001e80000100800 */
[----:B0-----:R-:W4:Y:S01]  /*1e950*/  LDL.LU R29, [R1+0x68] ;  /* 0x00006800011d7983 */ /* 0x001f220000300800 */
[-C--:B------:R-:W-:Y:S02]  /*1e960*/  LEA.HI.X.SX32 R28, R28, R24.reuse, 0x1, P3 ;  /* 0x000000181c1c7211 */ /* 0x080fe400018f0eff */
[----:B------:R-:W-:-:S03]  /*1e970*/  LEA.HI.X.SX32 R27, R27, R24, 0x1, P2 ;  /* 0x000000181b1b7211 */ /* 0x000fc600010f0eff */
        /* <DEDUP_REMOVED lines=9> */
[----:B------:R0:W-:Y:S04]  /*1ea10*/  STL [R1+0x1cf4], R44 ;  /* 0x001cf42c01007387 */ /* 0x0001e80000100800 */
[----:B------:R1:W-:Y:S01]  /*1ea20*/  STL [R1+0x1cc0], R26 ;  /* 0x001cc01a01007387 */ /* 0x0003e20000100800 */
[----:B0-----:R-:W-:-:S03]  /*1ea30*/  IADD3 R44, P1, R38, R52, RZ ;  /* 0x00000034262c7210 */ /* 0x001fc60007f3e0ff */
[----:B-1----:R-:W4:Y:S04]  /*1ea40*/  LDL.LU R26, [R1+0x5c] ;  /* 0x00005c00011a7983 */ /* 0x002f280000300800 */
[----:B------:R0:W-:Y:S01]  /*1ea50*/  STL [R1+0x1cfc], R44 ;  /* 0x001cfc2c01007387 */ /* 0x0001e20000100800 */
[----:B------:R-:W-:-:S03]  /*1ea60*/  LEA.HI.X.SX32 R43, R25, R24, 0x1, P4 ;  /* 0x00000018192b7211 */ /* 0x000fc600020f0eff */
[----:B------:R-:W-:Y:S04]  /*1ea70*/  STL [R1+0x1cc8], R45 ;  /* 0x001cc82d01007387 */ /* 0x000fe80000100800 */
[----:B------:R-:W4:Y:S01]  /*1ea80*/  LDL.LU R25, [R1+0x58] ;  /* 0x0000580001197983 */ /* 0x000f220000300800 */
[----:B0-----:R-:W-:Y:S02]  /*1ea90*/  IADD3 R44, P0, R37, R52, RZ ;  /* 0x00000034252c7210 */ /* 0x001fe40007f1e0ff */
[----:B------:R-:W-:-:S03]  /*1eaa0*/  LEA.HI.X.SX32 R42, R42, R24, 0x1, P6 ;  /* 0x000000182a2a7211 */ /* 0x000fc600030f0eff */
[----:B------:R0:W-:Y:S04]  /*1eab0*/  STL [R1+0x1d04], R44 ;  /* 0x001d042c01007387 */ /* 0x0001e80000100800 */
[----:B------:R-:W-:Y:S01]  /*1eac0*/  STL [R1+0x1cd0], R43 ;  /* 0x001cd02b01007387 */ /* 0x000fe20000100800 */
[----:B0-----:R-:W-:-:S05]  /*1ead0*/  IADD3 R44, P4, R36, R52, RZ ;  /* 0x00000034242c7210 */ /* 0x001fca0007f9e0ff */
[----:B------:R-:W-:Y:S04]  /*1eae0*/  STL [R1+0x1d0c], R44 ;  /* 0x001d0c2c01007387 */ /* 0x000fe80000100800 */
[----:B------:R-:W4:Y:S04]  /*1eaf0*/  LDL.LU R46, [R1+0x54] ;  /* 0x00005400012e7983 */ /* 0x000f280000300800 */
[----:B------:R0:W-:Y:S01]  /*1eb00*/  STL [R1+0x1cd8], R42 ;  /* 0x001cd82a01007387 */ /* 0x0001e20000100800 */
[-C--:B------:R-:W-:Y:S02]  /*1eb10*/  LEA.HI.X.SX32 R40, R40, R24.reuse, 0x1, P3 ;  /* 0x0000001828287211 */ /* 0x080fe400018f0eff */
[----:B0-----:R-:W-:-:S02]  /*1eb20*/  LEA.HI.X.SX32 R42, R41, R24, 0x1, P5 ;  /* 0x00000018292a7211 */ /* 0x001fc400028f0eff */
[----:B------:R-:W-:-:S05]  /*1eb30*/  IADD3 R43, P6, R35, R52, RZ ;  /* 0x00000034232b7210 */ /* 0x000fca0007fde0ff */
[----:B------:R-:W-:Y:S04]  /*1eb40*/  STL [R1+0x1d14], R43 ;  /* 0x001d142b01007387 */ /* 0x000fe80000100800 */
[----:B------:R-:W-:Y:S04]  /*1eb50*/  STL [R1+0x1ce0], R42 ;  /* 0x001ce02a01007387 */ /* 0x000fe80000100800 */
[----:B------:R-:W4:Y:S01]  /*1eb60*/  LDL.LU R45, [R1+0x50] ;  /* 0x00005000012d7983 */ /* 0x000f220000300800 */
[----:B------:R-:W-:Y:S02]  /*1eb70*/  IADD3 R41, P5, R34, R52, RZ ;  /* 0x0000003422297210 */ /* 0x000fe40007fbe0ff */
        /* <DEDUP_REMOVED lines=9> */
[----:B---3--:R-:W-:-:S05]  /*1ec10*/  IADD3 R40, P2, R32, R52, RZ ;  /* 0x0000003420287210 */ /* 0x008fca0007f5e0ff */
[----:B------:R-:W-:Y:S04]  /*1ec20*/  STL [R1+0x1d2c], R40 ;  /* 0x001d2c2801007387 */ /* 0x000fe80000100800 */
[----:B------:R-:W-:Y:S04]  /*1ec30*/  STL [R1+0x1cf8], R39 ;  /* 0x001cf82701007387 */ /* 0x000fe80000100800 */
[----:B------:R-:W3:Y:S01]  /*1ec40*/  LDL.LU R43, [R1+0x48] ;  /* 0x00004800012b7983 */ /* 0x000ee20000300800 */
[----:B------:R-:W-:Y:S02]  /*1ec50*/  LEA.HI.X.SX32 R36, R36, R24, 0x1, P4 ;  /* 0x0000001824247211 */ /* 0x000fe400020f0eff */
[----:B--2---:R-:W-:-:S05]  /*1ec60*/  IADD3 R38, P1, R31, R52, RZ ;  /* 0x000000341f267210 */ /* 0x004fca0007f3e0ff */
[----:B------:R4:W-:Y:S04]  /*1ec70*/  STL [R1+0x1d34], R38 ;  /* 0x001d342601007387 */ /* 0x0009e80000100800 */
[----:B------:R-:W-:Y:S01]  /*1ec80*/  STL [R1+0x1d00], R37 ;  /* 0x001d002501007387 */ /* 0x000fe20000100800 */
[----:B----4-:R-:W-:-:S05]  /*1ec90*/  IADD3 R38, P0, R30, R52, RZ ;  /* 0x000000341e267210 */ /* 0x010fca0007f1e0ff */
[----:B------:R-:W-:Y:S04]  /*1eca0*/  STL [R1+0x1d3c], R38 ;  /* 0x001d3c2601007387 */ /* 0x000fe80000100800 */
[----:B------:R-:W2:Y:S04]  /*1ecb0*/  LDL.LU R42, [R1+0x44] ;  /* 0x00004400012a7983 */ /* 0x000ea80000300800 */
[----:B------:R0:W-:Y:S02]  /*1ecc0*/  STL [R1+0x1d08], R36 ;  /* 0x001d082401007387 */ /* 0x0001e40000100800 */
[----:B0-----:R-:W-:-:S02]  /*1ecd0*/  LEA.HI.X.SX32 R36, R35, R24, 0x1, P6 ;  /* 0x0000001823247211 */ /* 0x001fc400030f0eff */
[----:B------:R-:W-:-:S05]  /*1ece0*/  IADD3 R37, P4, R29, R52, RZ ;  /* 0x000000341d257210 */ /* 0x000fca0007f9e0ff */
[----:B------:R-:W-:Y:S04]  /*1ecf0*/  STL [R1+0x1d44], R37 ;  /* 0x001d442501007387 */ /* 0x000fe80000100800 */
[----:B------:R-:W-:Y:S04]  /*1ed00*/  STL [R1+0x1d10], R36 ;  /* 0x001d102401007387 */ /* 0x000fe80000100800 */
[----:B------:R-:W4:Y:S01]  /*1ed10*/  LDL.LU R41, [R1+0x40] ;  /* 0x0000400001297983 */ /* 0x000f220000300800 */
[----:B------:R-:W-:Y:S02]  /*1ed20*/  LEA.HI.X.SX32 R34, R34, R24, 0x1, P5 ;  /* 0x0000001822227211 */ /* 0x000fe400028f0eff */
[----:B------:R-:W-:-:S05]  /*1ed30*/  IADD3 R35, P6, R28, R52, RZ ;  /* 0x000000341c237210 */ /* 0x000fca0007fde0ff */
[----:B------:R-:W-:Y:S04]  /*1ed40*/  STL [R1+0x1d4c], R35 ;  /* 0x001d4c2301007387 */ /* 0x000fe80000100800 */
[----:B------:R0:W-:Y:S01]  /*1ed50*/  STL [R1+0x1d18], R34 ;  /* 0x001d182201007387 */ /* 0x0001e20000100800 */
[-C--:B------:R-:W-:Y:S02]  /*1ed60*/  LEA.HI.X.SX32 R32, R32, R24.reuse, 0x1, P2 ;  /* 0x0000001820207211 */ /* 0x080fe400010f0eff */
[----:B0-----:R-:W-:Y:S02]  /*1ed70*/  LEA.HI.X.SX32 R34, R33, R24, 0x1, P3 ;  /* 0x0000001821227211 */ /* 0x001fe400018f0eff */
[----:B------:R-:W-:-:S05]  /*1ed80*/  IADD3 R35, P5, R27, R52, RZ ;  /* 0x000000341b237210 */ /* 0x000fca0007fbe0ff */
[----:B------:R-:W-:Y:S04]  /*1ed90*/  STL [R1+0x1d54], R35 ;  /* 0x001d542301007387 */ /* 0x000fe80000100800 */
[----:B------:R-:W4:Y:S04]  /*1eda0*/  LDL.LU R40, [R1+0x3c] ;  /* 0x00003c0001287983 */ /* 0x000f280000300800 */
[----:B------:R-:W-:Y:S01]  /*1edb0*/  STL [R1+0x1d20], R34 ;  /* 0x001d202201007387 */ /* 0x000fe20000100800 */
[----:B------:R-:W-:-:S05]  /*1edc0*/  IADD3 R33, P3, R26, R52, RZ ;  /* 0x000000341a217210 */ /* 0x000fca0007f7e0ff */
[----:B------:R0:W-:Y:S04]  /*1edd0*/  STL [R1+0x1d5c], R33 ;  /* 0x001d5c2101007387 */ /* 0x0001e80000100800 */
[----:B------:R-:W4:Y:S04]  /*1ede0*/  LDL.LU R39, [R1+0x38] ;  /* 0x0000380001277983 */ /* 0x000f280000300800 */
[----:B------:R1:W-:Y:S01]  /*1edf0*/  STL [R1+0x1d28], R32 ;  /* 0x001d282001007387 */ /* 0x0003e20000100800 */
[----:B0-----:R-:W-:-:S03]  /*1ee00*/  IADD3 R33, P2, R25, R52, RZ ;  /* 0x0000003419217210 */ /* 0x001fc60007f5e0ff */
[----:B------:R-:W4:Y:S01]  /*1ee10*/  LDL.LU R38, [R1+0x34] ;  /* 0x0000340001267983 */ /* 0x000f220000300800 */
[----:B-1----:R-:W-:-:S03]  /*1ee20*/  LEA.HI.X.SX32 R32, R31, R24, 0x1, P1 ;  /* 0x000000181f207211 */ /* 0x002fc600008f0eff */
[----:B------:R-:W-:Y:S01]  /*1ee30*/  STL [R1+0x1d64], R33 ;  /* 0x001d642101007387 */ /* 0x000fe20000100800 */
[----:B------:R-:W-:-:S03]  /*1ee40*/  LEA.HI.X.SX32 R30, R30, R24, 0x1, P0 ;  /* 0x000000181e1e7211 */ /* 0x000fc600000f0eff */
[----:B------:R-:W4:Y:S04]  /*1ee50*/  LDL.LU R37, [R1+0x30] ;  /* 0x0000300001257983 */ /* 0x000f280000300800 */
[----:B------:R-:W-:Y:S04]  /*1ee60*/  STL [R1+0x1d30], R32 ;  /* 0x001d302001007387 */ /* 0x000fe80000100800 */
[----:B------:R-:W4:Y:S01]  /*1ee70*/  LDL.LU R36, [R1+0x2c] ;  /* 0x00002c0001247983 */ /* 0x000f220000300800 */
[----:B------:R-:W-:-:S05]  /*1ee80*/  IADD3 R31, P1, R46, R52, RZ ;  /* 0x000000342e1f7210 */ /* 0x000fca0007f3e0ff */
[----:B------:R-:W-:Y:S04]  /*1ee90*/  STL [R1+0x1d6c], R31 ;  /* 0x001d6c1f01007387 */ /* 0x000fe80000100800 */
[----:B------:R-:W4:Y:S04]  /*1eea0*/  LDL.LU R35, [R1+0x28] ;  /* 0x0000280001237983 */ /* 0x000f280000300800 */
[----:B------:R0:W-:Y:S04]  /*1eeb0*/  STL [R1+0x1d38], R30 ;  /* 0x001d381e01007387 */ /* 0x0001e80000100800 */
[----:B------:R-:W4:Y:S01]  /*1eec0*/  LDL.LU R34, [R1+0x24] ;  /* 0x0000240001227983 */ /* 0x000f220000300800 */
[----:B------:R-:W-:-:S02]  /*1eed0*/  LEA.HI.X.SX32 R28, R28, R24, 0x1, P6 ;  /* 0x000000181c1c7211 */ /* 0x000fc400030f0eff */
[----:B0-----:R-:W-:Y:S02]  /*1eee0*/  LEA.HI.X.SX32 R30, R29, R24, 0x1, P4 ;  /* 0x000000181d1e7211 */ /* 0x001fe400020f0eff */
[----:B------:R-:W-:-:S05]  /*1eef0*/  IADD3 R31, P0, R45, R52, RZ ;  /* 0x000000342d1f7210 */ /* 0x000fca0007f1e0ff */
[----:B------:R0:W-:Y:S04]  /*1ef00*/  STL [R1+0x1d74], R31 ;  /* 0x001d741f01007387 */ /* 0x0001e80000100800 */
[----:B------:R-:W4:Y:S04]  /*1ef10*/  LDL.LU R33, [R1+0x20] ;  /* 0x0000200001217983 */ /* 0x000f280000300800 */
[----:B------:R1:W-:Y:S04]  /*1ef20*/  STL [R1+0x1d40], R30 ;  /* 0x001d401e01007387 */ /* 0x0003e80000100800 */
[----:B------:R-:W4:Y:S01]  /*1ef30*/  LDL.LU R32, [R1+0x1c] ;  /* 0x00001c0001207983 */ /* 0x000f220000300800 */
[----:B------:R-:W-:-:S05]  /*1ef40*/  IADD3 R29, P4, R44, R52, RZ ;  /* 0x000000342c1d7210 */ /* 0x000fca0007f9e0ff */
[----:B------:R-:W-:Y:S04]  /*1ef50*/  STL [R1+0x1d7c], R29 ;  /* 0x001d7c1d01007387 */ /* 0x000fe80000100800 */
[----:B0-----:R-:W4:Y:S04]  /*1ef60*/  LDL.LU R31, [R1+0x18] ;  /* 0x00001800011f7983 */ /* 0x001f280000300800 */
[----:B------:R0:W-:Y:S04]  /*1ef70*/  STL [R1+0x1d48], R28 ;  /* 0x001d481c01007387 */ /* 0x0001e80000100800 */
[----:B-1----:R-:W4:Y:S01]  /*1ef80*/  LDL.LU R30, [R1+0x14] ;  /* 0x00001400011e7983 */ /* 0x002f220000300800 */
[----:B0-----:R-:W-:-:S02]  /*1ef90*/  LEA.HI.X.SX32 R28, R27, R24, 0x1, P5 ;  /* 0x000000181b1c7211 */ /* 0x001fc400028f0eff */
[----:B------:R-:W-:Y:S02]  /*1efa0*/  LEA.HI.X.SX32 R26, R26, R24, 0x1, P3 ;  /* 0x000000181a1a7211 */ /* 0x000fe400018f0eff */
[----:B---3--:R-:W-:-:S05]  /*1efb0*/  IADD3 R29, P6, R43, R52, RZ ;  /* 0x000000342b1d7210 */ /* 0x008fca0007fde0ff */
[----:B------:R0:W-:Y:S04]  /*1efc0*/  STL [R1+0x1d84], R29 ;  /* 0x001d841d01007387 */ /* 0x0001e80000100800 */
[----:B0-----:R-:W3:Y:S04]  /*1efd0*/  LDL.LU R29, [R1+0x10] ;  /* 0x00001000011d7983 */ /* 0x001ee80000300800 */
[----:B------:R0:W-:Y:S01]  /*1efe0*/  STL [R1+0x1d50], R28 ;  /* 0x001d501c01007387 */ /* 0x0001e20000100800 */
[----:B------:R-:W-:-:S03]  /*1eff0*/  LEA.HI.X.SX32 R47, R25, R24, 0x1, P2 ;  /* 0x00000018192f7211 */ /* 0x000fc600010f0eff */
[----:B0-----:R-:W3:Y:S01]  /*1f000*/  LDL.LU R28, [R1+0xc] ;  /* 0x00000c00011c7983 */ /* 0x001ee20000300800 */
[----:B--2---:R-:W-:-:S05]  /*1f010*/  IADD3 R27, P5, R42, R52, RZ ;  /* 0x000000342a1b7210 */ /* 0x004fca0007fbe0ff */
[----:B------:R0:W-:Y:S04]  /*1f020*/  STL [R1+0x1d8c], R27 ;  /* 0x001d8c1b01007387 */ /* 0x0001e80000100800 */
[----:B0-----:R-:W2:Y:S04]  /*1f030*/  LDL.LU R27, [R1+0x8] ;  /* 0x00000800011b7983 */ /* 0x001ea80000300800 */
[----:B------:R0:W-:Y:S01]  /*1f040*/  STL [R1+0x1d58], R26 ;  /* 0x001d581a01007387 */ /* 0x0001e20000100800 */
[----:B----4-:R-:W-:-:S03]  /*1f050*/  IADD3 R48, P3, R41, R52, RZ ;  /* 0x0000003429307210 */ /* 0x010fc60007f7e0ff */
[----:B0-----:R-:W4:Y:S04]  /*1f060*/  LDL.LU R26, [R1+0x4] ;  /* 0x00000400011a7983 */ /* 0x001f280000300800 */
[----:B------:R-:W-:Y:S04]  /*1f070*/  STL [R1+0x1d94], R48 ;  /* 0x001d943001007387 */ /* 0x000fe80000100800 */
[----:B------:R-:W4:Y:S01]  /*1f080*/  LDL.LU R25, [R1] ;  /* 0x0000000001197983 */ /* 0x000f220000300800 */
[----:B------:R-:W-:-:S03]  /*1f090*/  LEA.HI.X.SX32 R45, R45, R24, 0x1, P0 ;  /* 0x000000182d2d7211 */ /* 0x000fc600000f0eff */
[----:B------:R0:W-:Y:S02]  /*1f0a0*/  STL [R1+0x1d60], R47 ;  /* 0x001d602f01007387 */ /* 0x0001e40000100800 */
[----:B0-----:R-:W-:Y:S02]  /*1f0b0*/  LEA.HI.X.SX32 R47, R46, R24, 0x1, P1 ;  /* 0x000000182e2f7211 */ /* 0x001fe400008f0eff */
[----:B------:R-:W-:-:S05]  /*1f0c0*/  IADD3 R48, P2, R40, R52, RZ ;  /* 0x0000003428307210 */ /* 0x000fca0007f5e0ff */
[----:B------:R-:W-:Y:S04]  /*1f0d0*/  STL [R1+0x1d9c], R48 ;  /* 0x001d9c3001007387 */ /* 0x000fe80000100800 */
[----:B------:R0:W-:Y:S01]  /*1f0e0*/  STL [R1+0x1d68], R47 ;  /* 0x001d682f01007387 */ /* 0x0001e20000100800 */
[----:B------:R-:W-:Y:S02]  /*1f0f0*/  LEA.HI.X.SX32 R42, R42, R24, 0x1, P5 ;  /* 0x000000182a2a7211 */ /* 0x000fe400028f0eff */
[----:B------:R-:W-:-:S05]  /*1f100*/  IADD3 R46, P1, R39, R52, RZ ;  /* 0x00000034272e7210 */ /* 0x000fca0007f3e0ff */
[----:B------:R1:W-:Y:S01]  /*1f110*/  STL [R1+0x1da4], R46 ;  /* 0x001da42e01007387 */ /* 0x0003e20000100800 */
[----:B0-----:R-:W-:-:S03]  /*1f120*/  IADD3 R47, P0, R38, R52, RZ ;  /* 0x00000034262f7210 */ /* 0x001fc60007f1e0ff */
[----:B------:R0:W-:Y:S01]  /*1f130*/  STL [R1+0x1d70], R45 ;  /* 0x001d702d01007387 */ /* 0x0001e20000100800 */
[-C--:B-1----:R-:W-:Y:S02]  /*1f140*/  LEA.HI.X.SX32 R46, R44, R24.reuse, 0x1, P4 ;  /* 0x000000182c2e7211 */ /* 0x082fe400020f0eff */
[----:B------:R-:W-:Y:S02]  /*1f150*/  LEA.HI.X.SX32 R44, R43, R24, 0x1, P6 ;  /* 0x000000182b2c7211 */ /* 0x000fe400030f0eff */
[-C--:B0-----:R-:W-:Y:S01]  /*1f160*/  IADD3 R45, P4, R37, R52.reuse, RZ ;  /* 0x00000034252d7210 */ /* 0x081fe20007f9e0ff */
[----:B------:R-:W-:Y:S04]  /*1f170*/  STL [R1+0x1dac], R47 ;  /* 0x001dac2f01007387 */ /* 0x000fe80000100800 */
[----:B------:R-:W-:Y:S01]  /*1f180*/  STL [R1+0x1d78], R46 ;  /* 0x001d782e01007387 */ /* 0x000fe20000100800 */
[----:B------:R-:W-:-:S03]  /*1f190*/  IADD3 R43, P6, R36, R52, RZ ;  /* 0x00000034242b7210 */ /* 0x000fc60007fde0ff */
[----:B------:R-:W-:Y:S04]  /*1f1a0*/  STL [R1+0x1db4], R45 ;  /* 0x001db42d01007387 */ /* 0x000fe80000100800 */
[----:B------:R0:W-:Y:S04]  /*1f1b0*/  STL [R1+0x1d80], R44 ;  /* 0x001d802c01007387 */ /* 0x0001e80000100800 */
[----:B------:R1:W-:Y:S04]  /*1f1c0*/  STL [R1+0x1dbc], R43 ;  /* 0x001dbc2b01007387 */ /* 0x0003e80000100800 */
[----:B------:R1:W-:Y:S01]  /*1f1d0*/  STL [R1+0x1d88], R42 ;  /* 0x001d882a01007387 */ /* 0x0003e20000100800 */
[----:B0-----:R-:W-:-:S02]  /*1f1e0*/  IADD3 R44, P5, R35, R52, RZ ;  /* 0x00000034232c7210 */ /* 0x001fc40007fbe0ff */
[-C--:B-1----:R-:W-:Y:S02]  /*1f1f0*/  LEA.HI.X.SX32 R43, R41, R24.reuse, 0x1, P3 ;  /* 0x00000018292b7211 */ /* 0x082fe400018f0eff */
[----:B------:R-:W-:Y:S02]  /*1f200*/  LEA.HI.X.SX32 R41, R40, R24, 0x1, P2 ;  /* 0x0000001828297211 */ /* 0x000fe400010f0eff */
[----:B------:R-:W-:Y:S01]  /*1f210*/  IADD3 R42, P3, R34, R52, RZ ;  /* 0x00000034222a7210 */ /* 0x000fe20007f7e0ff */
[----:B------:R-:W-:Y:S01]  /*1f220*/  STL [R1+0x1dc4], R44 ;  /* 0x001dc42c01007387 */ /* 0x000fe20000100800 */
[----:B------:R-:W-:-:S03]  /*1f230*/  LEA.HI.X.SX32 R39, R39, R24, 0x1, P1 ;  /* 0x0000001827277211 */ /* 0x000fc600008f0eff */
[----:B------:R-:W-:Y:S04]  /*1f240*/  STL [R1+0x1d90], R43 ;  /* 0x001d902b01007387 */ /* 0x000fe80000100800 */
[----:B------:R-:W-:Y:S04]  /*1f250*/  STL [R1+0x1dcc], R42 ;  /* 0x001dcc2a01007387 */ /* 0x000fe80000100800 */
[----:B------:R0:W-:Y:S01]  /*1f260*/  STL [R1+0x1d98], R41 ;  /* 0x001d982901007387 */ /* 0x0001e20000100800 */
[----:B------:R-:W-:-:S05]  /*1f270*/  IADD3 R40, P2, R33, R52, RZ ;  /* 0x0000003421287210 */ /* 0x000fca0007f5e0ff */
[----:B------:R1:W-:Y:S01]  /*1f280*/  STL [R1+0x1dd4], R40 ;  /* 0x001dd42801007387 */ /* 0x0003e20000100800 */
[----:B0-----:R-:W-:-:S03]  /*1f290*/  IADD3 R41, P1, R32, R52, RZ ;  /* 0x0000003420297210 */ /* 0x001fc60007f3e0ff */
[----:B------:R0:W-:Y:S01]  /*1f2a0*/  STL [R1+0x1da0], R39 ;  /* 0x001da02701007387 */ /* 0x0001e20000100800 */
[-C--:B------:R-:W-:Y:S02]  /*1f2b0*/  LEA.HI.X.SX32 R36, R36, R24.reuse, 0x1, P6 ;  /* 0x0000001824247211 */ /* 0x080fe400030f0eff */
[-C--:B-1----:R-:W-:Y:S02]  /*1f2c0*/  LEA.HI.X.SX32 R40, R38, R24.reuse, 0x1, P0 ;  /* 0x0000001826287211 */ /* 0x082fe400000f0eff */
[----:B------:R-:W-:Y:S01]  /*1f2d0*/  LEA.HI.X.SX32 R38, R37, R24, 0x1, P4 ;  /* 0x0000001825267211 */ /* 0x000fe200020f0eff */
[----:B------:R-:W-:Y:S01]  /*1f2e0*/  STL [R1+0x1ddc], R41 ;  /* 0x001ddc2901007387 */ /* 0x000fe20000100800 */
[----:B0-----:R-:W-:-:S03]  /*1f2f0*/  IADD3 R39, P0, R31, R52, RZ ;  /* 0x000000341f277210 */ /* 0x001fc60007f1e0ff */
[----:B------:R-:W-:Y:S04]  /*1f300*/  STL [R1+0x1da8], R40 ;  /* 0x001da82801007387 */ /* 0x000fe80000100800 */
[----:B------:R-:W-:Y:S01]  /*1f310*/  STL [R1+0x1de4], R39 ;  /* 0x001de42701007387 */ /* 0x000fe20000100800 */
[----:B------:R-:W-:-:S03]  /*1f320*/  IADD3 R37, P4, R30, R52, RZ ;  /* 0x000000341e257210 */ /* 0x000fc60007f9e0ff */
[----:B------:R-:W-:Y:S04]  /*1f330*/  STL [R1+0x1db0], R38 ;  /* 0x001db02601007387 */ /* 0x000fe80000100800 */
[----:B------:R0:W-:Y:S04]  /*1f340*/  STL [R1+0x1dec], R37 ;  /* 0x001dec2501007387 */ /* 0x0001e80000100800 */
[----:B------:R1:W-:Y:S01]  /*1f350*/  STL [R1+0x1db8], R36 ;  /* 0x001db82401007387 */ /* 0x0003e20000100800 */
[-C--:B------:R-:W-:Y:S02]  /*1f360*/  LEA.HI.X.SX32 R33, R33, R24.reuse, 0x1, P2 ;  /* 0x0000001821217211 */ /* 0x080fe400010f0eff */
[----:B0-----:R-:W-:-:S02]  /*1f370*/  LEA.HI.X.SX32 R37, R35, R24, 0x1, P5 ;  /* 0x0000001823257211 */ /* 0x001fc400028f0eff */
[-C--:B------:R-:W-:Y:S01]  /*1f380*/  LEA.HI.X.SX32 R35, R34, R24.reuse, 0x1, P3 ;  /* 0x0000001822237211 */ /* 0x080fe200018f0eff */
[----:B------:R-:W-:Y:S01]  /*1f390*/  IMAD R61, R61, UR6, RZ ;  /* 0x000000063d3d7c24 */ /* 0x000fe2000f8e02ff */
[----:B------:R-:W-:Y:S01]  /*1f3a0*/  LEA.HI.X.SX32 R30, R30, R24, 0x1, P4 ;  /* 0x000000181e1e7211 */ /* 0x000fe200020f0eff */
[----:B------:R-:W-:Y:S01]  /*1f3b0*/  IMAD R60, R60, UR6, RZ ;  /* 0x000000063c3c7c24 */ /* 0x000fe2000f8e02ff */
[----:B---3--:R-:W-:-:S05]  /*1f3c0*/  IADD3 R38, P6, R29, R52, RZ ;  /* 0x000000341d267210 */ /* 0x008fca0007fde0ff */
[----:B------:R-:W-:Y:S04]  /*1f3d0*/  STL [R1+0x1df4], R38 ;  /* 0x001df42601007387 */ /* 0x000fe80000100800 */
[----:B------:R-:W-:Y:S01]  /*1f3e0*/  STL [R1+0x1dc0], R37 ;  /* 0x001dc02501007387 */ /* 0x000fe20000100800 */
[----:B-1----:R-:W-:-:S05]  /*1f3f0*/  IADD3 R36, P5, R28, R52, RZ ;  /* 0x000000341c247210 */ /* 0x002fca0007fbe0ff */
[----:B------:R-:W-:Y:S04]  /*1f400*/  STL [R1+0x1dfc], R36 ;  /* 0x001dfc2401007387 */ /* 0x000fe80000100800 */
[----:B------:R4:W-:Y:S01]  /*1f410*/  STL [R1+0x1dc8], R35 ;  /* 0x001dc82301007387 */ /* 0x0009e20000100800 */
        /* <DEDUP_REMOVED lines=9> */
[----:B------:R-:W-:Y:S01]  /*1f4b0*/  IMAD R19, R19, UR6, RZ ;  /* 0x0000000613137c24 */ /* 0x000fe2000f8e02ff */
[----:B--2---:R-:W-:-:S05]  /*1f4c0*/  IADD3 R34, P3, R27, R52, RZ ;  /* 0x000000341b227210 */ /* 0x004fca0007f7e0ff */
[----:B------:R0:W-:Y:S04]  /*1f4d0*/  STL [R1+0x1e04], R34 ;  /* 0x001e042201007387 */ /* 0x0001e80000100800 */
[----:B------:R1:W-:Y:S01]  /*1f4e0*/  STL [R1+0x1dd0], R33 ;  /* 0x001dd02101007387 */ /* 0x0003e20000100800 */
[----:B----4-:R-:W-:Y:S02]  /*1f4f0*/  IADD3 R35, P2, R26, R52, RZ ;  /* 0x000000341a237210 */ /* 0x010fe40007f5e0ff */
[-C--:B0-----:R-:W-:Y:S02]  /*1f500*/  LEA.HI.X.SX32 R34, R32, R24.reuse, 0x1, P1 ;  /* 0x0000001820227211 */ /* 0x081fe400008f0eff */
[----:B------:R-:W-:Y:S01]  /*1f510*/  LEA.HI.X.SX32 R32, R31, R24, 0x1, P0 ;  /* 0x000000181f207211 */ /* 0x000fe200000f0eff */
[----:B------:R-:W-:Y:S01]  /*1f520*/  STL [R1+0x1e0c], R35 ;  /* 0x001e0c2301007387 */ /* 0x000fe20000100800 */
[----:B------:R-:W-:-:S02]  /*1f530*/  IADD3 R31, P0, R61, R52, RZ ;  /* 0x000000343d1f7210 */ /* 0x000fc40007f1e0ff */
[-C--:B-1----:R-:W-:Y:S01]  /*1f540*/  IADD3 R33, P1, R25, R52.reuse, RZ ;  /* 0x0000003419217210 */ /* 0x082fe20007f3e0ff */
[----:B------:R-:W-:Y:S04]  /*1f550*/  STL [R1+0x1dd8], R34 ;  /* 0x001dd82201007387 */ /* 0x000fe80000100800 */
[----:B------:R-:W-:Y:S04]  /*1f560*/  STL [R1+0x1e14], R33 ;  /* 0x001e142101007387 */ /* 0x000fe80000100800 */
[----:B------:R0:W-:Y:S04]  /*1f570*/  STL [R1+0x1de0], R32 ;  /* 0x001de02001007387 */ /* 0x0001e80000100800 */
[----:B------:R1:W-:Y:S04]  /*1f580*/  STL [R1+0x1e1c], R31 ;  /* 0x001e1c1f01007387 */ /* 0x0003e80000100800 */
[----:B------:R2:W-:Y:S01]  /*1f590*/  STL [R1+0x1de8], R30 ;  /* 0x001de81e01007387 */ /* 0x0005e20000100800 */
[----:B0-----:R-:W-:-:S02]  /*1f5a0*/  IADD3 R32, P4, R60, R52, RZ ;  /* 0x000000343c207210 */ /* 0x001fc40007f9e0ff */
[-C--:B-1----:R-:W-:Y:S02]  /*1f5b0*/  LEA.HI.X.SX32 R31, R29, R24.reuse, 0x1, P6 ;  /* 0x000000181d1f7211 */ /* 0x082fe400030f0eff */
[----:B------:R-:W-:Y:S02]  /*1f5c0*/  LEA.HI.X.SX32 R29, R28, R24, 0x1, P5 ;  /* 0x000000181c1d7211 */ /* 0x000fe400028f0eff */
[-C--:B--2---:R-:W-:Y:S01]  /*1f5d0*/  IADD3 R30, P6, R59, R52.reuse, RZ ;  /* 0x000000343b1e7210 */ /* 0x084fe20007fde0ff */
[----:B------:R-:W-:Y:S01]  /*1f5e0*/  STL [R1+0x1e24], R32 ;  /* 0x001e242001007387 */ /* 0x000fe20000100800 */
[----:B------:R-:W-:Y:S02]  /*1f5f0*/  IADD3 R28, P5, R58, R52, RZ ;  /* 0x000000343a1c7210 */ /* 0x000fe40007fbe0ff */
[----:B------:R-:W-:Y:S01]  /*1f600*/  LEA.HI.X.SX32 R27, R27, R24, 0x1, P3 ;  /* 0x000000181b1b7211 */ /* 0x000fe200018f0eff */
        /* <DEDUP_REMOVED lines=10> */
[----:B------:R-:W-:-:S03]  /*1f6b0*/  IADD3 R25, P1, R55, R52, RZ ;  /* 0x0000003437197210 */ /* 0x000fc60007f3e0ff */
[----:B------:R-:W-:Y:S04]  /*1f6c0*/  STL [R1+0x1e08], R28 ;  /* 0x001e081c01007387 */ /* 0x000fe80000100800 */
[----:B------:R0:W-:Y:S04]  /*1f6d0*/  STL [R1+0x1e44], R27 ;  /* 0x001e441b01007387 */ /* 0x0001e80000100800 */
[----:B------:R1:W-:Y:S04]  /*1f6e0*/  STL [R1+0x1e10], R26 ;  /* 0x001e101a01007387 */ /* 0x0003e80000100800 */
[----:B------:R2:W-:Y:S01]  /*1f6f0*/  STL [R1+0x1e4c], R25 ;  /* 0x001e4c1901007387 */ /* 0x0005e20000100800 */
[----:B0-----:R-:W-:-:S02]  /*1f700*/  LEA.HI.X.SX32 R27, R61, R24, 0x1, P0 ;  /* 0x000000183d1b7211 */ /* 0x001fc400000f0eff */
[----:B-1----:R-:W-:-:S03]  /*1f710*/  IADD3 R26, P0, R23, R52, RZ ;  /* 0x00000034171a7210 */ /* 0x002fc60007f1e0ff */
[----:B------:R0:W-:Y:S01]  /*1f720*/  STL [R1+0x1e18], R27 ;  /* 0x001e181b01007387 */ /* 0x0001e20000100800 */
[----:B--2---:R-:W-:-:S03]  /*1f730*/  LEA.HI.X.SX32 R25, R60, R24, 0x1, P4 ;  /* 0x000000183c197211 */ /* 0x004fc600020f0eff */
[----:B------:R1:W-:Y:S04]  /*1f740*/  STL [R1+0x1e54], R26 ;  /* 0x001e541a01007387 */ /* 0x0003e80000100800 */
[----:B------:R2:W-:Y:S01]  /*1f750*/  STL [R1+0x1e20], R25 ;  /* 0x001e201901007387 */ /* 0x0005e20000100800 */
[----:B0-----:R-:W-:Y:S02]  /*1f760*/  IADD3 R27, P4, R22, R52, RZ ;  /* 0x00000034161b7210 */ /* 0x001fe40007f9e0ff */
[----:B-1----:R-:W-:-:S03]  /*1f770*/  LEA.HI.X.SX32 R26, R59, R24, 0x1, P6 ;  /* 0x000000183b1a7211 */ /* 0x002fc600030f0eff */
[----:B------:R0:W-:Y:S01]  /*1f780*/  STL [R1+0x1e5c], R27 ;  /* 0x001e5c1b01007387 */ /* 0x0001e20000100800 */
[----:B--2---:R-:W-:-:S03]  /*1f790*/  IADD3 R25, P6, R21, R52, RZ ;  /* 0x0000003415197210 */ /* 0x004fc60007fde0ff */
[----:B------:R1:W-:Y:S01]  /*1f7a0*/  STL [R1+0x1e28], R26 ;  /* 0x001e281a01007387 */ /* 0x0003e20000100800 */
[----:B------:R-:W-:-:S03]  /*1f7b0*/  IMAD R18, R18, UR6, RZ ;  /* 0x0000000612127c24 */ /* 0x000fc6000f8e02ff */
[----:B------:R2:W-:Y:S01]  /*1f7c0*/  STL [R1+0x1e64], R25 ;  /* 0x001e641901007387 */ /* 0x0005e20000100800 */
[----:B0-----:R-:W-:Y:S02]  /*1f7d0*/  LEA.HI.X.SX32 R27, R58, R24, 0x1, P5 ;  /* 0x000000183a1b7211 */ /* 0x001fe400028f0eff */
[----:B-1----:R-:W-:-:S03]  /*1f7e0*/  IADD3 R26, P5, R20, R52, RZ ;  /* 0x00000034141a7210 */ /* 0x002fc60007fbe0ff */
[----:B------:R0:W-:Y:S01]  /*1f7f0*/  STL [R1+0x1e30], R27 ;  /* 0x001e301b01007387 */ /* 0x0001e20000100800 */
[----:B--2---:R-:W-:-:S03]  /*1f800*/  LEA.HI.X.SX32 R25, R57, R24, 0x1, P3 ;  /* 0x0000001839197211 */ /* 0x004fc600018f0eff */
[----:B------:R1:W-:Y:S01]  /*1f810*/  STL [R1+0x1e6c], R26 ;  /* 0x001e6c1a01007387 */ /* 0x0003e20000100800 */
[----:B------:R-:W-:-:S03]  /*1f820*/  IMAD R17, R17, UR6, RZ ;  /* 0x0000000611117c24 */ /* 0x000fc6000f8e02ff */
[----:B------:R2:W-:Y:S01]  /*1f830*/  STL [R1+0x1e38], R25 ;  /* 0x001e381901007387 */ /* 0x0005e20000100800 */
[----:B0-----:R-:W-:Y:S01]  /*1f840*/  IADD3 R27, P3, R19, R52, RZ ;  /* 0x00000034131b7210 */ /* 0x001fe20007f7e0ff */
[----:B------:R-:W-:Y:S01]  /*1f850*/  IMAD R16, R16, UR6, RZ ;  /* 0x0000000610107c24 */ /* 0x000fe2000f8e02ff */
[----:B-1----:R-:W-:-:S03]  /*1f860*/  LEA.HI.X.SX32 R26, R56, R24, 0x1, P2 ;  /* 0x00000018381a7211 */ /* 0x002fc600010f0eff */
[----:B------:R0:W-:Y:S01]  /*1f870*/  STL [R1+0x1e74], R27 ;  /* 0x001e741b01007387 */ /* 0x0001e20000100800 */
[----:B--2---:R-:W-:-:S03]  /*1f880*/  IADD3 R25, P2, R18, R52, RZ ;  /* 0x0000003412197210 */ /* 0x004fc60007f5e0ff */
[----:B------:R1:W-:Y:S01]  /*1f890*/  STL [R1+0x1e40], R26 ;  /* 0x001e401a01007387 */ /* 0x0003e20000100800 */
[----:B------:R-:W-:-:S03]  /*1f8a0*/  IMAD R15, R15, UR6, RZ ;  /* 0x000000060f0f7c24 */ /* 0x000fc6000f8e02ff */
[----:B------:R2:W-:Y:S01]  /*1f8b0*/  STL [R1+0x1e7c], R25 ;  /* 0x001e7c1901007387 */ /* 0x0005e20000100800 */
[----:B0-----:R-:W-:Y:S02]  /*1f8c0*/  LEA.HI.X.SX32 R27, R55, R24, 0x1, P1 ;  /* 0x00000018371b7211 */ /* 0x001fe400008f0eff */
[----:B-1----:R-:W-:Y:S01]  /*1f8d0*/  IADD3 R26, P1, R17, R52, RZ ;  /* 0x00000034111a7210 */ /* 0x002fe20007f3e0ff */
[----:B------:R-:W-:Y:S01]  /*1f8e0*/  IMAD R14, R14, UR6, RZ ;  /* 0x000000060e0e7c24 */ /* 0x000fe2000f8e02ff */
[-C--:B------:R-:W-:Y:S02]  /*1f8f0*/  LEA.HI.X.SX32 R22, R22, R24.reuse, 0x1, P4 ;  /* 0x0000001816167211 */ /* 0x080fe400020f0eff */
[----:B--2---:R-:W-:Y:S02]  /*1f900*/  LEA.HI.X.SX32 R25, R23, R24, 0x1, P0 ;  /* 0x0000001817197211 */ /* 0x004fe400000f0eff */
[----:B------:R-:W-:Y:S01]  /*1f910*/  IADD3 R23, P0, R16, R52, RZ ;  /* 0x0000003410177210 */ /* 0x000fe20007f1e0ff */
[----:B------:R-:W-:Y:S01]  /*1f920*/  STL [R1+0x1e48], R27 ;  /* 0x001e481b01007387 */ /* 0x000fe20000100800 */
[----:B------:R-:W-:-:S03]  /*1f930*/  IMAD R13, R13, UR6, RZ ;  /* 0x000000060d0d7c24 */ /* 0x000fc6000f8e02ff */
        /* <DEDUP_REMOVED lines=8> */
[----:B------:R0:W-:Y:S01]  /*1f9c0*/  STL [R1+0x1e94], R25 ;  /* 0x001e941901007387 */ /* 0x0001e20000100800 */
[----:B------:R-:W-:Y:S02]  /*1f9d0*/  IADD3 R20, P5, R13, R52, RZ ;  /* 0x000000340d147210 */ /* 0x000fe40007fbe0ff */
[----:B------:R-:W-:Y:S01]  /*1f9e0*/  LEA.HI.X.SX32 R19, R19, R24, 0x1, P3 ;  /* 0x0000001813137211 */ /* 0x000fe200018f0eff */
[----:B------:R-:W-:Y:S04]  /*1f9f0*/  STL [R1+0x1e60], R23 ;  /* 0x001e601701007387 */ /* 0x000fe80000100800 */
[----:B------:R-:W-:Y:S04]  /*1fa00*/  STL [R1+0x1e9c], R22 ;  /* 0x001e9c1601007387 */ /* 0x000fe80000100800 */
[----:B------:R1:W-:Y:S04]  /*1fa10*/  STL [R1+0x1e68], R21 ;  /* 0x001e681501007387 */ /* 0x0003e80000100800 */
[----:B------:R-:W2:Y:S04]  /*1fa20*/  LDL.LU R27, [R1+0x324] ;  /* 0x00032400011b7983 */ /* 0x000ea80000300800 */
[----:B------:R3:W-:Y:S04]  /*1fa30*/  STL [R1+0x1ea4], R20 ;  /* 0x001ea41401007387 */ /* 0x0007e80000100800 */
[----:B------:R-:W4:Y:S04]  /*1fa40*/  LDL.LU R26, [R1+0x328] ;  /* 0x00032800011a7983 */ /* 0x000f280000300800 */
[----:B------:R3:W-:Y:S04]  /*1fa50*/  STL [R1+0x1e70], R19 ;  /* 0x001e701301007387 */ /* 0x0007e80000100800 */
[----:B0-----:R-:W4:Y:S01]  /*1fa60*/  LDL.LU R25, [R1+0x32c] ;  /* 0x00032c0001197983 */ /* 0x001f220000300800 */
[----:B------:R-:W-:-:S02]  /*1fa70*/  IMAD R12, R12, UR6, RZ ;  /* 0x000000060c0c7c24 */ /* 0x000fc4000f8e02ff */
[----:B------:R-:W-:Y:S02]  /*1fa80*/  IMAD R11, R11, UR6, RZ ;  /* 0x000000060b0b7c24 */ /* 0x000fe4000f8e02ff */
[----:B------:R-:W-:Y:S01]  /*1fa90*/  IMAD R10, R10, UR6, RZ ;  /* 0x000000060a0a7c24 */ /* 0x000fe2000f8e02ff */
[----:B-1----:R-:W-:Y:S02]  /*1faa0*/  IADD3 R21, P3, R12, R52, RZ ;  /* 0x000000340c157210 */ /* 0x002fe40007f7e0ff */
[----:B---3--:R-:W-:Y:S02]  /*1fab0*/  LEA.HI.X.SX32 R20, R18, R24, 0x1, P2 ;  /* 0x0000001812147211 */ /* 0x008fe400010f0eff */
[----:B------:R-:W-:Y:S01]  /*1fac0*/  IADD3 R19, P2, R11, R52, RZ ;  /* 0x000000340b137210 */ /* 0x000fe20007f5e0ff */
[----:B------:R-:W-:Y:S01]  /*1fad0*/  IMAD R9, R9, UR6, RZ ;  /* 0x0000000609097c24 */ /* 0x000fe2000f8e02ff */
[----:B------:R-:W-:Y:S01]  /*1fae0*/  LEA.HI.X.SX32 R18, R17, R24, 0x1, P1 ;  /* 0x0000001811127211 */ /* 0x000fe200008f0eff */
[----:B------:R-:W-:Y:S01]  /*1faf0*/  STL [R1+0x1eac], R21 ;  /* 0x001eac1501007387 */ /* 0x000fe20000100800 */
[----:B------:R-:W-:Y:S01]  /*1fb00*/  IADD3 R17, P1, R10, R52, RZ ;  /* 0x000000340a117210 */ /* 0x000fe20007f3e0ff */
[----:B------:R-:W-:Y:S01]  /*1fb10*/  IMAD R8, R8, UR6, RZ ;  /* 0x0000000608087c24 */ /* 0x000fe2000f8e02ff */
[----:B------:R-:W-:Y:S01]  /*1fb20*/  LEA.HI.X.SX32 R16, R16, R24, 0x1, P0 ;  /* 0x0000001810107211 */ /* 0x000fe200000f0eff */
[----:B------:R-:W-:Y:S01]  /*1fb30*/  STL [R1+0x1e78], R20 ;  /* 0x001e781401007387 */ /* 0x000fe20000100800 */
[----:B------:R-:W-:-:S03]  /*1fb40*/  IMAD R7, R7, UR6, RZ ;  /* 0x0000000607077c24 */ /* 0x000fc6000f8e02ff */
[----:B------:R-:W-:Y:S04]  /*1fb50*/  STL [R1+0x1eb4], R19 ;  /* 0x001eb41301007387 */ /* 0x000fe80000100800 */
[----:B------:R0:W-:Y:S04]  /*1fb60*/  STL [R1+0x1e80], R18 ;  /* 0x001e801201007387 */ /* 0x0001e80000100800 */
[----:B------:R1:W-:Y:S01]  /*1fb70*/  STL [R1+0x1ebc], R17 ;  /* 0x001ebc1101007387 */ /* 0x0003e20000100800 */
[----:B------:R-:W-:-:S03]  /*1fb80*/  IMAD R6, R6, UR6, RZ ;  /* 0x0000000606067c24 */ /* 0x000fc6000f8e02ff */
[----:B------:R3:W-:Y:S01]  /*1fb90*/  STL [R1+0x1e88], R16 ;  /* 0x001e881001007387 */ /* 0x0007e20000100800 */
[----:B0-----:R-:W-:Y:S02]  /*1fba0*/  IADD3 R18, P0, R9, R52, RZ ;  /* 0x0000003409127210 */ /* 0x001fe40007f1e0ff */
[-C--:B-1----:R-:W-:Y:S02]  /*1fbb0*/  LEA.HI.X.SX32 R17, R15, R24.reuse, 0x1, P4 ;  /* 0x000000180f117211 */ /* 0x082fe400020f0eff */
[----:B------:R-:W-:Y:S02]  /*1fbc0*/  LEA.HI.X.SX32 R15, R14, R24, 0x1, P6 ;  /* 0x000000180e0f7211 */ /* 0x000fe400030f0eff */
[-C--:B---3--:R-:W-:Y:S01]  /*1fbd0*/  IADD3 R16, P4, R8, R52.reuse, RZ ;  /* 0x0000003408107210 */ /* 0x088fe20007f9e0ff */
        /* <DEDUP_REMOVED lines=20> */
[----:B------:R-:W-:Y:S01]  /*1fd20*/  IMAD R0, R0, UR7, RZ ;  /* 0x0000000700007c24 */ /* 0x000fe2000f8e02ff */
[----:B------:R-:W-:-:S02]  /*1fd30*/  ULDC UR6, c[0x0][0x238] ;  /* 0x00008e0000067ab9 */ /* 0x000fc40000000800 */
[----:B------:R-:W-:Y:S04]  /*1fd40*/  STL [R1+0x1ed4], R13 ;  /* 0x001ed40d01007387 */ /* 0x000fe80000100800 */
[----:B------:R0:W-:Y:S04]  /*1fd50*/  STL [R1+0x1eb0], R12 ;  /* 0x001eb00c01007387 */ /* 0x0001e80000100800 */
[----:B------:R1:W-:Y:S04]  /*1fd60*/  STL [R1+0x1ed8], R11 ;  /* 0x001ed80b01007387 */ /* 0x0003e80000100800 */
[----:B------:R3:W-:Y:S01]  /*1fd70*/  STL [R1+0x1eb8], R10 ;  /* 0x001eb80a01007387 */ /* 0x0007e20000100800 */
[----:B0-----:R-:W-:-:S02]  /*1fd80*/  IADD3 R12, P1, R2, R52, RZ ;  /* 0x00000034020c7210 */ /* 0x001fc40007f3e0ff */
[-C--:B-1----:R-:W-:Y:S02]  /*1fd90*/  LEA.HI.X.SX32 R11, R9, R24.reuse, 0x1, P0 ;  /* 0x00000018090b7211 */ /* 0x082fe400000f0eff */
[----:B------:R-:W-:Y:S02]  /*1fda0*/  LEA.HI.X.SX32 R9, R8, R24, 0x1, P4 ;  /* 0x0000001808097211 */ /* 0x000fe400020f0eff */
[----:B---3--:R-:W-:Y:S01]  /*1fdb0*/  IADD3 R10, P0, R3, R52, RZ ;  /* 0x00000034030a7210 */ /* 0x008fe20007f1e0ff */
[----:B------:R-:W-:Y:S01]  /*1fdc0*/  STL [R1+0x1edc], R12 ;  /* 0x001edc0c01007387 */ /* 0x000fe20000100800 */
[-C--:B------:R-:W-:Y:S02]  /*1fdd0*/  LEA.HI.X.SX32 R8, R7, R24.reuse, 0x1, P6 ;  /* 0x0000001807087211 */ /* 0x080fe400030f0eff */
[-C--:B------:R-:W-:Y:S01]  /*1fde0*/  LEA.HI.X.SX32 R7, R6, R24.reuse, 0x1, P5 ;  /* 0x0000001806077211 */ /* 0x080fe200028f0eff */
[----:B------:R-:W-:Y:S01]  /*1fdf0*/  STL [R1+0x1ec0], R11 ;  /* 0x001ec00b01007387 */ /* 0x000fe20000100800 */
[----:B------:R-:W-:-:S02]  /*1fe00*/  LEA.HI.X.SX32 R6, R5, R24, 0x1, P3 ;  /* 0x0000001805067211 */ /* 0x000fc400018f0eff */
[-C--:B------:R-:W-:Y:S01]  /*1fe10*/  LEA.HI.X.SX32 R5, R4, R24.reuse, 0x1, P2 ;  /* 0x0000001804057211 */ /* 0x080fe200010f0eff */
[----:B------:R-:W-:Y:S01]  /*1fe20*/  STL [R1+0x17f4], R10 ;  /* 0x0017f40a01007387 */ /* 0x000fe20000100800 */
[-C--:B------:R-:W-:Y:S02]  /*1fe30*/  LEA.HI.X.SX32 R4, R2, R24.reuse, 0x1, P1 ;  /* 0x0000001802047211 */ /* 0x080fe400008f0eff */
[----:B------:R-:W-:Y:S01]  /*1fe40*/  LEA.HI.X.SX32 R2, R3, R24, 0x1, P0 ;  /* 0x0000001803027211 */ /* 0x000fe200000f0eff */
[----:B------:R-:W-:Y:S04]  /*1fe50*/  STL [R1+0x17e0], R9 ;  /* 0x0017e00901007387 */ /* 0x000fe80000100800 */
[----:B------:R-:W-:Y:S04]  /*1fe60*/  STL [R1+0x17e4], R8 ;  /* 0x0017e40801007387 */ /* 0x000fe80000100800 */
[----:B------:R-:W-:Y:S04]  /*1fe70*/  STL [R1+0x17e8], R7 ;  /* 0x0017e80701007387 */ /* 0x000fe80000100800 */
[----:B------:R0:W-:Y:S04]  /*1fe80*/  STL [R1+0x17ec], R6 ;  /* 0x0017ec0601007387 */ /* 0x0001e80000100800 */
[----:B------:R-:W-:Y:S04]  /*1fe90*/  STL [R1+0x17f0], R5 ;  /* 0x0017f00501007387 */ /* 0x000fe80000100800 */
[----:B------:R-:W-:Y:S01]  /*1fea0*/  STL [R1+0x17f8], R4 ;  /* 0x0017f80401007387 */ /* 0x000fe20000100800 */
[----:B0-----:R-:W-:-:S03]  /*1feb0*/  IADD3 R6, P3, R0, UR8, RZ ;  /* 0x0000000800067c10 */ /* 0x001fc6000ff7e0ff */
[----:B------:R0:W-:Y:S02]  /*1fec0*/  STL [R1+0x13fc], R2 ;  /* 0x0013fc0201007387 */ /* 0x0001e40000100800 */
[----:B0-----:R-:W-:Y:S02]  /*1fed0*/  LEA.HI.X.SX32 R2, R0, UR9, 0x1, P3 ;  /* 0x0000000900027c11 */ /* 0x001fe400098f0eff */
[----:B--2---:R-:W-:-:S04]  /*1fee0*/  IADD3 R9, P0, R27, UR8, RZ ;  /* 0x000000081b097c10 */ /* 0x004fc8000ff1e0ff */
[----:B------:R-:W-:Y:S02]  /*1fef0*/  LEA.HI.X.SX32 R5, R27, UR9, 0x1, P0 ;  /* 0x000000091b057c11 */ /* 0x000fe400080f0eff */
[C---:B----4-:R-:W-:Y:S01]  /*1ff00*/  IADD3 R8, P1, R26.reuse, UR8, RZ ;  /* 0x000000081a087c10 */ /* 0x050fe2000ff3e0ff */
[----:B------:R-:W-:Y:S03]  /*1ff10*/  STL [R1+0x1354], R9 ;  /* 0x0013540901007387 */ /* 0x000fe60000100800 */
[----:B------:R-:W-:Y:S02]  /*1ff20*/  LEA.HI.X.SX32 R4, R26, UR9, 0x1, P1 ;  /* 0x000000091a047c11 */ /* 0x000fe400088f0eff */
[C---:B------:R-:W-:Y:S01]  /*1ff30*/  IADD3 R7, P2, R25.reuse, UR8, RZ ;  /* 0x0000000819077c10 */ /* 0x040fe2000ff5e0ff */
[----:B------:R-:W-:Y:S03]  /*1ff40*/  STL [R1+0x135c], R8 ;  /* 0x00135c0801007387 */ /* 0x000fe60000100800 */
[----:B------:R-:W-:Y:S01]  /*1ff50*/  LEA.HI.X.SX32 R3, R25, UR9, 0x1, P2 ;  /* 0x0000000919037c11 */ /* 0x000fe200090f0eff */
[----:B------:R-:W-:Y:S04]  /*1ff60*/  STL [R1+0x1364], R7 ;  /* 0x0013640701007387 */ /* 0x000fe80000100800 */
[----:B------:R-:W-:Y:S04]  /*1ff70*/  STL [R1+0x136c], R6 ;  /* 0x00136c0601007387 */ /* 0x000fe80000100800 */
[----:B------:R-:W2:Y:S04]  /*1ff80*/  LDL.LU R0, [R1+0x2a6c] ;  /* 0x002a6c0001007983 */ /* 0x000ea80000300800 */
[----:B------:R-:W-:Y:S04]  /*1ff90*/  STL [R1+0x1350], R5 ;  /* 0x0013500501007387 */ /* 0x000fe80000100800 */
[----:B------:R-:W-:Y:S04]  /*1ffa0*/  STL [R1+0x1358], R4 ;  /* 0x0013580401007387 */ /* 0x000fe80000100800 */
[----:B------:R-:W-:Y:S04]  /*1ffb0*/  STL [R1+0x1360], R3 ;  /* 0x0013600301007387 */ /* 0x000fe80000100800 */
[----:B------:R-:W-:Y:S04]  /*1ffc0*/  STL [R1+0x1368], R2 ;  /* 0x0013680201007387 */ /* 0x000fe80000100800 */
        /* <DEDUP_REMOVED lines=1024> */
[----:B------:R-:W-:Y:S01]  /*23fd0*/  STL [R1+0xfc], RZ ;  /* 0x0000fcff01007387 */ /* 0x000fe20000100800 */
[----:B------:R-:W-:-:S02]  /*23fe0*/  UIMAD UR25, UR6, 0x1f, URZ ;  /* 0x0000001f061978a4 */ /* 0x000fc4000f8e023f */
[----:B------:R-:W-:Y:S02]  /*23ff0*/  UIMAD UR21, UR6, 0x1e, URZ ;  /* 0x0000001e061578a4 */ /* 0x000fe4000f8e023f */
[----:B------:R-:W-:Y:S02]  /*24000*/  UIMAD UR17, UR6, 0x1d, URZ ;  /* 0x0000001d061178a4 */ /* 0x000fe4000f8e023f */
[----:B------:R-:W-:Y:S02]  /*24010*/  UIMAD UR60, UR6, 0x1c, URZ ;  /* 0x0000001c063c78a4 */ /* 0x000fe4000f8e023f */
[----:B------:R-:W-:Y:S02]  /*24020*/  UIMAD UR12, UR6, 0x1b, URZ ;  /* 0x0000001b060c78a4 */ /* 0x000fe4000f8e023f */
[----:B------:R-:W-:Y:S02]  /*24030*/  UIMAD UR8, UR6, 0x1a, URZ ;  /* 0x0000001a060878a4 */ /* 0x000fe4000f8e023f */
        /* <DEDUP_REMOVED lines=9> */
[----:B------:R-:W-:Y:S02]  /*240d0*/  USHF.L.U32 UR40, UR6, 0x4, URZ ;  /* 0x0000000406287899 */ /* 0x000fe4000800063f */
[----:B------:R-:W-:Y:S02]  /*240e0*/  UIMAD UR38, UR6, 0xf, URZ ;  /* 0x0000000f062678a4 */ /* 0x000fe4000f8e023f */
[----:B------:R-:W-:Y:S02]  /*240f0*/  UIMAD UR36, UR6, 0xe, URZ ;  /* 0x0000000e062478a4 */ /* 0x000fe4000f8e023f */
[----:B------:R-:W-:-:S02]  /*24100*/  UIMAD UR34, UR6, 0xd, URZ ;  /* 0x0000000d062278a4 */ /* 0x000fc4000f8e023f */
[----:B------:R-:W-:Y:S02]  /*24110*/  UIMAD UR32, UR6, 0xc, URZ ;  /* 0x0000000c062078a4 */ /* 0x000fe4000f8e023f */
[----:B------:R-:W-:Y:S02]  /*24120*/  USHF.L.U32 UR5, UR5, 0x5, URZ ;  /* 0x0000000505057899 */ /* 0x000fe4000800063f */
[----:B------:R-:W-:Y:S02]  /*24130*/  UIMAD UR30, UR6, 0xb, URZ ;  /* 0x0000000b061e78a4 */ /* 0x000fe4000f8e023f */
[----:B------:R-:W-:Y:S02]  /*24140*/  UIMAD UR28, UR6, 0xa, URZ ;  /* 0x0000000a061c78a4 */ /* 0x000fe4000f8e023f */
[----:B------:R-:W-:Y:S02]  /*24150*/  UIMAD UR26, UR6, 0x9, URZ ;  /* 0x00000009061a78a4 */ /* 0x000fe4000f8e023f */
[----:B------:R-:W-:-:S02]  /*24160*/  USHF.L.U32 UR24, UR6, 0x3, URZ ;  /* 0x0000000306187899 */ /* 0x000fc4000800063f */
[----:B------:R-:W-:Y:S02]  /*24170*/  UIMAD UR22, UR6, 0x7, URZ ;  /* 0x00000007061678a4 */ /* 0x000fe4000f8e023f */
[----:B------:R-:W-:Y:S02]  /*24180*/  UIMAD UR20, UR6, 0x6, URZ ;  /* 0x00000006061478a4 */ /* 0x000fe4000f8e023f */
[----:B------:R-:W-:Y:S02]  /*24190*/  UIMAD UR18, UR6, 0x5, URZ ;  /* 0x00000005061278a4 */ /* 0x000fe4000f8e023f */
[----:B------:R-:W-:Y:S02]  /*241a0*/  USHF.L.U32 UR16, UR6, 0x2, URZ ;  /* 0x0000000206107899 */ /* 0x000fe4000800063f */
[----:B------:R-:W-:Y:S02]  /*241b0*/  UIMAD UR15, UR6, 0x3, URZ ;  /* 0x00000003060f78a4 */ /* 0x000fe4000f8e023f */
[----:B------:R-:W-:-:S02]  /*241c0*/  USHF.L.U32 UR13, UR6, 0x1, URZ ;  /* 0x00000001060d7899 */ /* 0x000fc4000800063f */
[----:B------:R-:W-:Y:S02]  /*241d0*/  USHF.R.S32.HI UR10, URZ, 0x1f, UR6 ;  /* 0x0000001f3f0a7899 */ /* 0x000fe40008011406 */
[----:B------:R-:W-:Y:S02]  /*241e0*/  USHF.L.U32 UR7, UR6, 0x5, URZ ;  /* 0x0000000506077899 */ /* 0x000fe4000800063f */
[----:B------:R-:W-:Y:S02]  /*241f0*/  USHF.R.S32.HI UR23, URZ, 0x1f, UR25 ;  /* 0x0000001f3f177899 */ /* 0x000fe40008011419 */
[----:B------:R-:W-:Y:S02]  /*24200*/  USHF.R.S32.HI UR19, URZ, 0x1f, UR21 ;  /* 0x0000001f3f137899 */ /* 0x000fe40008011415 */
[----:B------:R-:W-:Y:S02]  /*24210*/  USHF.R.S32.HI UR61, URZ, 0x1f, UR17 ;  /* 0x0000001f3f3d7899 */ /* 0x000fe40008011411 */
[----:B------:R-:W-:-:S02]  /*24220*/  USHF.R.S32.HI UR14, URZ, 0x1f, UR60 ;  /* 0x0000001f3f0e7899 */ /* 0x000fc4000801143c */
[----:B------:R-:W-:Y:S02]  /*24230*/  USHF.R.S32.HI UR11, URZ, 0x1f, UR12 ;  /* 0x0000001f3f0b7899 */ /* 0x000fe4000801140c */
[----:B------:R-:W-:Y:S02]  /*24240*/  USHF.R.S32.HI UR59, URZ, 0x1f, UR8 ;  /* 0x0000001f3f3b7899 */ /* 0x000fe40008011408 */
        /* <DEDUP_REMOVED lines=13> */
[----:B------:R-:W-:Y:S01]  /*24320*/  USHF.R.S32.HI UR29, URZ, 0x1f, UR32 ;  /* 0x0000001f3f1d7899 */ /* 0x000fe20008011420 */
[----:B------:R-:W-:Y:S01]  /*24330*/  IADD3 R11, P0, R9, UR25, RZ ;  /* 0x00000019090b7c10 */ /* 0x000fe2000ff1e0ff */
[----:B------:R-:W0:Y:S01]  /*24340*/  LDC R26, c[0x0][0x230] ;  /* 0x00008c00ff1a7b82 */ /* 0x000e220000000800 */
[----:B------:R-:W-:Y:S01]  /*24350*/  IADD3 R12, P1, R8, UR25, RZ ;  /* 0x00000019080c7c10 */ /* 0x000fe2000ff3e0ff */
[----:B------:R-:W-:Y:S01]  /*24360*/  USHF.R.S32.HI UR27, URZ, 0x1f, UR30 ;  /* 0x0000001f3f1b7899 */ /* 0x000fe2000801141e */
[----:B------:R-:W-:Y:S01]  /*24370*/  IADD3 R10, P2, R7, UR25, RZ ;  /* 0x00000019070a7c10 */ /* 0x000fe2000ff5e0ff */
[----:B------:R1:W-:Y:S04]  /*24380*/  STL [R1+0x1404], R11 ;  /* 0x0014040b01007387 */ /* 0x0003e80000100800 */
[----:B------:R3:W-:Y:S04]  /*24390*/  STL [R1+0x140c], R12 ;  /* 0x00140c0c01007387 */ /* 0x0007e80000100800 */
[----:B------:R4:W-:Y:S01]  /*243a0*/  STL [R1+0x1414], R10 ;  /* 0x0014140a01007387 */ /* 0x0009e20000100800 */
[----:B-1----:R-:W-:Y:S01]  /*243b0*/  IADD3 R11, P3, R6, UR25, RZ ;  /* 0x00000019060b7c10 */ /* 0x002fe2000ff7e0ff */
[----:B------:R-:W-:Y:S01]  /*243c0*/  USHF.R.S32.HI UR25, URZ, 0x1f, UR28 ;  /* 0x0000001f3f197899 */ /* 0x000fe2000801141c */
[----:B---3--:R-:W-:-:S03]  /*243d0*/  IADD3.X R12, R4, UR23, RZ, P1, !PT ;  /* 0x00000017040c7c10 */ /* 0x008fc60008ffe4ff */
[----:B------:R1:W-:Y:S01]  /*243e0*/  STL [R1+0x141c], R11 ;  /* 0x00141c0b01007387 */ /* 0x0003e20000100800 */
[----:B----4-:R-:W-:Y:S01]  /*243f0*/  IADD3.X R10, R5, UR23, RZ, P0, !PT ;  /* 0x00000017050a7c10 */ /* 0x010fe200087fe4ff */
[----:B0-----:R-:W-:-:S04]  /*24400*/  VIADD R26, R26, 0x1f ;  /* 0x0000001f1a1a7836 */ /* 0x001fc80000000000 */
[----:B------:R0:W-:Y:S01]  /*24410*/  STL [R1+0x1400], R10 ;  /* 0x0014000a01007387 */ /* 0x0001e20000100800 */
[----:B-1----:R-:W-:-:S03]  /*24420*/  IADD3.X R11, R3, UR23, RZ, P2, !PT ;  /* 0x00000017030b7c10 */ /* 0x002fc600097fe4ff */
[----:B------:R1:W-:Y:S01]  /*24430*/  STL [R1+0x1408], R12 ;  /* 0x0014080c01007387 */ /* 0x0003e20000100800 */
[----:B------:R-:W-:-:S03]  /*24440*/  SHF.R.S32.HI R25, RZ, 0x1f, R26 ;  /* 0x0000001fff197819 */ /* 0x000fc6000001141a */
[----:B------:R3:W-:Y:S01]  /*24450*/  STL [R1+0x1410], R11 ;  /* 0x0014100b01007387 */ /* 0x0007e20000100800 */
[----:B------:R-:W-:Y:S02]  /*24460*/  LEA.HI R25, R25, R26, RZ, 0x5 ;  /* 0x0000001a19197211 */ /* 0x000fe400078f28ff */
[----:B0-----:R-:W-:Y:S01]  /*24470*/  IADD3.X R10, R2, UR23, RZ, P3, !PT ;  /* 0x00000017020a7c10 */ /* 0x001fe20009ffe4ff */
[----:B------:R-:W-:Y:S01]  /*24480*/  USHF.R.S32.HI UR23, URZ, 0x1f, UR26 ;  /* 0x0000001f3f177899 */ /* 0x000fe2000801141a */
[----:B-1----:R-:W-:-:S03]  /*24490*/  IADD3 R12, P1, R8, UR21, RZ ;  /* 0x00000015080c7c10 */ /* 0x002fc6000ff3e0ff */
[----:B------:R0:W-:Y:S01]  /*244a0*/  STL [R1+0x1418], R10 ;  /* 0x0014180a01007387 */ /* 0x0001e20000100800 */
[----:B---3--:R-:W-:-:S05]  /*244b0*/  IADD3 R11, P0, R9, UR21, RZ ;  /* 0x00000015090b7c10 */ /* 0x008fca000ff1e0ff */
[----:B------:R1:W-:Y:S01]  /*244c0*/  STL [R1+0x1424], R11 ;  /* 0x0014240b01007387 */ /* 0x0003e20000100800 */
[----:B0-----:R-:W-:-:S03]  /*244d0*/  IADD3 R10, P2, R7, UR21, RZ ;  /* 0x00000015070a7c10 */ /* 0x001fc6000ff5e0ff */
[----:B------:R0:W-:Y:S04]  /*244e0*/  STL [R1+0x142c], R12 ;  /* 0x00142c0c01007387 */ /* 0x0001e80000100800 */
[----:B------:R3:W-:Y:S01]  /*244f0*/  STL [R1+0x1434], R10 ;  /* 0x0014340a01007387 */ /* 0x0007e20000100800 */
[----:B-1----:R-:W-:Y:S01]  /*24500*/  IADD3 R11, P3, R6, UR21, RZ ;  /* 0x00000015060b7c10 */ /* 0x002fe2000ff7e0ff */
[----:B------:R-:W-:Y:S01]  /*24510*/  USHF.R.S32.HI UR21, URZ, 0x1f, UR24 ;  /* 0x0000001f3f157899 */ /* 0x000fe20008011418 */
[----:B0-----:R-:W-:-:S03]  /*24520*/  IADD3.X R12, R4, UR19, RZ, P1, !PT ;  /* 0x00000013040c7c10 */ /* 0x001fc60008ffe4ff */
[----:B------:R0:W-:Y:S01]  /*24530*/  STL [R1+0x143c], R11 ;  /* 0x00143c0b01007387 */ /* 0x0001e20000100800 */
[----:B---3--:R-:W-:-:S05]  /*24540*/  IADD3.X R10, R5, UR19, RZ, P0, !PT ;  /* 0x00000013050a7c10 */ /* 0x008fca00087fe4ff */
[----:B------:R1:W-:Y:S01]  /*24550*/  STL [R1+0x1420], R10 ;  /* 0x0014200a01007387 */ /* 0x0003e20000100800 */
[----:B0-----:R-:W-:-:S03]  /*24560*/  IADD3.X R11, R3, UR19, RZ, P2, !PT ;  /* 0x00000013030b7c10 */ /* 0x001fc600097fe4ff */
[----:B------:R0:W-:Y:S04]  /*24570*/  STL [R1+0x1428], R12 ;  /* 0x0014280c01007387 */ /* 0x0001e80000100800 */
[----:B------:R3:W-:Y:S01]  /*24580*/  STL [R1+0x1430], R11 ;  /* 0x0014300b01007387 */ /* 0x0007e20000100800 */
[----:B-1----:R-:W-:Y:S01]  /*24590*/  IADD3.X R10, R2, UR19, RZ, P3, !PT ;  /* 0x00000013020a7c10 */ /* 0x002fe20009ffe4ff */
[----:B------:R-:W-:Y:S01]  /*245a0*/  USHF.R.S32.HI UR19, URZ, 0x1f, UR22 ;  /* 0x0000001f3f137899 */ /* 0x000fe20008011416 */
[----:B0-----:R-:W-:-:S03]  /*245b0*/  IADD3 R12, P1, R8, UR17, RZ ;  /* 0x00000011080c7c10 */ /* 0x001fc6000ff3e0ff */
        /* <DEDUP_REMOVED lines=31> */
[----:B------:R-:W-:Y:S04]  /*247b0*/  STL [R1+0x1468], R12 ;  /* 0x0014680c01007387 */ /* 0x000fe80000100800 */
[----:B------:R0:W-:Y:S01]  /*247c0*/  STL [R1+0x1470], R11 ;  /* 0x0014700b01007387 */ /* 0x0001e20000100800 */
[----:B-1----:R-:W-:Y:S01]  /*247d0*/  IADD3.X R10, R2, UR14, RZ, P3, !PT ;  /* 0x0000000e020a7c10 */ /* 0x002fe20009ffe4ff */
[----:B------:R-:W-:-:S04]  /*247e0*/  USHF.R.S32.HI UR14, URZ, 0x1f, UR15 ;  /* 0x0000001f3f0e7899 */ /* 0x000fc8000801140f */
[----:B------:R1:W-:Y:S01]  /*247f0*/  STL [R1+0x1478], R10 ;  /* 0x0014780a01007387 */ /* 0x0003e20000100800 */
[----:B0-----:R-:W-:-:S05]  /*24800*/  IADD3 R11, P0, R9, UR12, RZ ;  /* 0x0000000c090b7c10 */ /* 0x001fca000ff1e0ff */
[----:B------:R0:W-:Y:S01]  /*24810*/  STL [R1+0x1484], R11 ;  /* 0x0014840b01007387 */ /* 0x0001e20000100800 */
[----:B-1----:R-:W-:-:S04]  /*24820*/  IADD3 R10, P1, R8, UR12, RZ ;  /* 0x0000000c080a7c10 */ /* 0x002fc8000ff3e0ff */
[----:B------:R-:W-:Y:S01]  /*24830*/  IADD3.X R12, R4, UR11, RZ, P1, !PT ;  /* 0x0000000b040c7c10 */ /* 0x000fe20008ffe4ff */
[----:B------:R1:W-:Y:S01]  /*24840*/  STL [R1+0x148c], R10 ;  /* 0x00148c0a01007387 */ /* 0x0003e20000100800 */
[----:B0-----:R-:W-:-:S05]  /*24850*/  IADD3 R11, P2, R7, UR12, RZ ;  /* 0x0000000c070b7c10 */ /* 0x001fca000ff5e0ff */
[----:B------:R0:W-:Y:S01]  /*24860*/  STL [R1+0x1494], R11 ;  /* 0x0014940b01007387 */ /* 0x0001e20000100800 */
[----:B-1----:R-:W-:Y:S01]  /*24870*/  IADD3 R10, P3, R6, UR12, RZ ;  /* 0x0000000c060a7c10 */ /* 0x002fe2000ff7e0ff */
[----:B------:R-:W-:-:S04]  /*24880*/  USHF.R.S32.HI UR12, URZ, 0x1f, UR13 ;  /* 0x0000001f3f0c7899 */ /* 0x000fc8000801140d */
[----:B------:R1:W-:Y:S01]  /*24890*/  STL [R1+0x149c], R10 ;  /* 0x00149c0a01007387 */ /* 0x0003e20000100800 */
[----:B0-----:R-:W-:Y:S02]  /*248a0*/  SHF.R.S32.HI R11, RZ, 0x5, R25 ;  /* 0x00000005ff0b7819 */ /* 0x001fe40000011419 */
[----:B------:R-:W-:Y:S02]  /*248b0*/  IADD3.X R11, R3, UR11, RZ, P2, !PT ;  /* 0x0000000b030b7c10 */ /* 0x000fe400097fe4ff */
[----:B-1----:R-:W-:-:S05]  /*248c0*/  IADD3.X R10, R5, UR11, RZ, P0, !PT ;  /* 0x0000000b050a7c10 */ /* 0x002fca00087fe4ff */
[----:B------:R0:W-:Y:S04]  /*248d0*/  STL [R1+0x1480], R10 ;  /* 0x0014800a01007387 */ /* 0x0001e80000100800 */
[----:B------:R1:W-:Y:S04]  /*248e0*/  STL [R1+0x1488], R12 ;  /* 0x0014880c01007387 */ /* 0x0003e80000100800 */
[----:B------:R3:W-:Y:S01]  /*248f0*/  STL [R1+0x1490], R11 ;  /* 0x0014900b01007387 */ /* 0x0007e20000100800 */
        /* <DEDUP_REMOVED lines=11> */
[----:B--2---:R-:W-:-:S03]  /*249b0*/  LOP3.LUT R12, R0, 0x40, RZ, 0x3c, !PT ;  /* 0x00000040000c7812 */ /* 0x004fc600078e3cff */
[----:B------:R1:W-:Y:S01]  /*249c0*/  STL [R1+0x14bc], R11 ;  /* 0x0014bc0b01007387 */ /* 0x0003e20000100800 */
[----:B0-----:R-:W-:-:S03]  /*249d0*/  LOP3.LUT R10, R0, 0x20, RZ, 0x3c, !PT ;  /* 0x00000020000a7812 */ /* 0x001fc600078e3cff */
[----:B------:R0:W-:Y:S01]  /*249e0*/  STL [R1+0x2140], R12 ;  /* 0x0021400c01007387 */ /* 0x0001e20000100800 */
[----:B------:R-:W-:Y:S02]  /*249f0*/  IADD3 R10, P1, R9, UR9, RZ ;  /* 0x00000009090a7c10 */ /* 0x000fe4000ff3e0ff */
[----:B-1----:R-:W-:Y:S02]  /*24a00*/  LOP3.LUT R11, R0, 0x60, RZ, 0x3c, !PT ;  /* 0x00000060000b7812 */ /* 0x002fe400078e3cff */
[----:B0-----:R-:W-:-:S03]  /*24a10*/  IADD3 R12, P0, R8, UR9, RZ ;  /* 0x00000009080c7c10 */ /* 0x001fc6000ff1e0ff */
[----:B------:R0:W-:Y:S04]  /*24a20*/  STL [R1+0x213c], R11 ;  /* 0x00213c0b01007387 */ /* 0x0001e80000100800 */
[----:B------:R1:W-:Y:S04]  /*24a30*/  STL [R1+0x14c4], R10 ;  /* 0x0014c40a01007387 */ /* 0x0003e80000100800 */
[----:B------:R2:W-:Y:S01]  /*24a40*/  STL [R1+0x14cc], R12 ;  /* 0x0014cc0c01007387 */ /* 0x0005e20000100800 */
[----:B0-----:R-:W-:Y:S02]  /*24a50*/  IADD3 R11, P6, R7, UR9, RZ ;  /* 0x00000009070b7c10 */ /* 0x001fe4000ffde0ff */
[----:B-1----:R-:W-:-:S03]  /*24a60*/  IADD3.X R10, R5, UR59, RZ, P5, !PT ;  /* 0x0000003b050a7c10 */ /* 0x002fc6000affe4ff */
[----:B------:R0:W-:Y:S01]  /*24a70*/  STL [R1+0x14d4], R11 ;  /* 0x0014d40b01007387 */ /* 0x0001e20000100800 */
[----:B--2---:R-:W-:-:S03]  /*24a80*/  IADD3 R12, P5, R6, UR9, RZ ;  /* 0x00000009060c7c10 */ /* 0x004fc6000ffbe0ff */
[----:B------:R1:W-:Y:S04]  /*24a90*/  STL [R1+0x14a0], R10 ;  /* 0x0014a00a01007387 */ /* 0x0003e80000100800 */
[----:B------:R2:W-:Y:S01]  /*24aa0*/  STL [R1+0x14dc], R12 ;  /* 0x0014dc0c01007387 */ /* 0x0005e20000100800 */
[----:B0-----:R-:W-:Y:S02]  /*24ab0*/  IADD3.X R11, R4, UR59, RZ, P4, !PT ;  /* 0x0000003b040b7c10 */ /* 0x001fe4000a7fe4ff */
[----:B-1----:R-:W-:-:S03]  /*24ac0*/  IADD3 R10, P4, R9, UR58, RZ ;  /* 0x0000003a090a7c10 */ /* 0x002fc6000ff9e0ff */
[----:B------:R0:W-:Y:S01]  /*24ad0*/  STL [R1+0x14a8], R11 ;  /* 0x0014a80b01007387 */ /* 0x0001e20000100800 */
[----:B--2---:R-:W-:-:S03]  /*24ae0*/  IADD3.X R12, R3, UR59, RZ, P3, !PT ;  /* 0x0000003b030c7c10 */ /* 0x004fc60009ffe4ff */
        /* <DEDUP_REMOVED lines=361> */
[----:B------:R-:W-:Y:S01]  /*26180*/  STL [R1+0x1780], R12 ;  /* 0x0017800c01007387 */ /* 0x000fe20000100800 */
[----:B0-----:R-:W-:Y:S02]  /*26190*/  IADD3 R11, P4, R6, UR13, RZ ;  /* 0x0000000d060b7c10 */ /* 0x001fe4000ff9e0ff */
[----:B-1----:R-:W-:-:S03]  /*261a0*/  IADD3.X R10, R4, UR14, RZ, P3, !PT ;  /* 0x0000000e040a7c10 */ /* 0x002fc60009ffe4ff */
[----:B------:R0:W-:Y:S01]  /*261b0*/  STL [R1+0x17bc], R11 ;  /* 0x0017bc0b01007387 */ /* 0x0001e20000100800 */
[----:B------:R-:W-:-:S03]  /*261c0*/  IADD3 R9, P3, R9, UR6, RZ ;  /* 0x0000000609097c10 */ /* 0x000fc6000ff7e0ff */
[----:B------:R1:W-:Y:S04]  /*261d0*/  STL [R1+0x1788], R10 ;  /* 0x0017880a01007387 */ /* 0x0003e80000100800 */
[----:B------:R2:W-:Y:S01]  /*261e0*/  STL [R1+0x17c4], R9 ;  /* 0x0017c40901007387 */ /* 0x0005e20000100800 */
[----:B0-----:R-:W-:Y:S02]  /*261f0*/  IADD3.X R11, R3, UR14, RZ, P2, !PT ;  /* 0x0000000e030b7c10 */ /* 0x001fe400097fe4ff */
[----:B-1----:R-:W-:-:S03]  /*26200*/  IADD3 R10, P2, R8, UR6, RZ ;  /* 0x00000006080a7c10 */ /* 0x002fc6000ff5e0ff */
[----:B------:R-:W-:Y:S01]  /*26210*/  STL [R1+0x1790], R11 ;  /* 0x0017900b01007387 */ /* 0x000fe20000100800 */
[----:B--2---:R-:W-:-:S03]  /*26220*/  IADD3.X R9, R2, UR14, RZ, P1, !PT ;  /* 0x0000000e02097c10 */ /* 0x004fc60008ffe4ff */
[----:B------:R-:W-:Y:S01]  /*26230*/  STL [R1+0x17cc], R10 ;  /* 0x0017cc0a01007387 */ /* 0x000fe20000100800 */
[----:B------:R-:W-:Y:S02]  /*26240*/  IADD3 R8, P1, R7, UR6, RZ ;  /* 0x0000000607087c10 */ /* 0x000fe4000ff3e0ff */
[C---:B------:R-:W-:Y:S01]  /*26250*/  IADD3.X R7, R5.reuse, UR12, RZ, P0, !PT ;  /* 0x0000000c05077c10 */ /* 0x040fe200087fe4ff */
[----:B------:R-:W-:Y:S01]  /*26260*/  STL [R1+0x1798], R9 ;  /* 0x0017980901007387 */ /* 0x000fe20000100800 */
[----:B------:R-:W-:Y:S02]  /*26270*/  IADD3 R6, P0, R6, UR6, RZ ;  /* 0x0000000606067c10 */ /* 0x000fe4000ff1e0ff */
[----:B------:R-:W-:Y:S01]  /*26280*/  IADD3.X R5, R5, UR10, RZ, P3, !PT ;  /* 0x0000000a05057c10 */ /* 0x000fe20009ffe4ff */
[----:B------:R0:W-:Y:S04]  /*26290*/  STL [R1+0x17d4], R8 ;  /* 0x0017d40801007387 */ /* 0x0001e80000100800 */
[----:B------:R1:W-:Y:S04]  /*262a0*/  STL [R1+0x17a0], R7 ;  /* 0x0017a00701007387 */ /* 0x0003e80000100800 */
[----:B------:R2:W-:Y:S01]  /*262b0*/  STL [R1+0x17dc], R6 ;  /* 0x0017dc0601007387 */ /* 0x0005e20000100800 */
[----:B0-----:R-:W-:-:S02]  /*262c0*/  IADD3.X R8, R4, UR12, RZ, P6, !PT ;  /* 0x0000000c04087c10 */ /* 0x001fc4000b7fe4ff */
[----:B------:R-:W-:Y:S02]  /*262d0*/  IADD3.X R4, R4, UR10, RZ, P2, !PT ;  /* 0x0000000a04047c10 */ /* 0x000fe400097fe4ff */
[C---:B-1----:R-:W-:Y:S01]  /*262e0*/  IADD3.X R7, R3.reuse, UR12, RZ, P5, !PT ;  /* 0x0000000c03077c10 */ /* 0x042fe2000affe4ff */
[----:B------:R0:W-:Y:S01]  /*262f0*/  STL [R1+0x17a8], R8 ;  /* 0x0017a80801007387 */ /* 0x0001e20000100800 */
[----:B------:R-:W-:Y:S02]  /*26300*/  IADD3.X R3, R3, UR10, RZ, P1, !PT ;  /* 0x0000000a03037c10 */ /* 0x000fe40008ffe4ff */
[C---:B--2---:R-:W-:Y:S01]  /*26310*/  IADD3.X R6, R2.reuse, UR12, RZ, P4, !PT ;  /* 0x0000000c02067c10 */ /* 0x044fe2000a7fe4ff */
[----:B------:R0:W-:Y:S01]  /*26320*/  STL [R1+0x17b0], R7 ;  /* 0x0017b00701007387 */ /* 0x0001e20000100800 */
[----:B------:R-:W-:-:S03]  /*26330*/  IADD3.X R2, R2, UR10, RZ, P0, !PT ;  /* 0x0000000a02027c10 */ /* 0x000fc600087fe4ff */
[----:B------:R0:W-:Y:S04]  /*26340*/  STL [R1+0x17b8], R6 ;  /* 0x0017b80601007387 */ /* 0x0001e80000100800 */
[----:B------:R0:W-:Y:S04]  /*26350*/  STL [R1+0x17c0], R5 ;  /* 0x0017c00501007387 */ /* 0x0001e80000100800 */
[----:B------:R0:W-:Y:S04]  /*26360*/  STL [R1+0x17c8], R4 ;  /* 0x0017c80401007387 */ /* 0x0001e80000100800 */
[----:B------:R0:W-:Y:S04]  /*26370*/  STL [R1+0x17d8], R2 ;  /* 0x0017d80201007387 */ /* 0x0001e80000100800 */
[----:B------:R0:W-:Y:S02]  /*26380*/  STL [R1+0x17d0], R3 ;  /* 0x0017d00301007387 */ /* 0x0001e40000100800 */
.L_x_1:
[----:B01----:R-:W2:Y:S01]  /*26390*/  LDL R5, [R1+0x1368] ;  /* 0x0013680001057983 */ /* 0x003ea20000100800 */
[----:B------:R-:W0:Y:S03]  /*263a0*/  LDC R2, c[0x0][0x230] ;  /* 0x00008c00ff027b82 */ /* 0x000e260000000800 */
[----:B--2---:R1:W-:Y:S04]  /*263b0*/  STL [R1+0x3b38], R5 ;  /* 0x003b380501007387 */ /* 0x0043e80000100800 */
[----:B------:R-:W2:Y:S04]  /*263c0*/  LDL R4, [R1+0x136c] ;  /* 0x00136c0001047983 */ /* 0x000ea80000100800 */
[----:B-1----:R-:W0:Y:S04]  /*263d0*/  LDL R5, [R1+0x13b0] ;  /* 0x0013b00001057983 */ /* 0x002e280000100800 */
[----:B------:R-:W-:Y:S04]  /*263e0*/  STL [R1+0x3b00], R61 ;  /* 0x003b003d01007387 */ /* 0x000fe80000100800 */
        /* <DEDUP_REMOVED lines=13> */
[----:B------:R1:W-:Y:S04]  /*264c0*/  STL [R1+0x3b34], R60 ;  /* 0x003b343c01007387 */ /* 0x0003e80000100800 */
        /* <DEDUP_REMOVED lines=55> */
[----:B-----5:R-:W-:Y:S04]  /*26840*/  STL [R1+0x36b4], R0 ;  /* 0x0036b40001007387 */ /* 0x020fe80000100800 */
        /* <DEDUP_REMOVED lines=94> */
[----:B------:R-:W-:Y:S01]  /*26e30*/  STL [R1+0x39ac], R0 ;  /* 0x0039ac0001007387 */ /* 0x000fe20000100800 */
[----:B0-----:R-:W-:-:S03]  /*26e40*/  IMAD R2, R5, -0x20, R2 ;  /* 0xffffffe005027824 */ /* 0x001fc600078e0202 */
[----:B------:R-:W-:Y:S04]  /*26e50*/  STL [R1+0x39b4], R0 ;  /* 0x0039b40001007387 */ /* 0x000fe80000100800 */
[----:B------:R-:W-:Y:S04]  /*26e60*/  STL [R1+0x39bc], R0 ;  /* 0x0039bc0001007387 */ /* 0x000fe80000100800 */
[----:B------:R-:W-:Y:S04]  /*26e70*/  STL [R1+0x39c4], R0 ;  /* 0x0039c40001007387 */ /* 0x000fe80000100800 */
[----:B------:R-:W-:Y:S04]  /*26e80*/  STL [R1+0x39cc], R0 ;  /* 0x0039cc0001007387 */ /* 0x000fe80000100800 */
[----:B------:R-:W2:Y:S01]  /*26e90*/  LDL.LU R5, [R1+0x3b38] ;  /* 0x003b380001057983 */ /* 0x000ea20000300800 */
[----:B------:R-:W-:-:S02]  /*26ea0*/  ISETP.GT.AND P0, PT, R2, RZ, PT ;  /* 0x000000ff0200720c */ /* 0x000fc40003f04270 */
[----:B-1----:R-:W-:-:S11]  /*26eb0*/  PRMT R60, RZ, 0x7610, R60 ;  /* 0x00007610ff3c7816 */ /* 0x002fd6000000003c */
[----:B--2---:R-:W2:Y:S04]  /*26ec0*/  @P0 LDG.E.U8 R60, desc[UR44][R4.64] ;  /* 0x0000002c043c0981 */ /* 0x004ea8000c1e1100 */
[----:B--2---:R0:W-:Y:S04]  /*26ed0*/  STL [R1+0x198], R60 ;  /* 0x0001983c01007387 */ /* 0x0041e80000100800 */
[----:B0-----:R-:W2:Y:S04]  /*26ee0*/  LDL.LU R60, [R1+0x3b34] ;  /* 0x003b3400013c7983 */ /* 0x001ea80000300800 */
[----:B------:R-:W3:Y:S04]  /*26ef0*/  LDL R4, [R1+0x1360] ;  /* 0x0013600001047983 */ /* 0x000ee80000100800 */
[----:B------:R-:W3:Y:S01]  /*26f00*/  LDL R5, [R1+0x1364] ;  /* 0x0013640001057983 */ /* 0x000ee20000100800 */
[----:B------:R-:W-:-:S02]  /*26f10*/  PRMT R61, RZ, 0x7610, R61 ;  /* 0x00007610ff3d7816 */ /* 0x000fc4000000003d */
[----:B---3--:R-:W-:-:S04]  /*26f20*/  @P0 LOP3.LUT R5, R5, R4, RZ, 0x3c, !PT ;  /* 0x0000000405050212 */ /* 0x008fc800078e3cff */
[----:B------:R-:W-:-:S04]  /*26f30*/  @P0 LOP3.LUT R4, R5, R4, RZ, 0x3c, !PT ;  /* 0x0000000405040212 */ /* 0x000fc800078e3cff */
[----:B------:R-:W-:-:S05]  /*26f40*/  @P0 LOP3.LUT R5, R5, R4, RZ, 0x3c, !PT ;  /* 0x0000000405050212 */ /* 0x000fca00078e3cff */
[----:B------:R-:W3:Y:S04]  /*26f50*/  @P0 LDG.E.U8 R61, desc[UR44][R4.64] ;  /* 0x0000002c043d0981 */ /* 0x000ee8000c1e1100 */
[----:B---3--:R0:W-:Y:S04]  /*26f60*/  STL [R1+0x194], R61 ;  /* 0x0001943d01007387 */ /* 0x0081e80000100800 */
[----:B0-----:R-:W3:Y:S04]  /*26f70*/  LDL.LU R61, [R1+0x3b30] ;  /* 0x003b3000013d7983 */ /* 0x001ee80000300800 */
[----:B------:R-:W4:Y:S04]  /*26f80*/  LDL R4, [R1+0x1358] ;  /* 0x0013580001047983 */ /* 0x000f280000100800 */
[----:B------:R-:W4:Y:S01]  /*26f90*/  LDL R5, [R1+0x135c] ;  /* 0x00135c0001057983 */ /* 0x000f220000100800 */
[----:B--2---:R-:W-:-:S02]  /*26fa0*/  PRMT R60, RZ, 0x7610, R60 ;  /* 0x00007610ff3c7816 */ /* 0x004fc4000000003c */
[----:B----4-:R-:W-:-:S04]  /*26fb0*/  @P0 LOP3.LUT R5, R5, R4, RZ, 0x3c, !PT ;  /* 0x0000000405050212 */ /* 0x010fc800078e3cff */
[----:B------:R-:W-:-:S04]  /*26fc0*/  @P0 LOP3.LUT R4, R5, R4, RZ, 0x3c, !PT ;  /* 0x0000000405040212 */ /* 0x000fc800078e3cff */
[----:B------:R-:W-:-:S05]  /*26fd0*/  @P0 LOP3.LUT R5, R5, R4, RZ, 0x3c, !PT ;  /* 0x0000000405050212 */ /* 0x000fca00078e3cff */
[----:B------:R-:W2:Y:S04]  /*26fe0*/  @P0 LDG.E.U8 R60, desc[UR44][R4.64] ;  /* 0x0000002c043c0981 */ /* 0x000ea8000c1e1100 */
[----:B--2---:R0:W-:Y:S04]  /*26ff0*/  STL [R1+0x190], R60 ;  /* 0x0001903c01007387 */ /* 0x0041e80000100800 */
[----:B0-----:R-:W2:Y:S04]  /*27000*/  LDL.LU R60, [R1+0x3b2c] ;  /* 0x003b2c00013c7983 */ /* 0x001ea80000300800 */
[----:B------:R-:W4:Y:S04]  /*27010*/  LDL R4, [R1+0x1350] ;  /* 0x0013500001047983 */ /* 0x000f280000100800 */
[----:B------:R-:W4:Y:S01]  /*27020*/  LDL R5, [R1+0x1354] ;  /* 0x0013540001057983 */ /* 0x000f220000100800 */
[----:B---3--:R-:W-:-:S02]  /*27030*/  PRMT R61, RZ, 0x7610, R61 ;  /* 0x00007610ff3d7816 */ /* 0x008fc4000000003d */
[----:B----4-:R-:W-:-:S04]  /*27040*/  @P0 LOP3.LUT R5, R5, R4, RZ, 0x3c, !PT ;  /* 0x0000000405050212 */ /* 0x010fc800078e3cff */
[----:B------:R-:W-:-:S04]  /*27050*/  @P0 LOP3.LUT R4, R5, R4, RZ, 0x3c, !PT ;  /* 0x0000000405040212 */ /* 0x000fc800078e3cff */
[----:B------:R-:W-:-:S05]  /*27060*/  @P0 LOP3.LUT R5, R5, R4, RZ, 0x3c, !PT ;  /* 0x0000000405050212 */ /* 0x000fca00078e3cff */
[----:B------:R-:W3:Y:S01]  /*27070*/  @P0 LDG.E.U8 R61, desc[UR44][R4.64] ;  /* 0x0000002c043d0981 */ /* 0x000ee2000c1e1100 */
[----:B------:R-:W-:-:S03]  /*27080*/  ISETP.GT.AND P1, PT, R2, 0x1, PT ;  /* 0x000000010200780c */ /* 0x000fc60003f24270 */
        /* <DEDUP_REMOVED lines=105> */
[----:B------:R-:W-:-:S02]  /*27720*/  PRMT R59, RZ, 0x7610, R59 ;  /* 0x00007610ff3b7816 */ /* 0x000fc4000000003b */
[----:B----4-:R-:W-:-:S04]  /*27730*/  @P1 LOP3.LUT R5, R5, R4, RZ, 0x3c, !PT ;  /* 0x0000000405051212 */ /* 0x010fc800078e3cff */
[----:B------:R-:W-:-:S04]  /*27740*/  @P1 LOP3.LUT R4, R5, R4, RZ, 0x3c, !PT ;  /* 0x0000000405041212 */ /* 0x000fc800078e3cff */
[----:B------:R-:W-:-:S05]  /*27750*/  @P1 LOP3.LUT R5, R5, R4, RZ, 0x3c, !PT ;  /* 0x0000000405051212 */ /* 0x000fca00078e3cff */
[----:B------:R-:W4:Y:S01]  /*27760*/  @P1 LDG.E.U8 R59, desc[UR44][R4.64] ;  /* 0x0000002c043b1981 */ /* 0x000f22000c1e1100 */
[----:B------:R-:W-:-:S03]  /*27770*/  ISETP.GT.AND P0, PT, R2, 0x4, PT ;  /* 0x000000040200780c */ /* 0x000fc60003f04270 */
[----:B----4-:R0:W-:Y:S04]  /*27780*/  STL [R1+0xec], R59 ;  /* 0x0000ec3b01007387 */ /* 0x0101e80000100800 */
[----:B0-----:R-:W4:Y:S04]  /*27790*/  LDL.LU R59, [R1+0x3af8] ;  /* 0x003af800013b7983 */ /* 0x001f280000300800 */
        /* <DEDUP_REMOVED lines=9> */
[----:B------:R-:W2:Y:S04]  /*27830*/  LDL R4, [R1+0x1770] ;  /* 0x0017700001047983 */ /* 0x000ea80000100800 */
[----:B------:R-:W2:Y:S01]  /*27840*/  LDL R5, [R1+0x1774] ;  /* 0x0017740001057983 */ /* 0x000ea20000100800 */
[----:B------:R-:W-:-:S02]  /*27850*/  PRMT R57, RZ, 0x7610, R57 ;  /* 0x00007610ff397816 */ /* 0x000fc40000000039 */
[----:B--2---:R-:W-:-:S04]  /*27860*/  @P0 LOP3.LUT R5, R5, R4, RZ, 0x3c, !PT ;  /* 0x0000000405050212 */ /* 0x004fc800078e3cff */
        /* <DEDUP_REMOVED lines=11> */
[----:B------:R-:W4:Y:S04]  /*27920*/  @P0 LDG.E.U8 R56, desc[UR44][R4.64] ;  /* 0x0000002c04380981 */ /* 0x000f28000c1e1100 */
        /* <DEDUP_REMOVED lines=8> */
[----:B------:R-:W3:Y:S01]  /*279b0*/  @P0 LDG.E.U8 R55, desc[UR44][R4.64] ;  /* 0x0000002c04370981 */ /* 0x000ee2000c1e1100 */
[----:B------:R-:W-:-:S03]  /*279c0*/  ISETP.GT.AND P1, PT, R2, 0x5, PT ;  /* 0x000000050200780c */ /* 0x000fc60003f24270 */
        /* <DEDUP_REMOVED lines=35> */
[----:B------:R-:W2:Y:S01]  /*27c00*/  @P1 LDG.E.U8 R51, desc[UR44][R4.64] ;  /* 0x0000002c04331981 */ /* 0x000ea2000c1e1100 */
[----:B------:R-:W-:-:S03]  /*27c10*/  ISETP.GT.AND P0, PT, R2, 0x6, PT ;  /* 0x000000060200780c */ /* 0x000fc60003f04270 */
        /* <DEDUP_REMOVED lines=415> */
[----:B------:R0:W2:Y:S04]  /*29610*/  @P1 LDG.E.U8 R0, desc[UR44][R4.64] ;  /* 0x0000002c04001981 */ /* 0x0000a8000c1e1100 */
[----:B------:R-:W0:Y:S04]  /*29620*/  LDL R4, [R1+0x15d0] ;  /* 0x0015d00001047983 */ /* 0x000e280000100800 */
[----:B------:R-:W0:Y:S01]  /*29630*/  LDL R5, [R1+0x15d4] ;  /* 0x0015d40001057983 */ /* 0x000e220000100800 */
[----:B------:R-:W-:Y:S02]  /*29640*/  PRMT R6, RZ, 0x7610, R6 ;  /* 0x00007610ff067816 */ /* 0x000fe40000000006 */
[----:B0-----:R-:W-:-:S04]  /*29650*/  @P1 LOP3.LUT R5, R5, R4, RZ, 0x3c, !PT ;  /* 0x0000000405051212 */ /* 0x001fc800078e3cff */
[----:B------:R-:W-:-:S04]  /*29660*/  @P1 LOP3.LUT R4, R5, R4, RZ, 0x3c, !PT ;  /* 0x0000000405041212 */ /* 0x000fc800078e3cff */
[----:B------:R-:W-:-:S05]  /*29670*/  @P1 LOP3.LUT R5, R5, R4, RZ, 0x3c, !PT ;  /* 0x0000000405051212 */ /* 0x000fca00078e3cff */
[----:B------:R-:W4:Y:S04]  /*29680*/  @P1 LDG.E.U8 R6, desc[UR44][R4.64] ;  /* 0x0000002c04061981 */ /* 0x000f28000c1e1100 */
[----:B--2---:R0:W-:Y:S04]  /*29690*/  STL [R1+0x8], R0 ;  /* 0x0000080001007387 */ /* 0x0041e80000100800 */
[----:B0-----:R-:W2:Y:S04]  /*296a0*/  LDL R0, [R1+0x15b4] ;  /* 0x0015b40001007983 */ /* 0x001ea80000100800 */
        /* <DEDUP_REMOVED lines=9> */
[----:B---3--:R0:W-:Y:S04]  /*29740*/  STL [R1], R3 ;  /* 0x0000000301007387 */ /* 0x0081e80000100800 */
        /* <DEDUP_REMOVED lines=8> */
[----:B------:R-:W4:Y:S04]  /*297d0*/  LDL R4, [R1+0x15b8] ;  /* 0x0015b80001047983 */ /* 0x000f280000100800 */
[----:B------:R-:W4:Y:S01]  /*297e0*/  LDL R5, [R1+0x15bc] ;  /* 0x0015bc0001057983 */ /* 0x000f220000100800 */
[----:B------:R-:W-:Y:S02]  /*297f0*/  ISETP.GT.AND P0, PT, R2, 0x12, PT ;  /* 0x000000120200780c */ /* 0x000fe40003f04270 */
[----:B------:R-:W-:Y:S01]  /*29800*/  PRMT R60, RZ, 0x7610, R60 ;  /* 0x00007610ff3c7816 */ /* 0x000fe2000000003c */
[----:B--2---:R0:W-:Y:S04]  /*29810*/  STL [R1+0x3a14], R61 ;  /* 0x003a143d01007387 */ /* 0x0041e80000100800 */
[----:B0-----:R-:W2:Y:S06]  /*29820*/  LDL R61, [R1+0x15b0] ;  /* 0x0015b000013d7983 */ /* 0x001eac0000100800 */
[----:B----4-:R-:W-:-:S04]  /*29830*/  @P0 LOP3.LUT R5, R5, R4, RZ, 0x3c, !PT ;  /* 0x0000000405050212 */ /* 0x010fc800078e3cff */
[----:B------:R-:W-:-:S04]  /*29840*/  @P0 LOP3.LUT R4, R5, R4, RZ, 0x3c, !PT ;  /* 0x0000000405040212 */ /* 0x000fc800078e3cff */
[----:B------:R-:W-:-:S05]  /*29850*/  @P0 LOP3.LUT R5, R5, R4, RZ, 0x3c, !PT ;  /* 0x0000000405050212 */ /* 0x000fca00078e3cff */
[----:B------:R0:W4:Y:S01]  /*29860*/  @P0 LDG.E.U8 R60, desc[UR44][R4.64] ;  /* 0x0000002c043c0981 */ /* 0x000122000c1e1100 */
[----:B------:R-:W-:Y:S01]  /*29870*/  PRMT R59, RZ, 0x7610, R59 ;  /* 0x00007610ff3b7816 */ /* 0x000fe2000000003b */
[----:B0-----:R-:W-:Y:S02]  /*29880*/  @P0 IMAD.MOV.U32 R4, RZ, RZ, R0 ;  /* 0x000000ffff040224 */ /* 0x001fe400078e0000 */
[----:B--2---:R-:W-:-:S05]  /*29890*/  @P0 IMAD.MOV.U32 R5, RZ, RZ, R61 ;  /* 0x000000ffff050224 */ /* 0x004fca00078e003d */
[----:B------:R-:W2:Y:S04]  /*298a0*/  @P0 LDG.E.U8 R59, desc[UR44][R4.64] ;  /* 0x0000002c043b0981 */ /* 0x000ea8000c1e1100 */
[----:B----4-:R0:W-:Y:S04]  /*298b0*/  STL [R1+0x3a10], R60 ;  /* 0x003a103c01007387 */ /* 0x0101e80000100800 */
[----:B------:R-:W4:Y:S01]  /*298c0*/  LDL R5, [R1+0x15a8] ;  /* 0x0015a80001057983 */ /* 0x000f220000100800 */
[----:B------:R-:W-:-:S03]  /*298d0*/  PRMT R58, RZ, 0x7610, R58 ;  /* 0x00007610ff3a7816 */ /* 0x000fc6000000003a */
[----:B------:R-:W3:Y:S04]  /*298e0*/  LDL R61, [R1+0x1590] ;  /* 0x00159000013d7983 */ /* 0x000ee80000100800 */
[----:B0-----:R-:W4:Y:S04]  /*298f0*/  LDL R60, [R1+0x15ac] ;  /* 0x0015ac00013c7983 */ /* 0x001f280000100800 */
[----:B------:R-:W3:Y:S04]  /*29900*/  LDL R0, [R1+0x1594] ;  /* 0x0015940001007983 */ /* 0x000ee80000100800 */
[----:B--2---:R0:W-:Y:S01]  /*29910*/  STL [R1+0x3a18], R59 ;  /* 0x003a183b01007387 */ /* 0x0041e20000100800 */
[----:B------:R-:W-:-:S03]  /*29920*/  PRMT R57, RZ, 0x7610, R57 ;  /* 0x00007610ff397816 */ /* 0x000fc60000000039 */
[----:B0-----:R-:W2:Y:S01]  /*29930*/  LDL R59, [R1+0x158c] ;  /* 0x00158c00013b7983 */ /* 0x001ea20000100800 */
[----:B----4-:R-:W-:-:S03]  /*29940*/  @P0 IMAD.MOV.U32 R4, RZ, RZ, R60 ;  /* 0x000000ffff040224 */ /* 0x010fc600078e003c */
[----:B------:R-:W4:Y:S04]  /*29950*/  LDL R60, [R1+0x1588] ;  /* 0x00158800013c7983 */ /* 0x000f280000100800 */
[----:B------:R-:W3:Y:S04]  /*29960*/  @P0 LDG.E.U8 R58, desc[UR44][R4.64] ;  /* 0x0000002c043a0981 */ /* 0x000ee8000c1e1100 */
[----:B------:R-:W2:Y:S04]  /*29970*/  LDL R4, [R1+0x15a0] ;  /* 0x0015a00001047983 */ /* 0x000ea80000100800 */
[----:B------:R-:W2:Y:S04]  /*29980*/  LDL R5, [R1+0x15a4] ;  /* 0x0015a40001057983 */ /* 0x000ea80000100800 */
[----:B---3--:R0:W-:Y:S04]  /*29990*/  STL [R1+0x3a1c], R58 ;  /* 0x003a1c3a01007387 */ /* 0x0081e80000100800 */
[----:B0-----:R-:W3:Y:S01]  /*299a0*/  LDL R58, [R1+0x159c] ;  /* 0x00159c00013a7983 */ /* 0x001ee20000100800 */
[----:B--2---:R-:W-:-:S04]  /*299b0*/  @P0 LOP3.LUT R5, R5, R4, RZ, 0x3c, !PT ;  /* 0x0000000405050212 */ /* 0x004fc800078e3cff */
[----:B------:R-:W-:-:S04]  /*299c0*/  @P0 LOP3.LUT R4, R5, R4, RZ, 0x3c, !PT ;  /* 0x0000000405040212 */ /* 0x000fc800078e3cff */
[----:B------:R-:W-:-:S05]  /*299d0*/  @P0 LOP3.LUT R5, R5, R4, RZ, 0x3c, !PT ;  /* 0x0000000405050212 */ /* 0x000fca00078e3cff */
[----:B------:R3:W2:Y:S04]  /*299e0*/  @P0 LDG.E.U8 R57, desc[UR44][R4.64] ;  /* 0x0000002c04390981 */ /* 0x0006a8000c1e1100 */
[----:B------:R-:W4:Y:S01]  /*299f0*/  LDL R5, [R1+0x1598] ;  /* 0x0015980001057983 */ /* 0x000f220000100800 */
[----:B------:R-:W-:Y:S02]  /*29a00*/  ISETP.GT.AND P1, PT, R2, 0x13, PT ;  /* 0x000000130200780c */ /* 0x000fe40003f24270 */
[----:B------:R-:W-:Y:S02]  /*29a10*/  PRMT R56, RZ, 0x7610, R56 ;  /* 0x00007610ff387816 */ /* 0x000fe40000000038 */
[----:B------:R-:W-:-:S09]  /*29a20*/  PRMT R55, RZ, 0x7610, R55 ;  /* 0x00007610ff377816 */ /* 0x000fd20000000037 */
[----:B---3--:R-:W-:-:S05]  /*29a30*/  @P1 IMAD.MOV.U32 R4, RZ, RZ, R58 ;  /* 0x000000ffff041224 */ /* 0x008fca00078e003a */
[----:B----4-:R0:W3:Y:S02]  /*29a40*/  @P1 LDG.E.U8 R56, desc[UR44][R4.64] ;  /* 0x0000002c04381981 */ /* 0x0100e4000c1e1100 */
[----:B0-----:R-:W-:Y:S02]  /*29a50*/  @P1 IMAD.MOV.U32 R4, RZ, RZ, R0 ;  /* 0x000000ffff041224 */ /* 0x001fe400078e0000 */
[----:B------:R-:W-:-:S05]  /*29a60*/  @P1 IMAD.MOV.U32 R5, RZ, RZ, R61 ;  /* 0x000000ffff051224 */ /* 0x000fca00078e003d */
[----:B------:R0:W4:Y:S01]  /*29a70*/  @P1 LDG.E.U8 R55, desc[UR44][R4.64] ;  /* 0x0000002c04371981 */ /* 0x000122000c1e1100 */
[----:B------:R-:W-:Y:S01]  /*29a80*/  PRMT R54, RZ, 0x7610, R54 ;  /* 0x00007610ff367816 */ /* 0x000fe20000000036 */
[----:B0-----:R-:W-:Y:S02]  /*29a90*/  @P1 IMAD.MOV.U32 R4, RZ, RZ, R59 ;  /* 0x000000ffff041224 */ /* 0x001fe400078e003b */
[----:B------:R-:W-:-:S05]  /*29aa0*/  @P1 IMAD.MOV.U32 R5, RZ, RZ, R60 ;  /* 0x000000ffff051224 */ /* 0x000fca00078e003c */
[----:B------:R0:W2:Y:S04]  /*29ab0*/  @P1 LDG.E.U8 R54, desc[UR44][R4.64] ;  /* 0x0000002c04361981 */ /* 0x0000a8000c1e1100 */
[----:B---3--:R1:W-:Y:S04]  /*29ac0*/  STL [R1+0x39d0], R56 ;  /* 0x0039d03801007387 */ /* 0x0083e80000100800 */
[----:B------:R-:W3:Y:S04]  /*29ad0*/  LDL R0, [R1+0x157c] ;  /* 0x00157c0001007983 */ /* 0x000ee80000100800 */
[----:B-1----:R-:W0:Y:S04]  /*29ae0*/  LDL R56, [R1+0x1584] ;  /* 0x0015840001387983 */ /* 0x002e280000100800 */
[----:B----4-:R1:W-:Y:S04]  /*29af0*/  STL [R1+0x39d4], R55 ;  /* 0x0039d43701007387 */ /* 0x0103e80000100800 */
[----:B------:R-:W4:Y:S01]  /*29b00*/  LDL R5, [R1+0x1580] ;  /* 0x0015800001057983 */ /* 0x000f220000100800 */
[----:B------:R-:W-:-:S03]  /*29b10*/  PRMT R53, RZ, 0x7610, R53 ;  /* 0x00007610ff357816 */ /* 0x000fc60000000035 */
[----:B------:R-:W3:Y:S04]  /*29b20*/  LDL R61, [R1+0x1570] ;  /* 0x00157000013d7983 */ /* 0x000ee80000100800 */
[----:B-1----:R-:W3:Y:S04]  /*29b30*/  LDL R55, [R1+0x1578] ;  /* 0x0015780001377983 */ /* 0x002ee80000100800 */
[----:B------:R-:W3:Y:S04]  /*29b40*/  LDL R60, [R1+0x1574] ;  /* 0x00157400013c7983 */ /* 0x000ee80000100800 */
[----:B------:R-:W3:Y:S04]  /*29b50*/  LDL R59, [R1+0x1568] ;  /* 0x00156800013b7983 */ /* 0x000ee80000100800 */
[----:B------:R-:W3:Y:S01]  /*29b60*/  LDL R58, [R1+0x156c] ;  /* 0x00156c00013a7983 */ /* 0x000ee20000100800 */
[----:B0-----:R-:W-:-:S05]  /*29b70*/  @P1 IMAD.MOV.U32 R4, RZ, RZ, R56 ;  /* 0x000000ffff041224 */ /* 0x001fca00078e0038 */
[----:B----4-:R3:W4:Y:S01]  /*29b80*/  @P1 LDG.E.U8 R53, desc[UR44][R4.64] ;  /* 0x0000002c04351981 */ /* 0x010722000c1e1100 */
[----:B------:R-:W-:-:S03]  /*29b90*/  ISETP.GT.AND P0, PT, R2, 0x14, PT ;  /* 0x000000140200780c */ /* 0x000fc60003f04270 */
[----:B--2---:R0:W-:Y:S04]  /*29ba0*/  STL [R1+0x39d8], R54 ;  /* 0x0039d83601007387 */ /* 0x0041e80000100800 */
[----:B------:R-:W2:Y:S04]  /*29bb0*/  LDL R56, [R1+0x1560] ;  /* 0x0015600001387983 */ /* 0x000ea80000100800 */
[----:B0-----:R-:W2:Y:S02]  /*29bc0*/  LDL R54, [R1+0x1564] ;  /* 0x0015640001367983 */ /* 0x001ea40000100800 */
[----:B---3--:R-:W-:-:S02]  /*29bd0*/  @P0 IMAD.MOV.U32 R4, RZ, RZ, R0 ;  /* 0x000000ffff040224 */ /* 0x008fc400078e0000 */
[----:B------:R-:W-:Y:S01]  /*29be0*/  @P0 IMAD.MOV.U32 R5, RZ, RZ, R55 ;  /* 0x000000ffff050224 */ /* 0x000fe200078e0037 */
[----:B------:R-:W-:Y:S02]  /*29bf0*/  PRMT R52, RZ, 0x7610, R52 ;  /* 0x00007610ff347816 */ /* 0x000fe40000000034 */
[----:B------:R-:W-:-:S04]  /*29c00*/  PRMT R51, RZ, 0x7610, R51 ;  /* 0x00007610ff337816 */ /* 0x000fc80000000033 */
[----:B------:R0:W3:Y:S04]  /*29c10*/  @P0 LDG.E.U8 R52, desc[UR44][R4.64] ;  /* 0x0000002c04340981 */ /* 0x0000e8000c1e1100 */
[----:B----4-:R1:W-:Y:S04]  /*29c20*/  STL [R1+0x39dc], R53 ;  /* 0x0039dc3501007387 */ /* 0x0103e80000100800 */
[----:B------:R-:W4:Y:S04]  /*29c30*/  LDL R55, [R1+0x1558] ;  /* 0x0015580001377983 */ /* 0x000f280000100800 */
[----:B------:R-:W3:Y:S01]  /*29c40*/  LDL R0, [R1+0x155c] ;  /* 0x00155c0001007983 */ /* 0x000ee20000100800 */
[----:B0-----:R-:W-:-:S02]  /*29c50*/  @P0 IMAD.MOV.U32 R4, RZ, RZ, R60 ;  /* 0x000000ffff040224 */ /* 0x001fc400078e003c */
[----:B------:R-:W-:Y:S01]  /*29c60*/  @P0 IMAD.MOV.U32 R5, RZ, RZ, R61 ;  /* 0x000000ffff050224 */ /* 0x000fe200078e003d */
[----:B------:R-:W-:Y:S01]  /*29c70*/  PRMT R50, RZ, 0x7610, R50 ;  /* 0x00007610ff327816 */ /* 0x000fe20000000032 */
[----:B------:R-:W3:Y:S04]  /*29c80*/  LDL R60, [R1+0x1550] ;  /* 0x00155000013c7983 */ /* 0x000ee80000100800 */
[----:B------:R0:W3:Y:S01]  /*29c90*/  @P0 LDG.E.U8 R51, desc[UR44][R4.64] ;  /* 0x0000002c04330981 */ /* 0x0000e2000c1e1100 */
[----:B------:R-:W-:-:S03]  /*29ca0*/  ISETP.GT.AND P1, PT, R2, 0x15, PT ;  /* 0x000000150200780c */ /* 0x000fc60003f24270 */
[----:B-1----:R-:W3:Y:S01]  /*29cb0*/  LDL R53, [R1+0x154c] ;  /* 0x00154c0001357983 */ /* 0x002ee20000100800 */
[----:B0-----:R-:W-:Y:S02]  /*29cc0*/  @P0 IMAD.MOV.U32 R4, RZ, RZ, R58 ;  /* 0x000000ffff040224 */ /* 0x001fe400078e003a */
[----:B------:R-:W-:Y:S01]  /*29cd0*/  @P0 IMAD.MOV.U32 R5, RZ, RZ, R59 ;  /* 0x000000ffff050224 */ /* 0x000fe200078e003b */
[----:B------:R-:W-:Y:S01]  /*29ce0*/  PRMT R49, RZ, 0x7610, R49 ;  /* 0x00007610ff317816 */ /* 0x000fe20000000031 */
[----:B------:R-:W3:Y:S04]  /*29cf0*/  LDL R59, [R1+0x1554] ;  /* 0x00155400013b7983 */ /* 0x000ee80000100800 */
[----:B------:R2:W3:Y:S04]  /*29d00*/  @P0 LDG.E.U8 R50, desc[UR44][R4.64] ;  /* 0x0000002c04320981 */ /* 0x0004e8000c1e1100 */
[----:B------:R-:W3:Y:S01]  /*29d10*/  LDL R58, [R1+0x1540] ;  /* 0x00154000013a7983 */ /* 0x000ee20000100800 */
[----:B--2---:R-:W-:-:S03]  /*29d20*/  @P0 IMAD.MOV.U32 R4, RZ, RZ, R54 ;  /* 0x000000ffff040224 */ /* 0x004fc600078e0036 */
[----:B------:R-:W2:Y:S01]  /*29d30*/  LDL R54, [R1+0x1548] ;  /* 0x0015480001367983 */ /* 0x000ea20000100800 */
[----:B------:R-:W-:-:S03]  /*29d40*/  @P0 IMAD.MOV.U32 R5, RZ, RZ, R56 ;  /* 0x000000ffff050224 */ /* 0x000fc600078e0038 */
[----:B------:R-:W2:Y:S04]  /*29d50*/  LDL R56, [R1+0x1544] ;  /* 0x0015440001387983 */ /* 0x000ea80000100800 */
[----:B------:R4:W2:Y:S02]  /*29d60*/  @P0 LDG.E.U8 R49, desc[UR44][R4.64] ;  /* 0x0000002c04310981 */ /* 0x0008a4000c1e1100 */
[----:B----4-:R-:W-:Y:S02]  /*29d70*/  @P1 IMAD.MOV.U32 R5, RZ, RZ, R55 ;  /* 0x000000ffff051224 */ /* 0x010fe400078e0037 */
[----:B------:R-:W4:Y:S01]  /*29d80*/  LDL R55, [R1+0x1538] ;  /* 0x0015380001377983 */ /* 0x000f220000100800 */
[----:B---3--:R-:W-:-:S03]  /*29d90*/  @P1 IMAD.MOV.U32 R4, RZ, RZ, R0 ;  /* 0x000000ffff041224 */ /* 0x008fc600078e0000 */
[----:B------:R-:W3:Y:S01]  /*29da0*/  LDL R0, [R1+0x153c] ;  /* 0x00153c0001007983 */ /* 0x000ee20000100800 */
[----:B------:R-:W-:Y:S02]  /*29db0*/  PRMT R48, RZ, 0x7610, R48 ;  /* 0x00007610ff307816 */ /* 0x000fe40000000030 */
[----:B------:R-:W-:-:S04]  /*29dc0*/  PRMT R47, RZ, 0x7610, R47 ;  /* 0x00007610ff2f7816 */ /* 0x000fc8000000002f */
[----:B------:R0:W3:Y:S01]  /*29dd0*/  @P1 LDG.E.U8 R48, desc[UR44][R4.64] ;  /* 0x0000002c04301981 */ /* 0x0000e2000c1e1100 */
[----:B------:R-:W-:Y:S02]  /*29de0*/  ISETP.GT.AND P0, PT, R2, 0x16, PT ;  /* 0x000000160200780c */ /* 0x000fe40003f04270 */
[----:B------:R-:W-:Y:S01]  /*29df0*/  PRMT R46, RZ, 0x7610, R46 ;  /* 0x00007610ff2e7816 */ /* 0x000fe2000000002e */
[----:B0-----:R-:W-:Y:S02]  /*29e00*/  @P1 IMAD.MOV.U32 R5, RZ, RZ, R60 ;  /* 0x000000ffff051224 */ /* 0x001fe400078e003c */
[----:B------:R-:W3:Y:S01]  /*29e10*/  LDL R60, [R1+0x14f8] ;  /* 0x0014f800013c7983 */ /* 0x000ee20000100800 */
[----:B------:R-:W-:-:S03]  /*29e20*/  @P1 IMAD.MOV.U32 R4, RZ, RZ, R59 ;  /* 0x000000ffff041224 */ /* 0x000fc600078e003b */
[----:B------:R-:W3:Y:S04]  /*29e30*/  LDL R59, [R1+0x14fc] ;  /* 0x0014fc00013b7983 */ /* 0x000ee80000100800 */
[----:B------:R0:W3:Y:S01]  /*29e40*/  @P1 LDG.E.U8 R47, desc[UR44][R4.64] ;  /* 0x0000002c042f1981 */ /* 0x0000e2000c1e1100 */
[----:B------:R-:W-:Y:S01]  /*29e50*/  PRMT R45, RZ, 0x7610, R45 ;  /* 0x00007610ff2d7816 */ /* 0x000fe2000000002d */
[----:B0-----:R-:W-:Y:S02]  /*29e60*/  @P1 IMAD.MOV.U32 R4, RZ, RZ, R53 ;  /* 0x000000ffff041224 */ /* 0x001fe400078e0035 */
[----:B--2---:R-:W-:Y:S01]  /*29e70*/  @P1 IMAD.MOV.U32 R5, RZ, RZ, R54 ;  /* 0x000000ffff051224 */ /* 0x004fe200078e0036 */
[----:B------:R-:W2:Y:S04]  /*29e80*/  LDL R53, [R1+0x14f4] ;  /* 0x0014f40001357983 */ /* 0x000ea80000100800 */
[----:B------:R-:W2:Y:S04]  /*29e90*/  LDL R54, [R1+0x14f0] ;  /* 0x0014f00001367983 */ /* 0x000ea80000100800 */
[----:B------:R0:W2:Y:S02]  /*29ea0*/  @P1 LDG.E.U8 R46, desc[UR44][R4.64] ;  /* 0x0000002c042e1981 */ /* 0x0000a4000c1e1100 */
[----:B0-----:R-:W-:-:S02]  /*29eb0*/  @P1 IMAD.MOV.U32 R4, RZ, RZ, R56 ;  /* 0x000000ffff041224 */ /* 0x001fc400078e0038 */
[----:B------:R-:W-:Y:S01]  /*29ec0*/  @P1 IMAD.MOV.U32 R5, RZ, RZ, R58 ;  /* 0x000000ffff051224 */ /* 0x000fe200078e003a */
[----:B------:R-:W2:Y:S04]  /*29ed0*/  LDL R56, [R1+0x14ec] ;  /* 0x0014ec0001387983 */ /* 0x000ea80000100800 */
[----:B------:R-:W2:Y:S04]  /*29ee0*/  LDL R58, [R1+0x14e8] ;  /* 0x0014e800013a7983 */ /* 0x000ea80000100800 */
[----:B------:R4:W2:Y:S02]  /*29ef0*/  @P1 LDG.E.U8 R45, desc[UR44][R4.64] ;  /* 0x0000002c042d1981 */ /* 0x0008a4000c1e1100 */
[----:B----4-:R-:W-:-:S02]  /*29f00*/  @P0 IMAD.MOV.U32 R5, RZ, RZ, R55 ;  /* 0x000000ffff050224 */ /* 0x010fc400078e0037 */
[----:B------:R-:W4:Y:S01]  /*29f10*/  LDL R55, [R1+0x14e0] ;  /* 0x0014e00001377983 */ /* 0x000f220000100800 */
[----:B---3--:R-:W-:-:S03]  /*29f20*/  @P0 IMAD.MOV.U32 R4, RZ, RZ, R0 ;  /* 0x000000ffff040224 */ /* 0x008fc600078e0000 */
[----:B------:R-:W3:Y:S01]  /*29f30*/  LDL R0, [R1+0x14e4] ;  /* 0x0014e40001007983 */ /* 0x000ee20000100800 */
[----:B------:R-:W-:Y:S02]  /*29f40*/  ISETP.GT.AND P2, PT, R2, 0x18, PT ;  /* 0x000000180200780c */ /* 0x000fe40003f44270 */
[----:B------:R-:W-:Y:S02]  /*29f50*/  PRMT R44, RZ, 0x7610, R44 ;  /* 0x00007610ff2c7816 */ /* 0x000fe4000000002c */
[----:B------:R-:W-:-:S04]  /*29f60*/  PRMT R43, RZ, 0x7610, R43 ;  /* 0x00007610ff2b7816 */ /* 0x000fc8000000002b */
[----:B------:R0:W3:Y:S01]  /*29f70*/  @P0 LDG.E.U8 R44, desc[UR44][R4.64] ;  /* 0x0000002c042c0981 */ /* 0x0000e2000c1e1100 */
[----:B------:R-:W-:-:S04]  /*29f80*/  PRMT R42, RZ, 0x7610, R42 ;  /* 0x00007610ff2a7816 */ /* 0x000fc8000000002a */
[----:B0-----:R-:W-:Y:S02]  /*29f90*/  @P2 IMAD.MOV.U32 R5, RZ, RZ, R60 ;  /* 0x000000ffff052224 */ /* 0x001fe400078e003c */
[----:B------:R-:W-:Y:S01]  /*29fa0*/  @P2 IMAD.MOV.U32 R4, RZ, RZ, R59 ;  /* 0x000000ffff042224 */ /* 0x000fe200078e003b */
[----:B------:R-:W3:Y:S04]  /*29fb0*/  LDL R60, [R1+0x1478] ;  /* 0x00147800013c7983 */ /* 0x000ee80000100800 */
[----:B------:R-:W3:Y:S04]  /*29fc0*/  LDL R59, [R1+0x147c] ;  /* 0x00147c00013b7983 */ /* 0x000ee80000100800 */
[----:B------:R2:W3:Y:S01]  /*29fd0*/  @P2 LDG.E.U8 R43, desc[UR44][R4.64] ;  /* 0x0000002c042b2981 */ /* 0x0004e2000c1e1100 */
[----:B------:R-:W-:Y:S01]  /*29fe0*/  PRMT R41, RZ, 0x7610, R41 ;  /* 0x00007610ff297816 */ /* 0x000fe20000000029 */
[----:B--2---:R-:W-:-:S02]  /*29ff0*/  @P2 IMAD.MOV.U32 R4, RZ, RZ, R53 ;  /* 0x000000ffff042224 */ /* 0x004fc400078e0035 */
[----:B------:R-:W-:Y:S01]  /*2a000*/  @P2 IMAD.MOV.U32 R5, RZ, RZ, R54 ;  /* 0x000000ffff052224 */ /* 0x000fe200078e0036 */
        /* <DEDUP_REMOVED lines=18> */
[----:B------:R-:W3:Y:S01]  /*2a130*/  LDL R60, [R1+0x1530] ;  /* 0x00153000013c7983 */ /* 0x000ee20000100800 */
[----:B------:R-:W-:-:S03]  /*2a140*/  @P3 IMAD.MOV.U32 R4, RZ, RZ, R59 ;  /* 0x000000ffff043224 */ /* 0x000fc600078e003b */
[----:B------:R-:W3:Y:S04]  /*2a150*/  LDL R59, [R1+0x1534] ;  /* 0x00153400013b7983 */ /* 0x000ee80000100800 */
[----:B------:R2:W3:Y:S01]  /*2a160*/  @P3 LDG.E.U8 R39, desc[UR44][R4.64] ;  /* 0x0000002c04273981 */ /* 0x0004e2000c1e1100 */
[----:B------:R-:W-:Y:S01]  /*2a170*/  PRMT R37, RZ, 0x7610, R37 ;  /* 0x00007610ff257816 */ /* 0x000fe20000000025 */
[----:B--2---:R-:W-:Y:S02]  /*2a180*/  @P3 IMAD.MOV.U32 R4, RZ, RZ, R53 ;  /* 0x000000ffff043224 */ /* 0x004fe400078e0035 */
[----:B------:R-:W2:Y:S01]  /*2a190*/  LDL R53, [R1+0x152c] ;  /* 0x00152c0001357983 */ /* 0x000ea20000100800 */
[----:B------:R-:W-:-:S03]  /*2a1a0*/  @P3 IMAD.MOV.U32 R5, RZ, RZ, R54 ;  /* 0x000000ffff053224 */ /* 0x000fc600078e0036 */
[----:B------:R-:W2:Y:S04]  /*2a1b0*/  LDL R54, [R1+0x1528] ;  /* 0x0015280001367983 */ /* 0x000ea80000100800 */
[----:B------:R0:W2:Y:S02]  /*2a1c0*/  @P3 LDG.E.U8 R38, desc[UR44][R4.64] ;  /* 0x0000002c04263981 */ /* 0x0000a4000c1e1100 */
[----:B0-----:R-:W-:Y:S02]  /*2a1d0*/  @P3 IMAD.MOV.U32 R4, RZ, RZ, R56 ;  /* 0x000000ffff043224 */ /* 0x001fe400078e0038 */
        /* <DEDUP_REMOVED lines=9> */
[----:B------:R-:W-:Y:S02]  /*2a270*/  ISETP.GT.AND P1, PT, R2, 0x19, PT ;  /* 0x000000190200780c */ /* 0x000fe40003f24270 */
[----:B------:R-:W-:Y:S02]  /*2a280*/  PRMT R35, RZ, 0x7610, R35 ;  /* 0x00007610ff237816 */ /* 0x000fe40000000023 */
[----:B------:R0:W3:Y:S01]  /*2a290*/  @P3 LDG.E.U8 R36, desc[UR44][R4.64] ;  /* 0x0000002c04243981 */ /* 0x0000e2000c1e1100 */
[----:B------:R-:W-:Y:S01]  /*2a2a0*/  PRMT R34, RZ, 0x7610, R34 ;  /* 0x00007610ff227816 */ /* 0x000fe20000000022 */
        /* <DEDUP_REMOVED lines=50> */
[----:B0-----:R-:W-:Y:S01]  /*2a5d0*/  @P3 IMAD.MOV.U32 R5, RZ, RZ, R60 ;  /* 0x000000ffff053224 */ /* 0x001fe200078e003c */
[----:B------:R-:W-:Y:S01]  /*2a5e0*/  PRMT R25, RZ, 0x7610, R25 ;  /* 0x00007610ff197816 */ /* 0x000fe20000000019 */
[----:B------:R-:W3:Y:S01]  /*2a5f0*/  LDL R60, [R1+0x14b0] ;  /* 0x0014b000013c7983 */ /* 0x000ee20000100800 */
[----:B------:R-:W-:Y:S01]  /*2a600*/  @P3 IMAD.MOV.U32 R4, RZ, RZ, R59 ;  /* 0x000000ffff043224 */ /* 0x000fe200078e003b */
[----:B------:R-:W-:Y:S02]  /*2a610*/  PRMT R24, RZ, 0x7610, R24 ;  /* 0x00007610ff187816 */ /* 0x000fe40000000018 */
[----:B------:R-:W3:Y:S04]  /*2a620*/  LDL R59, [R1+0x14a0] ;  /* 0x0014a000013b7983 */ /* 0x000ee80000100800 */
[----:B------:R2:W3:Y:S02]  /*2a630*/  @P3 LDG.E.U8 R27, desc[UR44][R4.64] ;  /* 0x0000002c041b3981 */ /* 0x0004e4000c1e1100 */
[----:B--2---:R-:W-:-:S02]  /*2a640*/  @P3 IMAD.MOV.U32 R4, RZ, RZ, R53 ;  /* 0x000000ffff043224 */ /* 0x004fc400078e0035 */
[----:B------:R-:W2:Y:S01]  /*2a650*/  LDL R53, [R1+0x14bc] ;  /* 0x0014bc0001357983 */ /* 0x000ea20000100800 */
[----:B------:R-:W-:-:S03]  /*2a660*/  @P3 IMAD.MOV.U32 R5, RZ, RZ, R54 ;  /* 0x000000ffff053224 */ /* 0x000fc600078e0036 */
[----:B------:R-:W2:Y:S04]  /*2a670*/  LDL R54, [R1+0x14b8] ;  /* 0x0014b80001367983 */ /* 0x000ea80000100800 */
[----:B------:R0:W2:Y:S02]  /*2a680*/  @P3 LDG.E.U8 R26, desc[UR44][R4.64] ;  /* 0x0000002c041a3981 */ /* 0x0000a4000c1e1100 */
[----:B0-----:R-:W-:Y:S02]  /*2a690*/  @P0 IMAD.MOV.U32 R4, RZ, RZ, R56 ;  /* 0x000000ffff040224 */ /* 0x001fe400078e0038 */
[----:B------:R-:W2:Y:S01]  /*2a6a0*/  LDL R56, [R1+0x14b4] ;  /* 0x0014b40001387983 */ /* 0x000ea20000100800 */
[----:B------:R-:W-:Y:S01]  /*2a6b0*/  @P0 IMAD.MOV.U32 R5, RZ, RZ, R58 ;  /* 0x000000ffff050224 */ /* 0x000fe200078e003a */
[----:B------:R-:W-:-:S02]  /*2a6c0*/  ISETP.GT.AND P2, PT, R2, 0x1a, PT ;  /* 0x0000001a0200780c */ /* 0x000fc40003f44270 */
[----:B------:R-:W2:Y:S04]  /*2a6d0*/  LDL R58, [R1+0x14a4] ;  /* 0x0014a400013a7983 */ /* 0x000ea80000100800 */
[----:B------:R4:W2:Y:S02]  /*2a6e0*/  @P0 LDG.E.U8 R25, desc[UR44][R4.64] ;  /* 0x0000002c04190981 */ /* 0x0008a4000c1e1100 */
[----:B----4-:R-:W-:Y:S02]  /*2a6f0*/  @P1 IMAD.MOV.U32 R5, RZ, RZ, R55 ;  /* 0x000000ffff051224 */ /* 0x010fe400078e0037 */
[----:B------:R-:W4:Y:S01]  /*2a700*/  LDL R55, [R1+0x14a8] ;  /* 0x0014a80001377983 */ /* 0x000f220000100800 */
[----:B---3--:R-:W-:-:S03]  /*2a710*/  @P1 IMAD.MOV.U32 R4, RZ, RZ, R0 ;  /* 0x000000ffff041224 */ /* 0x008fc600078e0000 */
[----:B------:R-:W3:Y:S04]  /*2a720*/  LDL R0, [R1+0x14ac] ;  /* 0x0014ac0001007983 */ /* 0x000ee80000100800 */
[----:B------:R2:W4:Y:S02]  /*2a730*/  @P1 LDG.E.U8 R24, desc[UR44][R4.64] ;  /* 0x0000002c04181981 */ /* 0x000524000c1e1100 */
[----:B--2---:R-:W-:Y:S02]  /*2a740*/  @P2 IMAD.MOV.U32 R4, RZ, RZ, R53 ;  /* 0x000000ffff042224 */ /* 0x004fe400078e0035 */
[----:B------:R-:W-:Y:S01]  /*2a750*/  @P2 IMAD.MOV.U32 R5, RZ, RZ, R54 ;  /* 0x000000ffff052224 */ /* 0x000fe200078e0036 */
[----:B----4-:R0:W-:Y:S04]  /*2a760*/  STL [R1+0x39e0], R24 ;  /* 0x0039e01801007387 */ /* 0x0101e80000100800 */
[----:B------:R-:W2:Y:S04]  /*2a770*/  LDL R54, [R1+0x1438] ;  /* 0x0014380001367983 */ /* 0x000ea80000100800 */
[----:B------:R-:W4:Y:S01]  /*2a780*/  LDL R53, [R1+0x143c] ;  /* 0x00143c0001357983 */ /* 0x000f220000100800 */
[----:B------:R-:W-:-:S02]  /*2a790*/  PRMT R23, RZ, 0x7610, R23 ;  /* 0x00007610ff177816 */ /* 0x000fc40000000017 */
[----:B------:R-:W-:Y:S01]  /*2a7a0*/  PRMT R22, RZ, 0x7610, R22 ;  /* 0x00007610ff167816 */ /* 0x000fe20000000016 */
[----:B0-----:R-:W4:Y:S04]  /*2a7b0*/  LDL R24, [R1+0x1434] ;  /* 0x0014340001187983 */ /* 0x001f280000100800 */
[----:B------:R0:W4:Y:S01]  /*2a7c0*/  @P2 LDG.E.U8 R23, desc[UR44][R4.64] ;  /* 0x0000002c04172981 */ /* 0x000122000c1e1100 */
[----:B------:R-:W-:Y:S02]  /*2a7d0*/  ISETP.GT.AND P3, PT, R2, 0x1e, PT ;  /* 0x0000001e0200780c */ /* 0x000fe40003f64270 */
[----:B------:R-:W-:Y:S01]  /*2a7e0*/  PRMT R21, RZ, 0x7610, R21 ;  /* 0x00007610ff157816 */ /* 0x000fe20000000015 */
[----:B0-----:R-:W-:Y:S02]  /*2a7f0*/  @P2 IMAD.MOV.U32 R4, RZ, RZ, R56 ;  /* 0x000000ffff042224 */ /* 0x001fe400078e0038 */
[----:B------:R-:W-:Y:S01]  /*2a800*/  @P2 IMAD.MOV.U32 R5, RZ, RZ, R60 ;  /* 0x000000ffff052224 */ /* 0x000fe200078e003c */
[----:B------:R-:W4:Y:S04]  /*2a810*/  LDL R56, [R1+0x1430] ;  /* 0x0014300001387983 */ /* 0x000f280000100800 */
[----:B------:R3:W4:Y:S01]  /*2a820*/  @P2 LDG.E.U8 R22, desc[UR44][R4.64] ;  /* 0x0000002c04162981 */ /* 0x000722000c1e1100 */
[----:B------:R-:W-:Y:S01]  /*2a830*/  PRMT R20, RZ, 0x7610, R20 ;  /* 0x00007610ff147816 */ /* 0x000fe20000000014 */
[----:B---3--:R-:W-:-:S02]  /*2a840*/  @P2 IMAD.MOV.U32 R4, RZ, RZ, R0 ;  /* 0x000000ffff042224 */ /* 0x008fc400078e0000 */
[----:B------:R-:W-:Y:S01]  /*2a850*/  @P2 IMAD.MOV.U32 R5, RZ, RZ, R55 ;  /* 0x000000ffff052224 */ /* 0x000fe200078e0037 */
[----:B------:R-:W3:Y:S04]  /*2a860*/  LDL R0, [R1+0x142c] ;  /* 0x00142c0001007983 */ /* 0x000ee80000100800 */
[----:B------:R-:W3:Y:S04]  /*2a870*/  LDL R55, [R1+0x1428] ;  /* 0x0014280001377983 */ /* 0x000ee80000100800 */
[----:B------:R0:W3:Y:S02]  /*2a880*/  @P2 LDG.E.U8 R21, desc[UR44][R4.64] ;  /* 0x0000002c04152981 */ /* 0x0000e4000c1e1100 */
[----:B0-----:R-:W-:-:S02]  /*2a890*/  @P2 IMAD.MOV.U32 R4, RZ, RZ, R58 ;  /* 0x000000ffff042224 */ /* 0x001fc400078e003a */
[----:B------:R-:W-:Y:S01]  /*2a8a0*/  @P2 IMAD.MOV.U32 R5, RZ, RZ, R59 ;  /* 0x000000ffff052224 */ /* 0x000fe200078e003b */
[----:B------:R-:W3:Y:S04]  /*2a8b0*/  LDL R58, [R1+0x1424] ;  /* 0x00142400013a7983 */ /* 0x000ee80000100800 */
[----:B------:R-:W3:Y:S04]  /*2a8c0*/  LDL R59, [R1+0x1420] ;  /* 0x00142000013b7983 */ /* 0x000ee80000100800 */
[----:B------:R2:W3:Y:S02]  /*2a8d0*/  @P2 LDG.E.U8 R20, desc[UR44][R4.64] ;  /* 0x0000002c04142981 */ /* 0x0004e4000c1e1100 */
[----:B--2---:R-:W-:-:S02]  /*2a8e0*/  @P3 IMAD.MOV.U32 R5, RZ, RZ, R54 ;  /* 0x000000ffff053224 */ /* 0x004fc400078e0036 */
[----:B------:R-:W2:Y:S01]  /*2a8f0*/  LDL R54, [R1+0x1510] ;  /* 0x0015100001367983 */ /* 0x000ea20000100800 */
[----:B----4-:R-:W-:-:S03]  /*2a900*/  @P3 IMAD.MOV.U32 R4, RZ, RZ, R53 ;  /* 0x000000ffff043224 */ /* 0x010fc600078e0035 */
[----:B------:R-:W4:Y:S01]  /*2a910*/  LDL R53, [R1+0x1514] ;  /* 0x0015140001357983 */ /* 0x000f220000100800 */
[----:B------:R-:W-:Y:S02]  /*2a920*/  PRMT R19, RZ, 0x7610, R19 ;  /* 0x00007610ff137816 */ /* 0x000fe40000000013 */
[----:B------:R-:W-:-:S04]  /*2a930*/  PRMT R18, RZ, 0x7610, R18 ;  /* 0x00007610ff127816 */ /* 0x000fc80000000012 */
[----:B------:R0:W4:Y:S01]  /*2a940*/  @P3 LDG.E.U8 R19, desc[UR44][R4.64] ;  /* 0x0000002c04133981 */ /* 0x000122000c1e1100 */
[----:B------:R-:W-:Y:S01]  /*2a950*/  PRMT R17, RZ, 0x7610, R17 ;  /* 0x00007610ff117816 */ /* 0x000fe20000000011 */
[----:B0-----:R-:W-:Y:S02]  /*2a960*/  @P3 IMAD.MOV.U32 R4, RZ, RZ, R24 ;  /* 0x000000ffff043224 */ /* 0x001fe400078e0018 */
[----:B------:R-:W-:Y:S01]  /*2a970*/  @P3 IMAD.MOV.U32 R5, RZ, RZ, R56 ;  /* 0x000000ffff053224 */ /* 0x000fe200078e0038 */
[----:B------:R-:W-:Y:S01]  /*2a980*/  PRMT R16, RZ, 0x7610, R16 ;  /* 0x00007610ff107816 */ /* 0x000fe20000000010 */
[----:B------:R-:W4:Y:S04]  /*2a990*/  LDL R56, [R1+0x1508] ;  /* 0x0015080001387983 */ /* 0x000f280000100800 */
[----:B------:R3:W4:Y:S01]  /*2a9a0*/  @P3 LDG.E.U8 R18, desc[UR44][R4.64] ;  /* 0x0000002c04123981 */ /* 0x000722000c1e1100 */
[----:B------:R-:W-:-:S03]  /*2a9b0*/  PRMT R15, RZ, 0x7610, R15 ;  /* 0x00007610ff0f7816 */ /* 0x000fc6000000000f */
[----:B------:R-:W4:Y:S01]  /*2a9c0*/  LDL R24, [R1+0x150c] ;  /* 0x00150c0001187983 */ /* 0x000f220000100800 */
[----:B---3--:R-:W-:-:S03]  /*2a9d0*/  @P3 IMAD.MOV.U32 R4, RZ, RZ, R0 ;  /* 0x000000ffff043224 */ /* 0x008fc600078e0000 */
[----:B------:R-:W3:Y:S01]  /*2a9e0*/  LDL R0, [R1+0x1504] ;  /* 0x0015040001007983 */ /* 0x000ee20000100800 */
[----:B------:R-:W-:-:S03]  /*2a9f0*/  @P3 IMAD.MOV.U32 R5, RZ, RZ, R55 ;  /* 0x000000ffff053224 */ /* 0x000fc600078e0037 */
[----:B------:R-:W3:Y:S04]  /*2aa00*/  LDL R55, [R1+0x1500] ;  /* 0x0015000001377983 */ /* 0x000ee80000100800 */
[----:B------:R0:W3:Y:S02]  /*2aa10*/  @P3 LDG.E.U8 R17, desc[UR44][R4.64] ;  /* 0x0000002c04113981 */ /* 0x0000e4000c1e1100 */
[----:B0-----:R-:W-:Y:S02]  /*2aa20*/  @P3 IMAD.MOV.U32 R4, RZ, RZ, R58 ;  /* 0x000000ffff043224 */ /* 0x001fe400078e003a */
[----:B------:R-:W-:-:S05]  /*2aa30*/  @P3 IMAD.MOV.U32 R5, RZ, RZ, R59 ;  /* 0x000000ffff053224 */ /* 0x000fca00078e003b */
[----:B------:R2:W3:Y:S02]  /*2aa40*/  @P3 LDG.E.U8 R16, desc[UR44][R4.64] ;  /* 0x0000002c04103981 */ /* 0x0004e4000c1e1100 */
[----:B--2---:R-:W-:Y:S02]  /*2aa50*/  @P1 IMAD.MOV.U32 R5, RZ, RZ, R54 ;  /* 0x000000ffff051224 */ /* 0x004fe400078e0036 */
[----:B------:R-:W2:Y:S01]  /*2aa60*/  LDL R54, [R1+0x1498] ;  /* 0x0014980001367983 */ /* 0x000ea20000100800 */
[----:B----4-:R-:W-:-:S03]  /*2aa70*/  @P1 IMAD.MOV.U32 R4, RZ, RZ, R53 ;  /* 0x000000ffff041224 */ /* 0x010fc600078e0035 */
[----:B------:R-:W4:Y:S04]  /*2aa80*/  LDL R53, [R1+0x149c] ;  /* 0x00149c0001357983 */ /* 0x000f280000100800 */
[----:B------:R0:W3:Y:S01]  /*2aa90*/  @P1 LDG.E.U8 R15, desc[UR44][R4.64] ;  /* 0x0000002c040f1981 */ /* 0x0000e2000c1e1100 */
[----:B------:R-:W-:Y:S01]  /*2aaa0*/  PRMT R14, RZ, 0x7610, R14 ;  /* 0x00007610ff0e7816 */ /* 0x000fe2000000000e */
[----:B0-----:R-:W-:Y:S02]  /*2aab0*/  @P1 IMAD.MOV.U32 R5, RZ, RZ, R56 ;  /* 0x000000ffff051224 */ /* 0x001fe400078e0038 */
[----:B------:R-:W-:-:S05]  /*2aac0*/  @P1 IMAD.MOV.U32 R4, RZ, RZ, R24 ;  /* 0x000000ffff041224 */ /* 0x000fca00078e0018 */
[----:B------:R0:W2:Y:S04]  /*2aad0*/  @P1 LDG.E.U8 R14, desc[UR44][R4.64] ;  /* 0x0000002c040e1981 */ /* 0x0000a8000c1e1100 */
[----:B---3--:R1:W-:Y:S04]  /*2aae0*/  STL [R1+0x39e4], R15 ;  /* 0x0039e40f01007387 */ /* 0x0083e80000100800 */
[----:B------:R-:W3:Y:S04]  /*2aaf0*/  LDL R24, [R1+0x1490] ;  /* 0x0014900001187983 */ /* 0x000ee80000100800 */
[----:B-1----:R-:W3:Y:S01]  /*2ab00*/  LDL R15, [R1+0x1494] ;  /* 0x00149400010f7983 */ /* 0x002ee20000100800 */
[----:B------:R-:W-:Y:S01]  /*2ab10*/  ISETP.GT.AND P0, PT, R2, 0x1b, PT ;  /* 0x0000001b0200780c */ /* 0x000fe20003f04270 */
[----:B0-----:R-:W-:Y:S01]  /*2ab20*/  @P1 IMAD.MOV.U32 R4, RZ, RZ, R0 ;  /* 0x000000ffff041224 */ /* 0x001fe200078e0000 */
[----:B------:R-:W-:Y:S01]  /*2ab30*/  PRMT R13, RZ, 0x7610, R13 ;  /* 0x00007610ff0d7816 */ /* 0x000fe2000000000d */
[----:B------:R-:W-:Y:S01]  /*2ab40*/  @P1 IMAD.MOV.U32 R5, RZ, RZ, R55 ;  /* 0x000000ffff051224 */ /* 0x000fe200078e0037 */
[----:B------:R-:W-:-:S04]  /*2ab50*/  PRMT R12, RZ, 0x7610, R12 ;  /* 0x00007610ff0c7816 */ /* 0x000fc8000000000c */
[----:B------:R4:W3:Y:S01]  /*2ab60*/  @P1 LDG.E.U8 R13, desc[UR44][R4.64] ;  /* 0x0000002c040d1981 */ /* 0x0008e2000c1e1100 */
[----:B------:R-:W-:-:S04]  /*2ab70*/  PRMT R11, RZ, 0x7610, R11 ;  /* 0x00007610ff0b7816 */ /* 0x000fc8000000000b */
[----:B----4-:R-:W-:Y:S02]  /*2ab80*/  @P0 IMAD.MOV.U32 R4, RZ, RZ, R53 ;  /* 0x000000ffff040224 */ /* 0x010fe400078e0035 */
[----:B--2---:R-:W-:-:S05]  /*2ab90*/  @P0 IMAD.MOV.U32 R5, RZ, RZ, R54 ;  /* 0x000000ffff050224 */ /* 0x004fca00078e0036 */
[----:B------:R3:W2:Y:S04]  /*2aba0*/  @P0 LDG.E.U8 R12, desc[UR44][R4.64] ;  /* 0x0000002c040c0981 */ /* 0x0006a8000c1e1100 */
[----:B------:R0:W-:Y:S04]  /*2abb0*/  STL [R1+0x39e8], R14 ;  /* 0x0039e80e01007387 */ /* 0x0001e80000100800 */
[----:B------:R-:W4:Y:S04]  /*2abc0*/  LDL R0, [R1+0x148c] ;  /* 0x00148c0001007983 */ /* 0x000f280000100800 */
[----:B0-----:R-:W4:Y:S01]  /*2abd0*/  LDL R14, [R1+0x1488] ;  /* 0x00148800010e7983 */ /* 0x001f220000100800 */
[----:B---3--:R-:W-:-:S02]  /*2abe0*/  @P0 IMAD.MOV.U32 R5, RZ, RZ, R24 ;  /* 0x000000ffff050224 */ /* 0x008fc400078e0018 */
[----:B------:R-:W-:-:S05]  /*2abf0*/  @P0 IMAD.MOV.U32 R4, RZ, RZ, R15 ;  /* 0x000000ffff040224 */ /* 0x000fca00078e000f */
[----:B------:R4:W3:Y:S04]  /*2ac00*/  @P0 LDG.E.U8 R11, desc[UR44][R4.64] ;  /* 0x0000002c040b0981 */ /* 0x0008e8000c1e1100 */
[----:B------:R0:W-:Y:S04]  /*2ac10*/  STL [R1+0x39ec], R13 ;  /* 0x0039ec0d01007387 */ /* 0x0001e80000100800 */
[----:B------:R-:W3:Y:S04]  /*2ac20*/  LDL R55, [R1+0x1480] ;  /* 0x0014800001377983 */ /* 0x000ee80000100800 */
[----:B------:R-:W3:Y:S04]  /*2ac30*/  LDL R54, [R1+0x1484] ;  /* 0x0014840001367983 */ /* 0x000ee80000100800 */
[----:B--2---:R1:W-:Y:S04]  /*2ac40*/  STL [R1+0x39f0], R12 ;  /* 0x0039f00c01007387 */ /* 0x0043e80000100800 */
[----:B------:R-:W2:Y:S04]  /*2ac50*/  LDL R53, [R1+0x1418] ;  /* 0x0014180001357983 */ /* 0x000ea80000100800 */
[----:B------:R-:W2:Y:S01]  /*2ac60*/  LDL R24, [R1+0x141c] ;  /* 0x00141c0001187983 */ /* 0x000ea20000100800 */
[----:B----4-:R-:W-:-:S02]  /*2ac70*/  @P0 IMAD.MOV.U32 R5, RZ, RZ, R14 ;  /* 0x000000ffff050224 */ /* 0x010fc400078e000e */
[----:B------:R-:W-:Y:S01]  /*2ac80*/  @P0 IMAD.MOV.U32 R4, RZ, RZ, R0 ;  /* 0x000000ffff040224 */ /* 0x000fe200078e0000 */
[----:B---3--:R3:W-:Y:S04]  /*2ac90*/  STL [R1+0x39f4], R11 ;  /* 0x0039f40b01007387 */ /* 0x0087e80000100800 */
[----:B------:R-:W4:Y:S04]  /*2aca0*/  LDL R15, [R1+0x1410] ;  /* 0x00141000010f7983 */ /* 0x000f280000100800 */
[----:B------:R-:W4:Y:S04]  /*2acb0*/  LDL R14, [R1+0x1414] ;  /* 0x00141400010e7983 */ /* 0x000f280000100800 */
[----:B0-----:R-:W4:Y:S04]  /*2acc0*/  LDL R13, [R1+0x1408] ;  /* 0x00140800010d7983 */ /* 0x001f280000100800 */
[----:B-1----:R-:W4:Y:S04]  /*2acd0*/  LDL R12, [R1+0x140c] ;  /* 0x00140c00010c7983 */ /* 0x002f280000100800 */
[----:B---3--:R-:W3:Y:S04]  /*2ace0*/  LDL R11, [R1+0x1400] ;  /* 0x00140000010b7983 */ /* 0x008ee80000100800 */
[----:B------:R-:W3:Y:S01]  /*2acf0*/  LDL R0, [R1+0x1404] ;  /* 0x0014040001007983 */ /* 0x000ee20000100800 */
[----:B------:R-:W-:-:S02]  /*2ad00*/  ISETP.GT.AND P1, PT, R2, 0x1f, PT ;  /* 0x0000001f0200780c */ /* 0x000fc40003f24270 */
[----:B------:R-:W-:Y:S02]  /*2ad10*/  PRMT R10, RZ, 0x7610, R10 ;  /* 0x00007610ff0a7816 */ /* 0x000fe4000000000a */
[----:B------:R-:W-:-:S04]  /*2ad20*/  PRMT R9, RZ, 0x7610, R9 ;  /* 0x00007610ff097816 */ /* 0x000fc80000000009 */
[----:B------:R0:W3:Y:S01]  /*2ad30*/  @P0 LDG.E.U8 R10, desc[UR44][R4.64] ;  /* 0x0000002c040a0981 */ /* 0x0000e2000c1e1100 */
[----:B------:R-:W-:Y:S01]  /*2ad40*/  PRMT R8, RZ, 0x7610, R8 ;  /* 0x00007610ff087816 */ /* 0x000fe20000000008 */
[----:B0-----:R-:W-:Y:S02]  /*2ad50*/  @P0 IMAD.MOV.U32 R4, RZ, RZ, R54 ;  /* 0x000000ffff040224 */ /* 0x001fe400078e0036 */
[----:B------:R-:W-:-:S05]  /*2ad60*/  @P0 IMAD.MOV.U32 R5, RZ, RZ, R55 ;  /* 0x000000ffff050224 */ /* 0x000fca00078e0037 */
[----:B------:R2:W3:Y:S01]  /*2ad70*/  @P0 LDG.E.U8 R9, desc[UR44][R4.64] ;  /* 0x0000002c04090981 */ /* 0x0004e2000c1e1100 */
[----:B------:R-:W-:Y:S01]  /*2ad80*/  PRMT R7, RZ, 0x7610, R7 ;  /* 0x00007610ff077816 */ /* 0x000fe20000000007 */
[----:B--2---:R-:W-:Y:S02]  /*2ad90*/  @P1 IMAD.MOV.U32 R4, RZ, RZ, R24 ;  /* 0x000000ffff041224 */ /* 0x004fe400078e0018 */
[----:B------:R-:W-:-:S05]  /*2ada0*/  @P1 IMAD.MOV.U32 R5, RZ, RZ, R53 ;  /* 0x000000ffff051224 */ /* 0x000fca00078e0035 */
[----:B------:R4:W2:Y:S01]  /*2adb0*/  @P1 LDG.E.U8 R8, desc[UR44][R4.64] ;  /* 0x0000002c04081981 */ /* 0x0008a2000c1e1100 */
[----:B------:R-:W-:Y:S02]  /*2adc0*/  PRMT R6, RZ, 0x7610, R6 ;  /* 0x00007610ff067816 */ /* 0x000fe40000000006 */
[----:B------:R-:W-:Y:S01]  /*2add0*/  PRMT R3, RZ, 0x7610, R3 ;  /* 0x00007610ff037816 */ /* 0x000fe20000000003 */
[----:B----4-:R-:W-:Y:S02]  /*2ade0*/  @P1 IMAD.MOV.U32 R5, RZ, RZ, R15 ;  /* 0x000000ffff051224 */ /* 0x010fe400078e000f */
[----:B------:R-:W-:-:S05]  /*2adf0*/  @P1 IMAD.MOV.U32 R4, RZ, RZ, R14 ;  /* 0x000000ffff041224 */ /* 0x000fca00078e000e */
[----:B------:R0:W4:Y:S02]  /*2ae00*/  @P1 LDG.E.U8 R7, desc[UR44][R4.64] ;  /* 0x0000002c04071981 */ /* 0x000124000c1e1100 */
[----:B0-----:R-:W-:Y:S02]  /*2ae10*/  @P1 IMAD.MOV.U32 R4, RZ, RZ, R12 ;  /* 0x000000ffff041224 */ /* 0x001fe400078e000c */
[----:B------:R-:W-:-:S05]  /*2ae20*/  @P1 IMAD.MOV.U32 R5, RZ, RZ, R13 ;  /* 0x000000ffff051224 */ /* 0x000fca00078e000d */
[----:B------:R3:W4:Y:S02]  /*2ae30*/  @P1 LDG.E.U8 R6, desc[UR44][R4.64] ;  /* 0x0000002c04061981 */ /* 0x000724000c1e1100 */
[----:B---3--:R-:W-:Y:S02]  /*2ae40*/  @P1 IMAD.MOV.U32 R4, RZ, RZ, R0 ;  /* 0x000000ffff041224 */ /* 0x008fe400078e0000 */
[----:B------:R-:W-:-:S05]  /*2ae50*/  @P1 IMAD.MOV.U32 R5, RZ, RZ, R11 ;  /* 0x000000ffff051224 */ /* 0x000fca00078e000b */
[----:B------:R-:W3:Y:S04]  /*2ae60*/  @P1 LDG.E.U8 R3, desc[UR44][R4.64] ;  /* 0x0000002c04031981 */ /* 0x000ee8000c1e1100 */
[----:B------:R-:W-:Y:S04]  /*2ae70*/  STL [R1+0x39f8], R10 ;  /* 0x0039f80a01007387 */ /* 0x000fe80000100800 */
[----:B------:R-:W-:Y:S04]  /*2ae80*/  STL [R1+0x39fc], R9 ;  /* 0x0039fc0901007387 */ /* 0x000fe80000100800 */
[----:B--2---:R-:W-:Y:S01]  /*2ae90*/  STL [R1+0x3a00], R8 ;  /* 0x003a000801007387 */ /* 0x004fe20000100800 */
[----:B------:R-:W0:Y:S02]  /*2aea0*/  S2R R60, SR_TID.X ;  /* 0x00000000003c7919 */ /* 0x000e240000002100 */
[----:B0-----:R-:W-:Y:S01]  /*2aeb0*/  LOP3.LUT R0, R60, 0x1f, RZ, 0xc0, !PT ;  /* 0x0000001f3c007812 */ /* 0x001fe200078ec0ff */
[----:B------:R-:W-:Y:S03]  /*2aec0*/  BAR.SYNC.DEFER_BLOCKING 0x0 ;  /* 0x0000000000007b1d */ /* 0x000fe60000010000 */
[----:B------:R-:W-:-:S03]  /*2aed0*/  ISETP.GE.AND P0, PT, R0, R2, PT ;  /* 0x000000020000720c */ /* 0x000fc60003f06270 */
[----:B----4-:R-:W-:Y:S04]  /*2aee0*/  STL [R1+0x3a04], R7 ;  /* 0x003a040701007387 */ /* 0x010fe80000100800 */
[----:B------:R0:W-:Y:S04]  /*2aef0*/  STL [R1+0x3a08], R6 ;  /* 0x003a080601007387 */ /* 0x0001e80000100800 */
[----:B------:R-:W2:Y:S04]  /*2af00*/  LDL.LU R58, [R1+0x198] ;  /* 0x00019800013a7983 */ /* 0x000ea80000300800 */
[----:B------:R-:W4:Y:S04]  /*2af10*/  LDL.LU R59, [R1+0x194] ;  /* 0x00019400013b7983 */ /* 0x000f280000300800 */
[----:B0-----:R-:W4:Y:S04]  /*2af20*/  LDL.LU R6, [R1+0xe8] ;  /* 0x0000e80001067983 */ /* 0x001f280000300800 */
        /* <DEDUP_REMOVED lines=15> */
[----:B---3--:R0:W-:Y:S04]  /*2b020*/  STL [R1+0x3a0c], R3 ;  /* 0x003a0c0301007387 */ /* 0x0081e80000100800 */
[----:B0-----:R-:W3:Y:S04]  /*2b030*/  LDL.LU R3, [R1+0x16c] ;  /* 0x00016c0001037983 */ /* 0x001ee80000300800 */
        /* <DEDUP_REMOVED lines=99> */
[----:B------:R-:W3:Y:S04]  /*2b670*/  LDL.LU R2, [R1+0x190] ;  /* 0x0001900001027983 */ /* 0x000ee80000300800 */
[----:B--2---:R0:W-:Y:S04]  /*2b680*/  STS.U8 [R0+UR4], R58 ;  /* 0x0000003a00007988 */ /* 0x0041e80008000004 */
[----:B----4-:R1:W-:Y:S04]  /*2b690*/  STS.U8 [R0+UR4+0x20], R59 ;  /* 0x0000203b00007988 */ /* 0x0103e80008000004 */
[----:B0-----:R-:W2:Y:S04]  /*2b6a0*/  LDL.LU R58, [R1+0x3a1c] ;  /* 0x003a1c00013a7983 */ /* 0x001ea80000300800 */
[----:B-1----:R-:W4:Y:S04]  /*2b6b0*/  LDL.LU R59, [R1+0x3a18] ;  /* 0x003a1800013b7983 */ /* 0x002f280000300800 */
[----:B---3--:R-:W-:Y:S04]  /*2b6c0*/  STS.U8 [R0+UR4+0x40], R2 ;  /* 0x0000400200007988 */ /* 0x008fe80008000004 */
[----:B------:R-:W-:Y:S04]  /*2b6d0*/  STS.U8 [R0+UR4+0x60], R3 ;  /* 0x0000600300007988 */ /* 0x000fe80008000004 */
        /* <DEDUP_REMOVED lines=15> */
[----:B------:R0:W-:Y:S04]  /*2b7d0*/  STS.U8 [R0+UR4+0x860], R61 ;  /* 0x0008603d00007988 */ /* 0x0001e80008000004 */
[----:B0-----:R-:W3:Y:S04]  /*2b7e0*/  LDL.LU R61, [R1+0x168] ;  /* 0x00016800013d7983 */ /* 0x001ee80000300800 */
[----:B------:R-:W2:Y:S04]  /*2b7f0*/  LDL.LU R2, [R1+0x164] ;  /* 0x0001640001027983 */ /* 0x000ea80000300800 */
        /* <DEDUP_REMOVED lines=16> */
[----:B------:R-:W-:-:S03]  /*2b900*/  LOP3.LUT R60, R60, 0x1f, RZ, 0xc0, !PT ;  /* 0x0000001f3c3c7812 */ /* 0x000fc600078ec0ff */
[----:B------:R-:W-:Y:S04]  /*2b910*/  STS.U8 [R0+UR4+0xa20], R52 ;  /* 0x000a203400007988 */ /* 0x000fe80008000004 */
[----:B------:R-:W-:Y:S04]  /*2b920*/  STS.U8 [R0+UR4+0xa00], R51 ;  /* 0x000a003300007988 */ /* 0x000fe80008000004 */
[----:B------:R-:W-:Y:S04]  /*2b930*/  STS.U8 [R0+UR4+0xa60], R50 ;  /* 0x000a603200007988 */ /* 0x000fe80008000004 */
[----:B------:R-:W-:Y:S01]  /*2b940*/  STS.U8 [R0+UR4+0xa40], R49 ;  /* 0x000a403100007988 */ /* 0x000fe20008000004 */
[----:B------:R-:W-:-:S03]  /*2b950*/  LOP3.LUT R60, R60, 0x8, RZ, 0x3c, !PT ;  /* 0x000000083c3c7812 */ /* 0x000fc600078e3cff */
        /* <DEDUP_REMOVED lines=8> */
[----:B---3--:R0:W-:Y:S04]  /*2b9e0*/  STS.U8 [R60+UR4+0x80], R61 ;  /* 0x0000803d3c007988 */ /* 0x0081e80008000004 */
[----:B--2---:R-:W-:Y:S04]  /*2b9f0*/  STS.U8 [R60+UR4+0xa0], R2 ;  /* 0x0000a0023c007988 */ /* 0x004fe80008000004 */
[----:B----4-:R1:W-:Y:S04]  /*2ba00*/  STS.U8 [R60+UR4+0xc0], R3 ;  /* 0x0000c0033c007988 */ /* 0x0103e80008000004 */
[----:B0-----:R-:W2:Y:S04]  /*2ba10*/  LDL.LU R61, [R1+0x3a14] ;  /* 0x003a1400013d7983 */ /* 0x001ea80000300800 */
[----:B-1----:R-:W3:Y:S04]  /*2ba20*/  LDL.LU R3, [R1] ;  /* 0x0000000001037983 */ /* 0x002ee80000300800 */
[----:B------:R0:W-:Y:S04]  /*2ba30*/  STS.U8 [R60+UR4+0xe0], R6 ;  /* 0x0000e0063c007988 */ /* 0x0001e80008000004 */
[----:B------:R-:W4:Y:S04]  /*2ba40*/  LDL.LU R2, [R1+0x138] ;  /* 0x0001380001027983 */ /* 0x000f280000300800 */
[----:B------:R1:W-:Y:S04]  /*2ba50*/  STS.U8 [R60+UR4+0x2a0], R7 ;  /* 0x0002a0073c007988 */ /* 0x0003e80008000004 */
[----:B0-----:R-:W4:Y:S04]  /*2ba60*/  LDL.LU R6, [R1+0x134] ;  /* 0x0001340001067983 */ /* 0x001f280000300800 */
[----:B------:R0:W-:Y:S04]  /*2ba70*/  STS.U8 [R60+UR4+0x280], R8 ;  /* 0x000280083c007988 */ /* 0x0001e80008000004 */
[----:B-1----:R-:W4:Y:S04]  /*2ba80*/  LDL.LU R7, [R1+0x130] ;  /* 0x0001300001077983 */ /* 0x002f280000300800 */
        /* <DEDUP_REMOVED lines=24> */
[----:B0-----:R-:W4:Y:S04]  /*2bc10*/  LDL.LU R56, [R1+0x2c] ;  /* 0x00002c0001387983 */ /* 0x001f280000300800 */
[----:B---3--:R0:W-:Y:S04]  /*2bc20*/  STS.U8 [R60+UR4+0x8c0], R3 ;  /* 0x0008c0033c007988 */ /* 0x0081e80008000004 */
[----:B--2---:R-:W-:Y:S04]  /*2bc30*/  STS.U8 [R60+UR4+0x8e0], R61 ;  /* 0x0008e03d3c007988 */ /* 0x004fe80008000004 */
        /* <DEDUP_REMOVED lines=11> */
[----:B------:R1:W-:Y:S01]  /*2bcf0*/  STS.U8 [R60+UR4+0xe80], R26 ;  /* 0x000e801a3c007988 */ /* 0x0003e20008000004 */
[----:B0-----:R-:W-:-:S03]  /*2bd00*/  LOP3.LUT R3, R0, 0x10, RZ, 0x3c, !PT ;  /* 0x0000001000037812 */ /* 0x001fc600078e3cff */
[----:B-1----:R-:W2:Y:S04]  /*2bd10*/  LDL.LU R60, [R1+0x3a10] ;  /* 0x003a1000013c7983 */ /* 0x002ea80000300800 */
[----:B----4-:R-:W-:Y:S04]  /*2bd20*/  STS.U8 [R3+UR4+0x100], R2 ;  /* 0x0001000203007988 */ /* 0x010fe80008000004 */
[----:B------:R0:W-:Y:S04]  /*2bd30*/  STS.U8 [R3+UR4+0x120], R6 ;  /* 0x0001200603007988 */ /* 0x0001e80008000004 */
[----:B------:R1:W-:Y:S04]  /*2bd40*/  STS.U8 [R3+UR4+0x140], R7 ;  /* 0x0001400703007988 */ /* 0x0003e80008000004 */
[----:B------:R3:W-:Y:S04]  /*2bd50*/  STS.U8 [R3+UR4+0x160], R8 ;  /* 0x0001600803007988 */ /* 0x0007e80008000004 */
[----:B0-----:R-:W4:Y:S04]  /*2bd60*/  LDL.LU R6, [R1+0x118] ;  /* 0x0001180001067983 */ /* 0x001f280000300800 */
[----:B-1----:R-:W4:Y:S04]  /*2bd70*/  LDL.LU R7, [R1+0x114] ;  /* 0x0001140001077983 */ /* 0x002f280000300800 */
[----:B------:R0:W-:Y:S04]  /*2bd80*/  STS.U8 [R3+UR4+0x320], R9 ;  /* 0x0003200903007988 */ /* 0x0001e80008000004 */
[----:B---3--:R-:W3:Y:S04]  /*2bd90*/  LDL.LU R8, [R1+0x110] ;  /* 0x0001100001087983 */ /* 0x008ee80000300800 */
[----:B------:R1:W-:Y:S04]  /*2bda0*/  STS.U8 [R3+UR4+0x300], R10 ;  /* 0x0003000a03007988 */ /* 0x0003e80008000004 */
[----:B0-----:R-:W3:Y:S04]  /*2bdb0*/  LDL.LU R9, [R1+0xec] ;  /* 0x0000ec0001097983 */ /* 0x001ee80000300800 */
[----:B------:R0:W-:Y:S04]  /*2bdc0*/  STS.U8 [R3+UR4+0x360], R11 ;  /* 0x0003600b03007988 */ /* 0x0001e80008000004 */
[----:B-1----:R-:W3:Y:S04]  /*2bdd0*/  LDL.LU R10, [R1+0xb8] ;  /* 0x0000b800010a7983 */ /* 0x002ee80000300800 */
        /* <DEDUP_REMOVED lines=18> */
[----:B-1----:R-:W3:Y:S01]  /*2bf00*/  LDL.LU R56, [R1+0x20] ;  /* 0x0000200001387983 */ /* 0x002ee20000300800 */
[----:B------:R-:W-:-:S03]  /*2bf10*/  LOP3.LUT R0, R0, 0x18, RZ, 0x3c, !PT ;  /* 0x0000001800007812 */ /* 0x000fc600078e3cff */
[----:B------:R-:W3:Y:S04]  /*2bf20*/  LDL.LU R2, [R1+0x1c] ;  /* 0x00001c0001027983 */ /* 0x000ee80000300800 */
        /* <DEDUP_REMOVED lines=16> */
[----:B----4-:R1:W-:Y:S04]  /*2c030*/  STS.U8 [R0+UR4+0x180], R6 ;  /* 0x0001800600007988 */ /* 0x0103e80008000004 */
[----:B------:R2:W-:Y:S04]  /*2c040*/  STS.U8 [R0+UR4+0x1a0], R7 ;  /* 0x0001a00700007988 */ /* 0x0005e80008000004 */
[----:B0-----:R-:W4:Y:S04]  /*2c050*/  LDL.LU R3, [R1+0x3a0c] ;  /* 0x003a0c0001037983 */ /* 0x001f280000300800 */
[----:B-1----:R-:W4:Y:S04]  /*2c060*/  LDL.LU R6, [R1+0x3a08] ;  /* 0x003a080001067983 */ /* 0x002f280000300800 */
[----:B--2---:R-:W2:Y:S04]  /*2c070*/  LDL.LU R7, [R1+0x3a04] ;  /* 0x003a040001077983 */ /* 0x004ea80000300800 */
[----:B---3--:R0:W-:Y:S04]  /*2c080*/  STS.U8 [R0+UR4+0x1c0], R8 ;  /* 0x0001c00800007988 */ /* 0x0081e80008000004 */
[----:B------:R1:W-:Y:S04]  /*2c090*/  STS.U8 [R0+UR4+0x1e0], R9 ;  /* 0x0001e00900007988 */ /* 0x0003e80008000004 */
[----:B------:R3:W-:Y:S04]  /*2c0a0*/  STS.U8 [R0+UR4+0x3a0], R10 ;  /* 0x0003a00a00007988 */ /* 0x0007e80008000004 */
[----:B0-----:R-:W4:Y:S04]  /*2c0b0*/  LDL.LU R8, [R1+0x3a00] ;  /* 0x003a000001087983 */ /* 0x001f280000300800 */
[----:B-1----:R-:W2:Y:S04]  /*2c0c0*/  LDL.LU R9, [R1+0x39fc] ;  /* 0x0039fc0001097983 */ /* 0x002ea80000300800 */
[----:B---3--:R-:W3:Y:S04]  /*2c0d0*/  LDL.LU R10, [R1+0x39f8] ;  /* 0x0039f800010a7983 */ /* 0x008ee80000300800 */
[----:B------:R0:W-:Y:S04]  /*2c0e0*/  STS.U8 [R0+UR4+0x380], R11 ;  /* 0x0003800b00007988 */ /* 0x0001e80008000004 */
[----:B------:R1:W-:Y:S04]  /*2c0f0*/  STS.U8 [R0+UR4+0x3e0], R12 ;  /* 0x0003e00c00007988 */ /* 0x0003e80008000004 */
[----:B------:R1:W-:Y:S04]  /*2c100*/  STS.U8 [R0+UR4+0x3c0], R13 ;  /* 0x0003c00d00007988 */ /* 0x0003e80008000004 */
[----:B0-----:R-:W4:Y:S04]  /*2c110*/  LDL.LU R11, [R1+0x39f4] ;  /* 0x0039f400010b7983 */ /* 0x001f280000300800 */
[----:B-1----:R-:W2:Y:S04]  /*2c120*/  LDL.LU R12, [R1+0x39f0] ;  /* 0x0039f000010c7983 */ /* 0x002ea80000300800 */
[----:B------:R-:W3:Y:S04]  /*2c130*/  LDL.LU R13, [R1+0x39ec] ;  /* 0x0039ec00010d7983 */ /* 0x000ee80000300800 */
        /* <DEDUP_REMOVED lines=13> */
[----:B0-----:R-:W4:Y:S04]  /*2c210*/  LDL.LU R56, [R1+0x39d0] ;  /* 0x0039d00001387983 */ /* 0x001f280000300800 */
[----:B------:R0:W-:Y:S04]  /*2c220*/  STS.U8 [R0+UR4+0x780], R2 ;  /* 0x0007800200007988 */ /* 0x0001e80008000004 */
[----:B0-----:R-:W2:Y:S04]  /*2c230*/  LDL R2, [R1+0x1fc0] ;  /* 0x001fc00001027983 */ /* 0x001ea80000100800 */
[----:B----4-:R-:W-:Y:S04]  /*2c240*/  STS.U8 [R0+UR4+0x980], R56 ;  /* 0x0009803800007988 */ /* 0x010fe80008000004 */
[----:B---3--:R-:W-:Y:S04]  /*2c250*/  STS.U8 [R0+UR4+0x9a0], R55 ;  /* 0x0009a03700007988 */ /* 0x008fe80008000004 */
        /* <DEDUP_REMOVED lines=14> */
[----:B0-----:R-:W2:Y:S04]  /*2c340*/  LDL.LU R0, [R1+0x39cc] ;  /* 0x0039cc0001007983 */ /* 0x001ea80000300800 */
[----:B------:R-:W3:Y:S01]  /*2c350*/  LDL R3, [R1+0x1fb8] ;  /* 0x001fb80001037983 */ /* 0x000ee20000100800 */
[----:B------:R-:W-:Y:S01]  /*2c360*/  PRMT R5, RZ, 0x7610, R5 ;  /* 0x00007610ff057816 */ /* 0x000fe20000000005 */
[----:B------:R-:W-:Y:S06]  /*2c370*/  BAR.SYNC.DEFER_BLOCKING 0x0 ;  /* 0x0000000000007b1d */ /* 0x000fec0000010000 */
[----:B---3--:R-:W3:Y:S04]  /*2c380*/  @!P0 LDG.E.U8 R5, desc[UR44][R2.64] ;  /* 0x0000002c02058981 */ /* 0x008ee8000c1e1100 */
[----:B---3--:R0:W-:Y:S04]  /*2c390*/  STL [R1+0x132c], R5 ;  /* 0x00132c0501007387 */ /* 0x0081e80000100800 */
[----:B0-----:R-:W3:Y:S04]  /*2c3a0*/  LDL.LU R5, [R1+0x39c8] ;  /* 0x0039c80001057983 */ /* 0x001ee80000300800 */
[----:B------:R-:W4:Y:S04]  /*2c3b0*/  LDL R2, [R1+0x17f8] ;  /* 0x0017f80001027983 */ /* 0x000f280000100800 */
[----:B------:R-:W4:Y:S01]  /*2c3c0*/  LDL R3, [R1+0x1edc] ;  /* 0x001edc0001037983 */ /* 0x000f220000100800 */
[----:B--2---:R-:W-:-:S02]  /*2c3d0*/  PRMT R0, RZ, 0x7610, R0 ;  /* 0x00007610ff007816 */ /* 0x004fc40000000000 */
[----:B----4-:R-:W-:-:S04]  /*2c3e0*/  @!P0 LOP3.LUT R3, R3, R2, RZ, 0x3c, !PT ;  /* 0x0000000203038212 */ /* 0x010fc800078e3cff */
[----:B------:R-:W-:-:S04]  /*2c3f0*/  @!P0 LOP3.LUT R2, R3, R2, RZ, 0x3c, !PT ;  /* 0x0000000203028212 */ /* 0x000fc800078e3cff */
[----:B------:R-:W-:-:S05]  /*2c400*/  @!P0 LOP3.LUT R3, R3, R2, RZ, 0x3c, !PT ;  /* 0x0000000203038212 */ /* 0x000fca00078e3cff */
[----:B------:R-:W2:Y:S04]  /*2c410*/  @!P0 LDG.E.U8 R0, desc[UR44][R2.64] ;  /* 0x0000002c02008981 */ /* 0x000ea8000c1e1100 */
[----:B--2---:R0:W-:Y:S04]  /*2c420*/  STL [R1+0x1334], R0 ;  /* 0x0013340001007387 */ /* 0x0041e80000100800 */
[----:B0-----:R-:W2:Y:S04]  /*2c430*/  LDL.LU R0, [R1+0x39c4] ;  /* 0x0039c40001007983 */ /* 0x001ea80000300800 */
[----:B------:R-:W4:Y:S04]  /*2c440*/  LDL R2, [R1+0x13fc] ;  /* 0x0013fc0001027983 */ /* 0x000f280000100800 */
[----:B------:R-:W4:Y:S01]  /*2c450*/  LDL R3, [R1+0x17f4] ;  /* 0x0017f40001037983 */ /* 0x000f220000100800 */
[----:B------:R-:W-:-:S02]  /*2c460*/  PRMT R4, RZ, 0x7610, R4 ;  /* 0x00007610ff047816 */ /* 0x000fc40000000004 */
[----:B----4-:R-:W-:-:S04]  /*2c470*/  @!P0 LOP3.LUT R3, R3, R2, RZ, 0x3c, !PT ;  /* 0x0000000203038212 */ /* 0x010fc800078e3cff */
[----:B------:R-:W-:-:S04]  /*2c480*/  @!P0 LOP3.LUT R2, R3, R2, RZ, 0x3c, !PT ;  /* 0x0000000203028212 */ /* 0x000fc800078e3cff */
[----:B------:R-:W-:-:S05]  /*2c490*/  @!P0 LOP3.LUT R3, R3, R2, RZ, 0x3c, !PT ;  /* 0x0000000203038212 */ /* 0x000fca00078e3cff */
[----:B------:R-:W4:Y:S04]  /*2c4a0*/  @!P0 LDG.E.U8 R4, desc[UR44][R2.64] ;  /* 0x0000002c02048981 */ /* 0x000f28000c1e1100 */
[----:B----4-:R0:W-:Y:S04]  /*2c4b0*/  STL [R1+0x1330], R4 ;  /* 0x0013300401007387 */ /* 0x0101e80000100800 */
[----:B0-----:R-:W4:Y:S04]  /*2c4c0*/  LDL.LU R4, [R1+0x39c0] ;  /* 0x0039c00001047983 */ /* 0x001f280000300800 */
[----:B------:R-:W3:Y:S04]  /*2c4d0*/  LDL R2, [R1+0x17f0] ;  /* 0x0017f00001027983 */ /* 0x000ee80000100800 */
[----:B------:R-:W3:Y:S01]  /*2c4e0*/  LDL R3, [R1+0x1ed8] ;  /* 0x001ed80001037983 */ /* 0x000ee20000100800 */
[----:B--2---:R-:W-:-:S02]  /*2c4f0*/  PRMT R0, RZ, 0x7610, R0 ;  /* 0x00007610ff007816 */ /* 0x004fc40000000000 */
[----:B---3--:R-:W-:-:S04]  /*2c500*/  @!P0 LOP3.LUT R3, R3, R2, RZ, 0x3c, !PT ;  /* 0x0000000203038212 */ /* 0x008fc800078e3cff */
[----:B------:R-:W-:-:S04]  /*2c510*/  @!P0 LOP3.LUT R2, R3, R2, RZ, 0x3c, !PT ;  /* 0x0000000203028212 */ /* 0x000fc800078e3cff */
[----:B------:R-:W-:-:S05]  /*2c520*/  @!P0 LOP3.LUT R3, R3, R2, RZ, 0x3c, !PT ;  /* 0x0000000203038212 */ /* 0x000fca00078e3cff */
[----:B------:R-:W2:Y:S04]  /*2c530*/  @!P0 LDG.E.U8 R0, desc[UR44][R2.64] ;  /* 0x0000002c02008981 */ /* 0x000ea8000c1e1100 */
[----:B--2---:R0:W-:Y:S04]  /*2c540*/  STL [R1+0x1328], R0 ;  /* 0x0013280001007387 */ /* 0x0041e80000100800 */
[----:B0-----:R-:W2:Y:S04]  /*2c550*/  LDL.LU R0, [R1+0x39bc] ;  /* 0x0039bc0001007983 */ /* 0x001ea80000300800 */
[----:B------:R-:W3:Y:S04]  /*2c560*/  LDL R2, [R1+0x17ec] ;  /* 0x0017ec0001027983 */ /* 0x000ee80000100800 */
[----:B------:R-:W3:Y:S01]  /*2c570*/  LDL R3, [R1+0x1ed4] ;  /* 0x001ed40001037983 */ /* 0x000ee20000100800 */
[----:B----4-:R-:W-:-:S02]  /*2c580*/  PRMT R4, RZ, 0x7610, R4 ;  /* 0x00007610ff047816 */ /* 0x010fc40000000004 */
[----:B---3--:R-:W-:-:S04]  /*2c590*/  @!P0 LOP3.LUT R3, R3, R2, RZ, 0x3c, !PT ;  /* 0x0000000203038212 */ /* 0x008fc800078e3cff */
[----:B------:R-:W-:-:S04]  /*2c5a0*/  @!P0 LOP3.LUT R2, R3, R2, RZ, 0x3c, !PT ;  /* 0x0000000203028212 */ /* 0x000fc800078e3cff */
[----:B------:R-:W-:-:S05]  /*2c5b0*/  @!P0 LOP3.LUT R3, R3, R2, RZ, 0x3c, !PT ;  /* 0x0000000203038212 */ /* 0x000fca00078e3cff */
[----:B------:R-:W3:Y:S04]  /*2c5c0*/  @!P0 LDG.E.U8 R4, desc[UR44][R2.64] ;  /* 0x0000002c02048981 */ /* 0x000ee8000c1e1100 */
        /* <DEDUP_REMOVED lines=13> */
[----:B---3--:R-:W-:-:S02]  /*2c6a0*/  PRMT R4, RZ, 0x7610, R4 ;  /* 0x00007610ff047816 */ /* 0x008fc40000000004 */
[----:B----4-:R-:W-:-:S04]  /*2c6b0*/  @!P0 LOP3.LUT R3, R3, R2, RZ, 0x3c, !PT ;  /* 0x0000000203038212 */ /* 0x010fc800078e3cff */
        /* <DEDUP_REMOVED lines=1722> */
[----:B--2---:R0:W-:Y:S04]  /*33260*/  STL [R1], R0 ;  /* 0x0000000001007387 */ /* 0x0041e80000100800 */
[----:B0-----:R-:W2:Y:S04]  /*33270*/  LDL.LU R0, [R1+0x36b4] ;  /* 0x0036b40001007983 */ /* 0x001ea80000300800 */
[----:B------:R-:W3:Y:S04]  /*33280*/  LDL R2, [R1+0x18d0] ;  /* 0x0018d00001027983 */ /* 0x000ee80000100800 */
[----:B------:R-:W3:Y:S01]  /*33290*/  LDL R3, [R1+0x18d4] ;  /* 0x0018d40001037983 */ /* 0x000ee20000100800 */
[----:B------:R-:W-:-:S02]  /*332a0*/  PRMT R61, RZ, 0x7610, R61 ;  /* 0x00007610ff3d7816 */ /* 0x000fc4000000003d */
[----:B---3--:R-:W-:-:S04]  /*332b0*/  @!P0 LOP3.LUT R3, R3, R2, RZ, 0x3c, !PT ;  /* 0x0000000203038212 */ /* 0x008fc800078e3cff */
[----:B------:R-:W-:-:S04]  /*332c0*/  @!P0 LOP3.LUT R2, R3, R2, RZ, 0x3c, !PT ;  /* 0x0000000203028212 */ /* 0x000fc800078e3cff */
[----:B------:R-:W-:-:S05]  /*332d0*/  @!P0 LOP3.LUT R3, R3, R2, RZ, 0x3c, !PT ;  /* 0x0000000203038212 */ /* 0x000fca00078e3cff */
[----:B------:R0:W3:Y:S04]  /*332e0*/  @!P0 LDG.E.U8 R61, desc[UR44][R2.64] ;  /* 0x0000002c023d8981 */ /* 0x0000e8000c1e1100 */
[----:B------:R-:W0:Y:S04]  /*332f0*/  LDL R2, [R1+0x18c8] ;  /* 0x0018c80001027983 */ /* 0x000e280000100800 */
[----:B------:R-:W0:Y:S01]  /*33300*/  LDL R3, [R1+0x18cc] ;  /* 0x0018cc0001037983 */ /* 0x000e220000100800 */
[----:B------:R-:W-:Y:S02]  /*33310*/  PRMT R60, RZ, 0x7610, R60 ;  /* 0x00007610ff3c7816 */ /* 0x000fe4000000003c */
[----:B0-----:R-:W-:-:S04]  /*33320*/  @!P0 LOP3.LUT R3, R3, R2, RZ, 0x3c, !PT ;  /* 0x0000000203038212 */ /* 0x001fc800078e3cff */
[----:B------:R-:W-:-:S04]  /*33330*/  @!P0 LOP3.LUT R2, R3, R2, RZ, 0x3c, !PT ;  /* 0x0000000203028212 */ /* 0x000fc800078e3cff */
[----:B------:R-:W-:Y:S01]  /*33340*/  @!P0 LOP3.LUT R3, R3, R2, RZ, 0x3c, !PT ;  /* 0x0000000203038212 */ /* 0x000fe200078e3cff */
[----:B---3--:R0:W-:Y:S04]  /*33350*/  STL [R1+0x3638], R61 ;  /* 0x0036383d01007387 */ /* 0x0081e80000100800 */
[----:B------:R1:W3:Y:S01]  /*33360*/  @!P0 LDG.E.U8 R60, desc[UR44][R2.64] ;  /* 0x0000002c023c8981 */ /* 0x0002e2000c1e1100 */
[----:B------:R-:W-:-:S03]  /*33370*/  PRMT R59, RZ, 0x7610, R59 ;  /* 0x00007610ff3b7816 */ /* 0x000fc6000000003b */
[----:B0-----:R-:W4:Y:S04]  /*33380*/  LDL R61, [R1+0x18b4] ;  /* 0x0018b400013d7983 */ /* 0x001f280000100800 */
[----:B------:R-:W1:Y:S04]  /*33390*/  LDL R2, [R1+0x18c0] ;  /* 0x0018c00001027983 */ /* 0x000e680000100800 */
[----:B------:R-:W1:Y:S02]  /*333a0*/  LDL R3, [R1+0x18c4] ;  /* 0x0018c40001037983 */ /* 0x000e640000100800 */
[----:B-1----:R-:W-:-:S04]  /*333b0*/  @!P0 LOP3.LUT R3, R3, R2, RZ, 0x3c, !PT ;  /* 0x0000000203038212 */ /* 0x002fc800078e3cff */
[----:B------:R-:W-:-:S04]  /*333c0*/  @!P0 LOP3.LUT R2, R3, R2, RZ, 0x3c, !PT ;  /* 0x0000000203028212 */ /* 0x000fc800078e3cff */
[----:B------:R-:W-:Y:S01]  /*333d0*/  @!P0 LOP3.LUT R3, R3, R2, RZ, 0x3c, !PT ;  /* 0x0000000203038212 */ /* 0x000fe200078e3cff */
[----:B---3--:R0:W-:Y:S04]  /*333e0*/  STL [R1+0x363c], R60 ;  /* 0x00363c3c01007387 */ /* 0x0081e80000100800 */
[----:B------:R1:W3:Y:S01]  /*333f0*/  @!P0 LDG.E.U8 R59, desc[UR44][R2.64] ;  /* 0x0000002c023b8981 */ /* 0x0002e2000c1e1100 */
[----:B------:R-:W-:-:S03]  /*33400*/  PRMT R58, RZ, 0x7610, R58 ;  /* 0x00007610ff3a7816 */ /* 0x000fc6000000003a */
[----:B0-----:R-:W2:Y:S04]  /*33410*/  LDL R60, [R1+0x18b0] ;  /* 0x0018b000013c7983 */ /* 0x001ea80000100800 */
[----:B------:R-:W1:Y:S04]  /*33420*/  LDL R2, [R1+0x18b8] ;  /* 0x0018b80001027983 */ /* 0x000e680000100800 */
[----:B------:R-:W1:Y:S02]  /*33430*/  LDL R3, [R1+0x18bc] ;  /* 0x0018bc0001037983 */ /* 0x000e640000100800 */
[----:B-1----:R-:W-:-:S04]  /*33440*/  @!P0 LOP3.LUT R3, R3, R2, RZ, 0x3c, !PT ;  /* 0x0000000203038212 */ /* 0x002fc800078e3cff */
[----:B------:R-:W-:-:S04]  /*33450*/  @!P0 LOP3.LUT R2, R3, R2, RZ, 0x3c, !PT ;  /* 0x0000000203028212 */ /* 0x000fc800078e3cff */
[----:B------:R-:W-:-:S05]  /*33460*/  @!P0 LOP3.LUT R3, R3, R2, RZ, 0x3c, !PT ;  /* 0x0000000203038212 */ /* 0x000fca00078e3cff */
[----:B------:R4:W2:Y:S01]  /*33470*/  @!P0 LDG.E.U8 R58, desc[UR44][R2.64] ;  /* 0x0000002c023a8981 */ /* 0x0008a2000c1e1100 */
[----:B------:R-:W-:-:S03]  /*33480*/  PRMT R57, RZ, 0x7610, R57 ;  /* 0x00007610ff397816 */ /* 0x000fc60000000039 */
[----:B---3--:R0:W-:Y:S01]  /*33490*/  STL [R1+0x3640], R59 ;  /* 0x0036403b01007387 */ /* 0x0081e20000100800 */
[----:B----4-:R-:W-:Y:S02]  /*334a0*/  @!P0 IMAD.MOV.U32 R2, RZ, RZ, R61 ;  /* 0x000000ffff028224 */ /* 0x010fe400078e003d */
[----:B--2---:R-:W-:Y:S01]  /*334b0*/  @!P0 IMAD.MOV.U32 R3, RZ, RZ, R60 ;  /* 0x000000ffff038224 */ /* 0x004fe200078e003c */
[----:B0-----:R-:W2:Y:S04]  /*334c0*/  LDL R59, [R1+0x18ac] ;  /* 0x0018ac00013b7983 */ /* 0x001ea80000100800 */
[----:B------:R2:W3:Y:S04]  /*334d0*/  @!P0 LDG.E.U8 R57, desc[UR44][R2.64] ;  /* 0x0000002c02398981 */ /* 0x0004e8000c1e1100 */
[----:B------:R0:W-:Y:S01]  /*334e0*/  STL [R1+0x3648], R58 ;  /* 0x0036483a01007387 */ /* 0x0001e20000100800 */
[----:B------:R-:W-:-:S03]  /*334f0*/  PRMT R56, RZ, 0x7610, R56 ;  /* 0x00007610ff387816 */ /* 0x000fc60000000038 */
[----:B------:R-:W4:Y:S04]  /*33500*/  LDL R61, [R1+0x1890] ;  /* 0x00189000013d7983 */ /* 0x000f280000100800 */
[----:B------:R-:W4:Y:S04]  /*33510*/  LDL R60, [R1+0x1894] ;  /* 0x00189400013c7983 */ /* 0x000f280000100800 */
[----:B0-----:R-:W4:Y:S01]  /*33520*/  LDL R58, [R1+0x18a8] ;  /* 0x0018a800013a7983 */ /* 0x001f220000100800 */
[----:B--2---:R-:W-:-:S03]  /*33530*/  @!P0 IMAD.MOV.U32 R2, RZ, RZ, R59 ;  /* 0x000000ffff028224 */ /* 0x004fc600078e003b */
[----:B---3--:R0:W-:Y:S01]  /*33540*/  STL [R1+0x3644], R57 ;  /* 0x0036443901007387 */ /* 0x0081e20000100800 */
[----:B------:R-:W-:-:S03]  /*33550*/  PRMT R55, RZ, 0x7610, R55 ;  /* 0x00007610ff377816 */ /* 0x000fc60000000037 */
[----:B------:R-:W2:Y:S04]  /*33560*/  LDL R59, [R1+0x1888] ;  /* 0x00188800013b7983 */ /* 0x000ea80000100800 */
[----:B0-----:R-:W3:Y:S01]  /*33570*/  LDL R57, [R1+0x18a4] ;  /* 0x0018a40001397983 */ /* 0x001ee20000100800 */
[----:B----4-:R-:W-:-:S03]  /*33580*/  @!P0 IMAD.MOV.U32 R3, RZ, RZ, R58 ;  /* 0x000000ffff038224 */ /* 0x010fc600078e003a */
[----:B------:R-:W4:Y:S04]  /*33590*/  LDL R58, [R1+0x188c] ;  /* 0x00188c00013a7983 */ /* 0x000f280000100800 */
[----:B------:R3:W2:Y:S04]  /*335a0*/  @!P0 LDG.E.U8 R56, desc[UR44][R2.64] ;  /* 0x0000002c02388981 */ /* 0x0006a8000c1e1100 */
[----:B------:R-:W4:Y:S01]  /*335b0*/  LDL R3, [R1+0x18a0] ;  /* 0x0018a00001037983 */ /* 0x000f220000100800 */
[----:B---3--:R-:W-:-:S03]  /*335c0*/  @!P0 IMAD.MOV.U32 R2, RZ, RZ, R57 ;  /* 0x000000ffff028224 */ /* 0x008fc600078e0039 */
[----:B--2---:R0:W-:Y:S01]  /*335d0*/  STL [R1+0x364c], R56 ;  /* 0x00364c3801007387 */ /* 0x0041e20000100800 */
[----:B------:R-:W-:-:S03]  /*335e0*/  PRMT R54, RZ, 0x7610, R54 ;  /* 0x00007610ff367816 */ /* 0x000fc60000000036 */
[----:B------:R-:W2:Y:S04]  /*335f0*/  LDL R57, [R1+0x1880] ;  /* 0x0018800001397983 */ /* 0x000ea80000100800 */
[----:B----4-:R1:W3:Y:S04]  /*33600*/  @!P0 LDG.E.U8 R55, desc[UR44][R2.64] ;  /* 0x0000002c02378981 */ /* 0x0102e8000c1e1100 */
[----:B0-----:R-:W4:Y:S04]  /*33610*/  LDL R56, [R1+0x1884] ;  /* 0x0018840001387983 */ /* 0x001f280000100800 */
        /* <DEDUP_REMOVED lines=8> */
[----:B------:R-:W-:Y:S01]  /*336a0*/  PRMT R52, RZ, 0x7610, R52 ;  /* 0x00007610ff347816 */ /* 0x000fe20000000034 */
[----:B0-----:R-:W-:Y:S02]  /*336b0*/  @!P0 IMAD.MOV.U32 R2, RZ, RZ, R60 ;  /* 0x000000ffff028224 */ /* 0x001fe400078e003c */
[----:B------:R-:W-:-:S05]  /*336c0*/  @!P0 IMAD.MOV.U32 R3, RZ, RZ, R61 ;  /* 0x000000ffff038224 */ /* 0x000fca00078e003d */
[----:B------:R0:W3:Y:S02]  /*336d0*/  @!P0 LDG.E.U8 R53, desc[UR44][R2.64] ;  /* 0x0000002c02358981 */ /* 0x0000e4000c1e1100 */
[----:B0-----:R-:W-:Y:S02]  /*336e0*/  @!P0 IMAD.MOV.U32 R2, RZ, RZ, R58 ;  /* 0x000000ffff028224 */ /* 0x001fe400078e003a */
[----:B------:R-:W-:-:S05]  /*336f0*/  @!P0 IMAD.MOV.U32 R3, RZ, RZ, R59 ;  /* 0x000000ffff038224 */ /* 0x000fca00078e003b */
[----:B------:R4:W3:Y:S04]  /*33700*/  @!P0 LDG.E.U8 R52, desc[UR44][R2.64] ;  /* 0x0000002c02348981 */ /* 0x0008e8000c1e1100 */
[----:B--2---:R0:W-:Y:S04]  /*33710*/  STL [R1+0x3654], R54 ;  /* 0x0036543601007387 */ /* 0x0041e80000100800 */
[----:B------:R-:W2:Y:S04]  /*33720*/  LDL R60, [R1+0x1878] ;  /* 0x00187800013c7983 */ /* 0x000ea80000100800 */
[----:B-1----:R-:W2:Y:S01]  /*33730*/  LDL R55, [R1+0x187c] ;  /* 0x00187c0001377983 */ /* 0x002ea20000100800 */
[----:B------:R-:W-:Y:S01]  /*33740*/  PRMT R51, RZ, 0x7610, R51 ;  /* 0x00007610ff337816 */ /* 0x000fe20000000033 */
[----:B----4-:R-:W-:-:S02]  /*33750*/  @!P0 IMAD.MOV.U32 R2, RZ, RZ, R56 ;  /* 0x000000ffff028224 */ /* 0x010fc400078e0038 */
[----:B------:R-:W-:-:S05]  /*33760*/  @!P0 IMAD.MOV.U32 R3, RZ, RZ, R57 ;  /* 0x000000ffff038224 */ /* 0x000fca00078e0039 */
[----:B------:R2:W4:Y:S01]  /*33770*/  @!P0 LDG.E.U8 R51, desc[UR44][R2.64] ;  /* 0x0000002c02338981 */ /* 0x000522000c1e1100 */
[----:B------:R-:W-:-:S03]  /*33780*/  PRMT R50, RZ, 0x7610, R50 ;  /* 0x00007610ff327816 */ /* 0x000fc60000000032 */
[----:B---3--:R1:W-:Y:S04]  /*33790*/  STL [R1+0x3658], R53 ;  /* 0x0036583501007387 */ /* 0x0083e80000100800 */
[----:B------:R-:W3:Y:S04]  /*337a0*/  LDL R59, [R1+0x1870] ;  /* 0x00187000013b7983 */ /* 0x000ee80000100800 */
[----:B0-----:R-:W3:Y:S04]  /*337b0*/  LDL R54, [R1+0x1874] ;  /* 0x0018740001367983 */ /* 0x001ee80000100800 */
[----:B------:R0:W-:Y:S04]  /*337c0*/  STL [R1+0x365c], R52 ;  /* 0x00365c3401007387 */ /* 0x0001e80000100800 */
[----:B------:R-:W3:Y:S04]  /*337d0*/  LDL R58, [R1+0x1868] ;  /* 0x00186800013a7983 */ /* 0x000ee80000100800 */
[----:B------:R-:W3:Y:S04]  /*337e0*/  LDL R57, [R1+0x186c] ;  /* 0x00186c0001397983 */ /* 0x000ee80000100800 */
[----:B------:R-:W3:Y:S04]  /*337f0*/  LDL R56, [R1+0x1860] ;  /* 0x0018600001387983 */ /* 0x000ee80000100800 */
[----:B-1----:R-:W3:Y:S01]  /*33800*/  LDL R53, [R1+0x1864] ;  /* 0x0018640001357983 */ /* 0x002ee20000100800 */
[----:B--2---:R-:W-:-:S02]  /*33810*/  @!P0 IMAD.MOV.U32 R3, RZ, RZ, R60 ;  /* 0x000000ffff038224 */ /* 0x004fc400078e003c */
[----:B------:R-:W-:-:S05]  /*33820*/  @!P0 IMAD.MOV.U32 R2, RZ, RZ, R55 ;  /* 0x000000ffff028224 */ /* 0x000fca00078e0037 */
[----:B------:R3:W2:Y:S04]  /*33830*/  @!P0 LDG.E.U8 R50, desc[UR44][R2.64] ;  /* 0x0000002c02328981 */ /* 0x0006a8000c1e1100 */
[----:B----4-:R1:W-:Y:S04]  /*33840*/  STL [R1+0x3660], R51 ;  /* 0x0036603301007387 */ /* 0x0103e80000100800 */
[----:B------:R-:W4:Y:S04]  /*33850*/  LDL R55, [R1+0x1858] ;  /* 0x0018580001377983 */ /* 0x000f280000100800 */
[----:B0-----:R-:W4:Y:S01]  /*33860*/  LDL R52, [R1+0x185c] ;  /* 0x00185c0001347983 */ /* 0x001f220000100800 */
[----:B------:R-:W-:-:S02]  /*33870*/  PRMT R49, RZ, 0x7610, R49 ;  /* 0x00007610ff317816 */ /* 0x000fc40000000031 */
[----:B------:R-:W-:Y:S01]  /*33880*/  PRMT R48, RZ, 0x7610, R48 ;  /* 0x00007610ff307816 */ /* 0x000fe20000000030 */
[----:B---3--:R-:W-:Y:S02]  /*33890*/  @!P0 IMAD.MOV.U32 R3, RZ, RZ, R59 ;  /* 0x000000ffff038224 */ /* 0x008fe400078e003b */
        /* <DEDUP_REMOVED lines=9> */
[----:B0-----:R-:W-:-:S02]  /*33930*/  @!P0 IMAD.MOV.U32 R2, RZ, RZ, R53 ;  /* 0x000000ffff028224 */ /* 0x001fc400078e0035 */
[----:B------:R-:W-:Y:S01]  /*33940*/  @!P0 IMAD.MOV.U32 R3, RZ, RZ, R56 ;  /* 0x000000ffff038224 */ /* 0x000fe200078e0038 */
[----:B------:R-:W-:-:S04]  /*33950*/  PRMT R46, RZ, 0x7610, R46 ;  /* 0x00007610ff2e7816 */ /* 0x000fc8000000002e */
[----:B------:R4:W2:Y:S02]  /*33960*/  @!P0 LDG.E.U8 R47, desc[UR44][R2.64] ;  /* 0x0000002c022f8981 */ /* 0x0008a4000c1e1100 */
[----:B----4-:R-:W-:Y:S02]  /*33970*/  @!P0 IMAD.MOV.U32 R2, RZ, RZ, R52 ;  /* 0x000000ffff028224 */ /* 0x010fe400078e0034 */
[----:B------:R-:W-:-:S05]  /*33980*/  @!P0 IMAD.MOV.U32 R3, RZ, RZ, R55 ;  /* 0x000000ffff038224 */ /* 0x000fca00078e0037 */
[----:B------:R0:W4:Y:S01]  /*33990*/  @!P0 LDG.E.U8 R46, desc[UR44][R2.64] ;  /* 0x0000002c022e8981 */ /* 0x000122000c1e1100 */
[----:B------:R-:W-:-:S03]  /*339a0*/  PRMT R45, RZ, 0x7610, R45 ;  /* 0x00007610ff2d7816 */ /* 0x000fc6000000002d */
[----:B---3--:R-:W-:Y:S04]  /*339b0*/  STL [R1+0x3668], R49 ;  /* 0x0036683101007387 */ /* 0x008fe80000100800 */
[----:B------:R-:W-:Y:S04]  /*339c0*/  STL [R1+0x366c], R48 ;  /* 0x00366c3001007387 */ /* 0x000fe80000100800 */
[----:B------:R-:W3:Y:S04]  /*339d0*/  LDL R53, [R1+0x1848] ;  /* 0x0018480001357983 */ /* 0x000ee80000100800 */
[----:B--2---:R-:W2:Y:S01]  /*339e0*/  LDL R50, [R1+0x184c] ;  /* 0x00184c0001327983 */ /* 0x004ea20000100800 */
[----:B0-----:R-:W-:-:S02]  /*339f0*/  @!P0 IMAD.MOV.U32 R3, RZ, RZ, R54 ;  /* 0x000000ffff038224 */ /* 0x001fc400078e0036 */
[----:B------:R-:W-:-:S05]  /*33a00*/  @!P0 IMAD.MOV.U32 R2, RZ, RZ, R51 ;  /* 0x000000ffff028224 */ /* 0x000fca00078e0033 */
[----:B------:R3:W2:Y:S04]  /*33a10*/  @!P0 LDG.E.U8 R45, desc[UR44][R2.64] ;  /* 0x0000002c022d8981 */ /* 0x0006a8000c1e1100 */
[----:B------:R0:W-:Y:S04]  /*33a20*/  STL [R1+0x3670], R47 ;  /* 0x0036702f01007387 */ /* 0x0001e80000100800 */
[----:B------:R-:W2:Y:S04]  /*33a30*/  LDL R52, [R1+0x1840] ;  /* 0x0018400001347983 */ /* 0x000ea80000100800 */
[----:B0-----:R-:W2:Y:S04]  /*33a40*/  LDL R47, [R1+0x1844] ;  /* 0x00184400012f7983 */ /* 0x001ea80000100800 */
[----:B----4-:R0:W-:Y:S04]  /*33a50*/  STL [R1+0x3674], R46 ;  /* 0x0036742e01007387 */ /* 0x0101e80000100800 */
[----:B------:R-:W4:Y:S04]  /*33a60*/  LDL R51, [R1+0x1838] ;  /* 0x0018380001337983 */ /* 0x000f280000100800 */
[----:B------:R-:W4:Y:S01]  /*33a70*/  LDL R49, [R1+0x183c] ;  /* 0x00183c0001317983 */ /* 0x000f220000100800 */
[----:B------:R-:W-:-:S03]  /*33a80*/  PRMT R44, RZ, 0x7610, R44 ;  /* 0x00007610ff2c7816 */ /* 0x000fc6000000002c */
[----:B------:R-:W4:Y:S01]  /*33a90*/  LDL R48, [R1+0x1834] ;  /* 0x0018340001307983 */ /* 0x000f220000100800 */
[----:B---3--:R-:W-:Y:S02]  /*33aa0*/  @!P0 IMAD.MOV.U32 R3, RZ, RZ, R53 ;  /* 0x000000ffff038224 */ /* 0x008fe400078e0035 */
[----:B--2---:R-:W-:-:S05]  /*33ab0*/  @!P0 IMAD.MOV.U32 R2, RZ, RZ, R50 ;  /* 0x000000ffff028224 */ /* 0x004fca00078e0032 */
[----:B------:R1:W2:Y:S04]  /*33ac0*/  @!P0 LDG.E.U8 R44, desc[UR44][R2.64] ;  /* 0x0000002c022c8981 */ /* 0x0002a8000c1e1100 */
[----:B------:R3:W-:Y:S04]  /*33ad0*/  STL [R1+0x3678], R45 ;  /* 0x0036782d01007387 */ /* 0x0007e80000100800 */
[----:B------:R-:W3:Y:S01]  /*33ae0*/  LDL R50, [R1+0x1830] ;  /* 0x0018300001327983 */ /* 0x000ee20000100800 */
[----:B------:R-:W-:Y:S01]  /*33af0*/  PRMT R43, RZ, 0x7610, R43 ;  /* 0x00007610ff2b7816 */ /* 0x000fe2000000002b */
[----:B-1----:R-:W-:Y:S01]  /*33b00*/  @!P0 IMAD.MOV.U32 R3, RZ, RZ, R52 ;  /* 0x000000ffff038224 */ /* 0x002fe200078e0034 */
[----:B------:R-:W-:-:S02]  /*33b10*/  PRMT R42, RZ, 0x7610, R42 ;  /* 0x00007610ff2a7816 */ /* 0x000fc4000000002a */
[----:B------:R-:W-:Y:S01]  /*33b20*/  PRMT R41, RZ, 0x7610, R41 ;  /* 0x00007610ff297816 */ /* 0x000fe20000000029 */
[----:B0-----:R-:W3:Y:S01]  /*33b30*/  LDL R46, [R1+0x182c] ;  /* 0x00182c00012e7983 */ /* 0x001ee20000100800 */
[----:B------:R-:W-:-:S05]  /*33b40*/  @!P0 IMAD.MOV.U32 R2, RZ, RZ, R47 ;  /* 0x000000ffff028224 */ /* 0x000fca00078e002f */
[----:B------:R4:W3:Y:S02]  /*33b50*/  @!P0 LDG.E.U8 R43, desc[UR44][R2.64] ;  /* 0x0000002c022b8981 */ /* 0x0008e4000c1e1100 */
[----:B----4-:R-:W-:Y:S02]  /*33b60*/  @!P0 IMAD.MOV.U32 R2, RZ, RZ, R49 ;  /* 0x000000ffff028224 */ /* 0x010fe400078e0031 */
[----:B------:R-:W-:-:S05]  /*33b70*/  @!P0 IMAD.MOV.U32 R3, RZ, RZ, R51 ;  /* 0x000000ffff038224 */ /* 0x000fca00078e0033 */
[----:B------:R0:W4:Y:S04]  /*33b80*/  @!P0 LDG.E.U8 R42, desc[UR44][R2.64] ;  /* 0x0000002c022a8981 */ /* 0x000128000c1e1100 */
[----:B--2---:R1:W-:Y:S04]  /*33b90*/  STL [R1+0x367c], R44 ;  /* 0x00367c2c01007387 */ /* 0x0043e80000100800 */
[----:B------:R-:W2:Y:S04]  /*33ba0*/  LDL R47, [R1+0x1828] ;  /* 0x00182800012f7983 */ /* 0x000ea80000100800 */
[----:B---3--:R-:W3:Y:S01]  /*33bb0*/  LDL R45, [R1+0x1820] ;  /* 0x00182000012d7983 */ /* 0x008ee20000100800 */
[----:B0-----:R-:W-:-:S03]  /*33bc0*/  @!P0 IMAD.MOV.U32 R2, RZ, RZ, R48 ;  /* 0x000000ffff028224 */ /* 0x001fc600078e0030 */
[----:B-1----:R-:W3:Y:S01]  /*33bd0*/  LDL R44, [R1+0x1824] ;  /* 0x00182400012c7983 */ /* 0x002ee20000100800 */
[----:B------:R-:W-:-:S05]  /*33be0*/  @!P0 IMAD.MOV.U32 R3, RZ, RZ, R50 ;  /* 0x000000ffff038224 */ /* 0x000fca00078e0032 */
[----:B------:R2:W3:Y:S04]  /*33bf0*/  @!P0 LDG.E.U8 R41, desc[UR44][R2.64] ;  /* 0x0000002c02298981 */ /* 0x0004e8000c1e1100 */
[----:B------:R-:W-:Y:S04]  /*33c00*/  STL [R1+0x3680], R43 ;  /* 0x0036802b01007387 */ /* 0x000fe80000100800 */
[----:B------:R-:W3:Y:S04]  /*33c10*/  LDL R49, [R1+0x181c] ;  /* 0x00181c0001317983 */ /* 0x000ee80000100800 */
[----:B----4-:R0:W-:Y:S04]  /*33c20*/  STL [R1+0x3684], R42 ;  /* 0x0036842a01007387 */ /* 0x0101e80000100800 */
[----:B------:R-:W4:Y:S04]  /*33c30*/  LDL R50, [R1+0x1818] ;  /* 0x0018180001327983 */ /* 0x000f280000100800 */
[----:B------:R-:W4:Y:S04]  /*33c40*/  LDL R48, [R1+0x1814] ;  /* 0x0018140001307983 */ /* 0x000f280000100800 */
[----:B0-----:R-:W4:Y:S01]  /*33c50*/  LDL R42, [R1+0x1ee4] ;  /* 0x001ee400012a7983 */ /* 0x001f220000100800 */
[----:B--2---:R-:W-:Y:S01]  /*33c60*/  @!P0 IMAD.MOV.U32 R3, RZ, RZ, R47 ;  /* 0x000000ffff038224 */ /* 0x004fe200078e002f */
[----:B------:R-:W-:Y:S01]  /*33c70*/  PRMT R40, RZ, 0x7610, R40 ;  /* 0x00007610ff287816 */ /* 0x000fe20000000028 */
[----:B------:R-:W-:-:S05]  /*33c80*/  @!P0 IMAD.MOV.U32 R2, RZ, RZ, R46 ;  /* 0x000000ffff028224 */ /* 0x000fca00078e002e */
[----:B------:R0:W2:Y:S04]  /*33c90*/  @!P0 LDG.E.U8 R40, desc[UR44][R2.64] ;  /* 0x0000002c02288981 */ /* 0x0000a8000c1e1100 */
[----:B---3--:R1:W-:Y:S04]  /*33ca0*/  STL [R1+0x3688], R41 ;  /* 0x0036882901007387 */ /* 0x0083e80000100800 */
[----:B------:R-:W3:Y:S04]  /*33cb0*/  LDL R47, [R1+0x1810] ;  /* 0x00181000012f7983 */ /* 0x000ee80000100800 */
[----:B-1----:R-:W2:Y:S01]  /*33cc0*/  LDL R41, [R1+0x1eec] ;  /* 0x001eec0001297983 */ /* 0x002ea20000100800 */
[----:B------:R-:W-:Y:S01]  /*33cd0*/  PRMT R39, RZ, 0x7610, R39 ;  /* 0x00007610ff277816 */ /* 0x000fe20000000027 */
[----:B0-----:R-:W-:-:S02]  /*33ce0*/  @!P0 IMAD.MOV.U32 R2, RZ, RZ, R44 ;  /* 0x000000ffff028224 */ /* 0x001fc400078e002c */
[----:B------:R-:W-:Y:S01]  /*33cf0*/  @!P0 IMAD.MOV.U32 R3, RZ, RZ, R45 ;  /* 0x000000ffff038224 */ /* 0x000fe200078e002d */
[----:B------:R-:W-:-:S04]  /*33d00*/  PRMT R38, RZ, 0x7610, R38 ;  /* 0x00007610ff267816 */ /* 0x000fc80000000026 */
[----:B------:R0:W2:Y:S01]  /*33d10*/  @!P0 LDG.E.U8 R39, desc[UR44][R2.64] ;  /* 0x0000002c02278981 */ /* 0x0000a2000c1e1100 */
[----:B------:R-:W-:Y:S01]  /*33d20*/  PRMT R37, RZ, 0x7610, R37 ;  /* 0x00007610ff257816 */ /* 0x000fe20000000025 */
[----:B0-----:R-:W-:Y:S02]  /*33d30*/  @!P0 IMAD.MOV.U32 R2, RZ, RZ, R49 ;  /* 0x000000ffff028224 */ /* 0x001fe400078e0031 */
[----:B----4-:R-:W-:-:S05]  /*33d40*/  @!P0 IMAD.MOV.U32 R3, RZ, RZ, R50 ;  /* 0x000000ffff038224 */ /* 0x010fca00078e0032 */
[----:B------:R0:W4:Y:S02]  /*33d50*/  @!P0 LDG.E.U8 R38, desc[UR44][R2.64] ;  /* 0x0000002c02268981 */ /* 0x000124000c1e1100 */
[----:B0-----:R-:W-:Y:S02]  /*33d60*/  @!P0 IMAD.MOV.U32 R2, RZ, RZ, R42 ;  /* 0x000000ffff028224 */ /* 0x001fe400078e002a */
[----:B------:R-:W-:-:S05]  /*33d70*/  @!P0 IMAD.MOV.U32 R3, RZ, RZ, R48 ;  /* 0x000000ffff038224 */ /* 0x000fca00078e0030 */
[----:B------:R3:W4:Y:S01]  /*33d80*/  @!P0 LDG.E.U8 R37, desc[UR44][R2.64] ;  /* 0x0000002c02258981 */ /* 0x000722000c1e1100 */
[----:B------:R-:W-:Y:S01]  /*33d90*/  PRMT R36, RZ, 0x7610, R36 ;  /* 0x00007610ff247816 */ /* 0x000fe20000000024 */
[----:B---3--:R-:W-:Y:S02]  /*33da0*/  @!P0 IMAD.MOV.U32 R3, RZ, RZ, R47 ;  /* 0x000000ffff038224 */ /* 0x008fe400078e002f */
[----:B--2---:R-:W-:-:S05]  /*33db0*/  @!P0 IMAD.MOV.U32 R2, RZ, RZ, R41 ;  /* 0x000000ffff028224 */ /* 0x004fca00078e0029 */
[----:B------:R-:W2:Y:S04]  /*33dc0*/  @!P0 LDG.E.U8 R36, desc[UR44][R2.64] ;  /* 0x0000002c02248981 */ /* 0x000ea8000c1e1100 */
[----:B------:R0:W-:Y:S04]  /*33dd0*/  STL [R1+0x368c], R40 ;  /* 0x00368c2801007387 */ /* 0x0001e80000100800 */
[----:B------:R-:W3:Y:S04]  /*33de0*/  LDL R46, [R1+0x180c] ;  /* 0x00180c00012e7983 */ /* 0x000ee80000100800 */
[----:B------:R-:W3:Y:S04]  /*33df0*/  LDL R45, [R1+0x1ef4] ;  /* 0x001ef400012d7983 */ /* 0x000ee80000100800 */
[----:B------:R-:W3:Y:S04]  /*33e00*/  LDL R44, [R1+0x1808] ;  /* 0x00180800012c7983 */ /* 0x000ee80000100800 */
[----:B------:R-:W3:Y:S04]  /*33e10*/  LDL R43, [R1+0x1efc] ;  /* 0x001efc00012b7983 */ /* 0x000ee80000100800 */
[----:B------:R-:W-:Y:S04]  /*33e20*/  STL [R1+0x3690], R39 ;  /* 0x0036902701007387 */ /* 0x000fe80000100800 */
[----:B----4-:R1:W-:Y:S04]  /*33e30*/  STL [R1+0x3694], R38 ;  /* 0x0036942601007387 */ /* 0x0103e80000100800 */
[----:B------:R-:W4:Y:S04]  /*33e40*/  LDL R42, [R1+0x1804] ;  /* 0x00180400012a7983 */ /* 0x000f280000100800 */
[----:B0-----:R-:W4:Y:S04]  /*33e50*/  LDL R40, [R1+0x1f04] ;  /* 0x001f040001287983 */ /* 0x001f280000100800 */
[----:B------:R-:W-:Y:S04]  /*33e60*/  STL [R1+0x3698], R37 ;  /* 0x0036982501007387 */ /* 0x000fe80000100800 */
[----:B------:R-:W4:Y:S04]  /*33e70*/  LDL R47, [R1+0x1800] ;  /* 0x00180000012f7983 */ /* 0x000f280000100800 */
[----:B-1----:R-:W4:Y:S04]  /*33e80*/  LDL R38, [R1+0x1f0c] ;  /* 0x001f0c0001267983 */ /* 0x002f280000100800 */
[----:B------:R-:W4:Y:S01]  /*33e90*/  LDL R41, [R1+0x1f14] ;  /* 0x001f140001297983 */ /* 0x000f220000100800 */
[----:B------:R-:W-:-:S03]  /*33ea0*/  PRMT R35, RZ, 0x7610, R35 ;  /* 0x00007610ff237816 */ /* 0x000fc60000000023 */
[----:B--2---:R0:W-:Y:S04]  /*33eb0*/  STL [R1+0x369c], R36 ;  /* 0x00369c2401007387 */ /* 0x0041e80000100800 */
[----:B0-----:R-:W2:Y:S01]  /*33ec0*/  LDL R36, [R1+0x17fc] ;  /* 0x0017fc0001247983 */ /* 0x001ea20000100800 */
[----:B---3--:R-:W-:Y:S02]  /*33ed0*/  @!P0 IMAD.MOV.U32 R2, RZ, RZ, R45 ;  /* 0x000000ffff028224 */ /* 0x008fe400078e002d */
[----:B------:R-:W-:Y:S01]  /*33ee0*/  @!P0 IMAD.MOV.U32 R3, RZ, RZ, R46 ;  /* 0x000000ffff038224 */ /* 0x000fe200078e002e */
[----:B------:R-:W-:Y:S02]  /*33ef0*/  PRMT R34, RZ, 0x7610, R34 ;  /* 0x00007610ff227816 */ /* 0x000fe40000000022 */
[----:B------:R-:W-:-:S02]  /*33f00*/  PRMT R33, RZ, 0x7610, R33 ;  /* 0x00007610ff217816 */ /* 0x000fc40000000021 */
[----:B------:R-:W-:Y:S02]  /*33f10*/  PRMT R32, RZ, 0x7610, R32 ;  /* 0x00007610ff207816 */ /* 0x000fe40000000020 */
[----:B------:R-:W-:Y:S01]  /*33f20*/  PRMT R31, RZ, 0x7610, R31 ;  /* 0x00007610ff1f7816 */ /* 0x000fe2000000001f */
[----:B------:R0:W3:Y:S04]  /*33f30*/  @!P0 LDG.E.U8 R35, desc[UR44][R2.64] ;  /* 0x0000002c02238981 */ /* 0x0000e8000c1e1100 */
[----:B------:R-:W3:Y:S01]  /*33f40*/  LDL R45, [R1+0x1f1c] ;  /* 0x001f1c00012d7983 */ /* 0x000ee20000100800 */
[----:B0-----:R-:W-:Y:S02]  /*33f50*/  @!P0 IMAD.MOV.U32 R2, RZ, RZ, R43 ;  /* 0x000000ffff028224 */ /* 0x001fe400078e002b */
[----:B------:R-:W-:-:S05]  /*33f60*/  @!P0 IMAD.MOV.U32 R3, RZ, RZ, R44 ;  /* 0x000000ffff038224 */ /* 0x000fca00078e002c */
[----:B------:R4:W3:Y:S02]  /*33f70*/  @!P0 LDG.E.U8 R34, desc[UR44][R2.64] ;  /* 0x0000002c02228981 */ /* 0x0008e4000c1e1100 */
[----:B----4-:R-:W-:Y:S02]  /*33f80*/  @!P0 IMAD.MOV.U32 R2, RZ, RZ, R40 ;  /* 0x000000ffff028224 */ /* 0x010fe400078e0028 */
[----:B------:R-:W-:-:S05]  /*33f90*/  @!P0 IMAD.MOV.U32 R3, RZ, RZ, R42 ;  /* 0x000000ffff038224 */ /* 0x000fca00078e002a */
[----:B------:R0:W4:Y:S02]  /*33fa0*/  @!P0 LDG.E.U8 R33, desc[UR44][R2.64] ;  /* 0x0000002c02218981 */ /* 0x000124000c1e1100 */
[----:B0-----:R-:W-:Y:S02]  /*33fb0*/  @!P0 IMAD.MOV.U32 R2, RZ, RZ, R38 ;  /* 0x000000ffff028224 */ /* 0x001fe400078e0026 */
[----:B------:R-:W-:-:S05]  /*33fc0*/  @!P0 IMAD.MOV.U32 R3, RZ, RZ, R47 ;  /* 0x000000ffff038224 */ /* 0x000fca00078e002f */
[----:B------:R0:W4:Y:S02]  /*33fd0*/  @!P0 LDG.E.U8 R32, desc[UR44][R2.64] ;  /* 0x0000002c02208981 */ /* 0x000124000c1e1100 */
[----:B0-----:R-:W-:Y:S02]  /*33fe0*/  @!P0 IMAD.MOV.U32 R2, RZ, RZ, R41 ;  /* 0x000000ffff028224 */ /* 0x001fe400078e0029 */
[----:B--2---:R-:W-:-:S05]  /*33ff0*/  @!P0 IMAD.MOV.U32 R3, RZ, RZ, R36 ;  /* 0x000000ffff038224 */ /* 0x004fca00078e0024 */
[----:B------:R-:W2:Y:S04]  /*34000*/  @!P0 LDG.E.U8 R31, desc[UR44][R2.64] ;  /* 0x0000002c021f8981 */ /* 0x000ea8000c1e1100 */
[----:B---3--:R0:W-:Y:S04]  /*34010*/  STL [R1+0x36a0], R35 ;  /* 0x0036a02301007387 */ /* 0x0081e80000100800 */
[----:B------:R-:W3:Y:S04]  /*34020*/  LDL R46, [R1+0x1ee0] ;  /* 0x001ee000012e7983 */ /* 0x000ee80000100800 */
[----:B------:R-:W3:Y:S04]  /*34030*/  LDL R44, [R1+0x1ee8] ;  /* 0x001ee800012c7983 */ /* 0x000ee80000100800 */
[----:B------:R-:W3:Y:S04]  /*34040*/  LDL R43, [R1+0x1f24] ;  /* 0x001f2400012b7983 */ /* 0x000ee80000100800 */
[----:B------:R-:W3:Y:S04]  /*34050*/  LDL R39, [R1+0x1f2c] ;  /* 0x001f2c0001277983 */ /* 0x000ee80000100800 */
[----:B------:R1:W-:Y:S04]  /*34060*/  STL [R1+0x36a4], R34 ;  /* 0x0036a42201007387 */ /* 0x0003e80000100800 */
[----:B------:R-:W3:Y:S04]  /*34070*/  LDL R42, [R1+0x1ef0] ;  /* 0x001ef000012a7983 */ /* 0x000ee80000100800 */
[----:B------:R-:W3:Y:S04]  /*34080*/  LDL R40, [R1+0x1ef8] ;  /* 0x001ef80001287983 */ /* 0x000ee80000100800 */
[----:B------:R-:W3:Y:S04]  /*34090*/  LDL R37, [R1+0x1f34] ;  /* 0x001f340001257983 */ /* 0x000ee80000100800 */
[----:B----4-:R4:W-:Y:S04]  /*340a0*/  STL [R1+0x36a8], R33 ;  /* 0x0036a82101007387 */ /* 0x0109e80000100800 */
[----:B------:R-:W3:Y:S04]  /*340b0*/  LDL R38, [R1+0x1f00] ;  /* 0x001f000001267983 */ /* 0x000ee80000100800 */
[----:B0-----:R-:W3:Y:S04]  /*340c0*/  LDL R35, [R1+0x1f3c] ;  /* 0x001f3c0001237983 */ /* 0x001ee80000100800 */
[----:B------:R0:W-:Y:S04]  /*340d0*/  STL [R1+0x36ac], R32 ;  /* 0x0036ac2001007387 */ /* 0x0001e80000100800 */
[----:B------:R-:W3:Y:S04]  /*340e0*/  LDL R36, [R1+0x1f44] ;  /* 0x001f440001247983 */ /* 0x000ee80000100800 */
[----:B------:R-:W3:Y:S04]  /*340f0*/  LDL R41, [R1+0x1f08] ;  /* 0x001f080001297983 */ /* 0x000ee80000100800 */
[----:B--2---:R2:W-:Y:S04]  /*34100*/  STL [R1+0x36b0], R31 ;  /* 0x0036b01f01007387 */ /* 0x0045e80000100800 */
[----:B-1----:R-:W3:Y:S04]  /*34110*/  LDL R34, [R1+0x1f10] ;  /* 0x001f100001227983 */ /* 0x002ee80000100800 */
[----:B----4-:R-:W4:Y:S04]  /*34120*/  LDL R33, [R1+0x1f4c] ;  /* 0x001f4c0001217983 */ /* 0x010f280000100800 */
[----:B0-----:R-:W4:Y:S04]  /*34130*/  LDL R32, [R1+0x1f18] ;  /* 0x001f180001207983 */ /* 0x001f280000100800 */
[----:B--2---:R-:W2:Y:S01]  /*34140*/  LDL R31, [R1+0x1f54] ;  /* 0x001f5400011f7983 */ /* 0x004ea20000100800 */
[----:B------:R-:W-:Y:S01]  /*34150*/  PRMT R30, RZ, 0x7610, R30 ;  /* 0x00007610ff1e7816 */ /* 0x000fe2000000001e */
[----:B------:R-:W-:-:S02]  /*34160*/  @!P0 IMAD.MOV.U32 R2, RZ, RZ, R45 ;  /* 0x000000ffff028224 */ /* 0x000fc400078e002d */
[----:B---3--:R-:W-:Y:S01]  /*34170*/  @!P0 IMAD.MOV.U32 R3, RZ, RZ, R46 ;  /* 0x000000ffff038224 */ /* 0x008fe200078e002e */
[----:B------:R-:W-:Y:S02]  /*34180*/  PRMT R29, RZ, 0x7610, R29 ;  /* 0x00007610ff1d7816 */ /* 0x000fe4000000001d */
[----:B------:R-:W-:Y:S02]  /*34190*/  PRMT R28, RZ, 0x7610, R28 ;  /* 0x00007610ff1c7816 */ /* 0x000fe4000000001c */
[----:B------:R-:W-:Y:S02]  /*341a0*/  PRMT R27, RZ, 0x7610, R27 ;  /* 0x00007610ff1b7816 */ /* 0x000fe4000000001b */
[----:B------:R-:W-:Y:S01]  /*341b0*/  PRMT R26, RZ, 0x7610, R26 ;  /* 0x00007610ff1a7816 */ /* 0x000fe2000000001a */
[----:B------:R0:W3:Y:S01]  /*341c0*/  @!P0 LDG.E.U8 R30, desc[UR44][R2.64] ;  /* 0x0000002c021e8981 */ /* 0x0000e2000c1e1100 */
[----:B------:R-:W-:Y:S02]  /*341d0*/  PRMT R25, RZ, 0x7610, R25 ;  /* 0x00007610ff197816 */ /* 0x000fe40000000019 */
[----:B------:R-:W-:-:S02]  /*341e0*/  PRMT R24, RZ, 0x7610, R24 ;  /* 0x00007610ff187816 */ /* 0x000fc40000000018 */
[----:B------:R-:W-:Y:S02]  /*341f0*/  PRMT R23, RZ, 0x7610, R23 ;  /* 0x00007610ff177816 */ /* 0x000fe40000000017 */
[----:B------:R-:W-:Y:S02]  /*34200*/  PRMT R22, RZ, 0x7610, R22 ;  /* 0x00007610ff167816 */ /* 0x000fe40000000016 */
[----:B------:R-:W-:Y:S02]  /*34210*/  PRMT R21, RZ, 0x7610, R21 ;  /* 0x00007610ff157816 */ /* 0x000fe40000000015 */
[----:B------:R-:W-:Y:S02]  /*34220*/  PRMT R20, RZ, 0x7610, R20 ;  /* 0x00007610ff147816 */ /* 0x000fe40000000014 */
[----:B------:R-:W-:Y:S02]  /*34230*/  PRMT R19, RZ, 0x7610, R19 ;  /* 0x00007610ff137816 */ /* 0x000fe40000000013 */
[----:B------:R-:W-:Y:S01]  /*34240*/  PRMT R18, RZ, 0x7610, R18 ;  /* 0x00007610ff127816 */ /* 0x000fe20000000012 */
[----:B------:R-:W3:Y:S01]  /*34250*/  LDL R45, [R1+0x1f74] ;  /* 0x001f7400012d7983 */ /* 0x000ee20000100800 */
[----:B0-----:R-:W-:-:S02]  /*34260*/  @!P0 IMAD.MOV.U32 R2, RZ, RZ, R43 ;  /* 0x000000ffff028224 */ /* 0x001fc400078e002b */
[----:B------:R-:W-:Y:S01]  /*34270*/  @!P0 IMAD.MOV.U32 R3, RZ, RZ, R44 ;  /* 0x000000ffff038224 */ /* 0x000fe200078e002c */
[----:B------:R-:W3:Y:S04]  /*34280*/  LDL R46, [R1+0x1f38] ;  /* 0x001f3800012e7983 */ /* 0x000ee80000100800 */
[----:B------:R-:W3:Y:S04]  /*34290*/  LDL R44, [R1+0x1f60] ;  /* 0x001f6000012c7983 */ /* 0x000ee80000100800 */
[----:B------:R0:W3:Y:S04]  /*342a0*/  @!P0 LDG.E.U8 R29, desc[UR44][R2.64] ;  /* 0x0000002c021d8981 */ /* 0x0000e8000c1e1100 */
[----:B------:R-:W3:Y:S01]  /*342b0*/  LDL R43, [R1+0x1f9c] ;  /* 0x001f9c00012b7983 */ /* 0x000ee20000100800 */
[----:B0-----:R-:W-:-:S02]  /*342c0*/  @!P0 IMAD.MOV.U32 R2, RZ, RZ, R39 ;  /* 0x000000ffff028224 */ /* 0x001fc400078e0027 */
[----:B------:R-:W-:Y:S01]  /*342d0*/  @!P0 IMAD.MOV.U32 R3, RZ, RZ, R42 ;  /* 0x000000ffff038224 */ /* 0x000fe200078e002a */
[----:B------:R-:W3:Y:S04]  /*342e0*/  LDL R39, [R1+0x1f5c] ;  /* 0x001f5c0001277983 */ /* 0x000ee80000100800 */
[----:B------:R-:W3:Y:S04]  /*342f0*/  LDL R42, [R1+0x1f40] ;  /* 0x001f4000012a7983 */ /* 0x000ee80000100800 */
[----:B------:R0:W3:Y:S02]  /*34300*/  @!P0 LDG.E.U8 R28, desc[UR44][R2.64] ;  /* 0x0000002c021c8981 */ /* 0x0000e4000c1e1100 */
        /* <DEDUP_REMOVED lines=11> */
[----:B------:R-:W3:Y:S01]  /*343c0*/  LDL R36, [R1+0x1f30] ;  /* 0x001f300001247983 */ /* 0x000ee20000100800 */
[----:B------:R-:W-:-:S03]  /*343d0*/  @!P0 IMAD.MOV.U32 R3, RZ, RZ, R41 ;  /* 0x000000ffff038224 */ /* 0x000fc600078e0029 */
[----:B------:R-:W3:Y:S04]  /*343e0*/  LDL R41, [R1+0x1f7c] ;  /* 0x001f7c0001297983 */ /* 0x000ee80000100800 */
[----:B------:R0:W3:Y:S02]  /*343f0*/  @!P0 LDG.E.U8 R25, desc[UR44][R2.64] ;  /* 0x0000002c02198981 */ /* 0x0000e4000c1e1100 */
[----:B0-----:R-:W-:Y:S02]  /*34400*/  @!P0 IMAD.MOV.U32 R3, RZ, RZ, R34 ;  /* 0x000000ffff038224 */ /* 0x001fe400078e0022 */
[----:B----4-:R-:W-:Y:S01]  /*34410*/  @!P0 IMAD.MOV.U32 R2, RZ, RZ, R33 ;  /* 0x000000ffff028224 */ /* 0x010fe200078e0021 */
[----:B------:R-:W4:Y:S04]  /*34420*/  LDL R34, [R1+0x1f48] ;  /* 0x001f480001227983 */ /* 0x000f280000100800 */
[----:B------:R-:W4:Y:S04]  /*34430*/  LDL R33, [R1+0x1f84] ;  /* 0x001f840001217983 */ /* 0x000f280000100800 */
[----:B------:R2:W4:Y:S02]  /*34440*/  @!P0 LDG.E.U8 R24, desc[UR44][R2.64] ;  /* 0x0000002c02188981 */ /* 0x000524000c1e1100 */
[----:B--2---:R-:W-:-:S02]  /*34450*/  @!P0 IMAD.MOV.U32 R2, RZ, RZ, R31 ;  /* 0x000000ffff028224 */ /* 0x004fc400078e001f */
[----:B------:R-:W2:Y:S01]  /*34460*/  LDL R31, [R1+0x1f8c] ;  /* 0x001f8c00011f7983 */ /* 0x000ea20000100800 */
[----:B------:R-:W-:-:S03]  /*34470*/  @!P0 IMAD.MOV.U32 R3, RZ, RZ, R32 ;  /* 0x000000ffff038224 */ /* 0x000fc600078e0020 */
[----:B------:R-:W2:Y:S04]  /*34480*/  LDL R32, [R1+0x1f50] ;  /* 0x001f500001207983 */ /* 0x000ea80000100800 */
[----:B------:R3:W2:Y:S02]  /*34490*/  @!P0 LDG.E.U8 R23, desc[UR44][R2.64] ;  /* 0x0000002c02178981 */ /* 0x0006a4000c1e1100 */
[----:B---3--:R-:W-:Y:S02]  /*344a0*/  @!P0 IMAD.MOV.U32 R2, RZ, RZ, R39 ;  /* 0x000000ffff028224 */ /* 0x008fe400078e0027 */
[----:B------:R-:W3:Y:S01]  /*344b0*/  LDL R39, [R1+0x1f94] ;  /* 0x001f940001277983 */ /* 0x000ee20000100800 */
[----:B------:R-:W-:-:S03]  /*344c0*/  @!P0 IMAD.MOV.U32 R3, RZ, RZ, R40 ;  /* 0x000000ffff038224 */ /* 0x000fc600078e0028 */
[----:B------:R-:W3:Y:S04]  /*344d0*/  LDL R40, [R1+0x1f58] ;  /* 0x001f580001287983 */ /* 0x000ee80000100800 */
[----:B------:R0:W3:Y:S02]  /*344e0*/  @!P0 LDG.E.U8 R22, desc[UR44][R2.64] ;  /* 0x0000002c02168981 */ /* 0x0000e4000c1e1100 */
[----:B0-----:R-:W-:Y:S02]  /*344f0*/  @!P0 IMAD.MOV.U32 R2, RZ, RZ, R37 ;  /* 0x000000ffff028224 */ /* 0x001fe400078e0025 */
        /* <DEDUP_REMOVED lines=11> */
[----:B------:R-:W-:Y:S01]  /*345b0*/  PRMT R17, RZ, 0x7610, R17 ;  /* 0x00007610ff117816 */ /* 0x000fe20000000011 */
[----:B------:R-:W3:Y:S04]  /*345c0*/  LDL R41, [R1+0x1fa4] ;  /* 0x001fa40001297983 */ /* 0x000ee80000100800 */
[----:B------:R4:W3:Y:S04]  /*345d0*/  @!P0 LDG.E.U8 R19, desc[UR44][R2.64] ;  /* 0x0000002c02138981 */ /* 0x0008e8000c1e1100 */
[----:B------:R-:W3:Y:S01]  /*345e0*/  LDL R42, [R1+0x1f68] ;  /* 0x001f6800012a7983 */ /* 0x000ee20000100800 */
[----:B----4-:R-:W-:-:S02]  /*345f0*/  @!P0 IMAD.MOV.U32 R3, RZ, RZ, R34 ;  /* 0x000000ffff038224 */ /* 0x010fc400078e0022 */
[----:B------:R-:W-:Y:S01]  /*34600*/  @!P0 IMAD.MOV.U32 R2, RZ, RZ, R33 ;  /* 0x000000ffff028224 */ /* 0x000fe200078e0021 */
[----:B------:R-:W4:Y:S04]  /*34610*/  LDL R34, [R1+0x1f90] ;  /* 0x001f900001227983 */ /* 0x000f280000100800 */
[----:B------:R-:W4:Y:S04]  /*34620*/  LDL R33, [R1+0x1fd4] ;  /* 0x001fd40001217983 */ /* 0x000f280000100800 */
[----:B------:R2:W4:Y:S02]  /*34630*/  @!P0 LDG.E.U8 R18, desc[UR44][R2.64] ;  /* 0x0000002c02128981 */ /* 0x000524000c1e1100 */
[----:B--2---:R-:W-:-:S02]  /*34640*/  @!P0 IMAD.MOV.U32 R2, RZ, RZ, R31 ;  /* 0x000000ffff028224 */ /* 0x004fc400078e001f */
[----:B------:R-:W2:Y:S01]  /*34650*/  LDL R31, [R1+0x1fd0] ;  /* 0x001fd000011f7983 */ /* 0x000ea20000100800 */
[----:B------:R-:W-:-:S03]  /*34660*/  @!P0 IMAD.MOV.U32 R3, RZ, RZ, R32 ;  /* 0x000000ffff038224 */ /* 0x000fc600078e0020 */
[----:B------:R-:W2:Y:S01]  /*34670*/  LDL R32, [R1+0x1f98] ;  /* 0x001f980001207983 */ /* 0x000ea20000100800 */
[----:B------:R-:W-:-:S03]  /*34680*/  PRMT R16, RZ, 0x7610, R16 ;  /* 0x00007610ff107816 */ /* 0x000fc60000000010 */
[----:B------:R3:W2:Y:S01]  /*34690*/  @!P0 LDG.E.U8 R17, desc[UR44][R2.64] ;  /* 0x0000002c02118981 */ /* 0x0006a2000c1e1100 */
[----:B------:R-:W-:Y:S02]  /*346a0*/  PRMT R15, RZ, 0x7610, R15 ;  /* 0x00007610ff0f7816 */ /* 0x000fe4000000000f */
[----:B------:R-:W-:Y:S02]  /*346b0*/  PRMT R14, RZ, 0x7610, R14 ;  /* 0x00007610ff0e7816 */ /* 0x000fe4000000000e */
[----:B------:R-:W-:Y:S01]  /*346c0*/  PRMT R13, RZ, 0x7610, R13 ;  /* 0x00007610ff0d7816 */ /* 0x000fe2000000000d */
        /* <DEDUP_REMOVED lines=24> */
[----:B------:R-:W-:Y:S02]  /*34850*/  PRMT R12, RZ, 0x7610, R12 ;  /* 0x00007610ff0c7816 */ /* 0x000fe4000000000c */
[----:B------:R-:W-:-:S04]  /*34860*/  PRMT R11, RZ, 0x7610, R11 ;  /* 0x00007610ff0b7816 */ /* 0x000fc8000000000b */
[----:B------:R0:W2:Y:S01]  /*34870*/  @!P0 LDG.E.U8 R12, desc[UR44][R2.64] ;  /* 0x0000002c020c8981 */ /* 0x0000a2000c1e1100 */
[----:B------:R-:W-:Y:S01]  /*34880*/  PRMT R10, RZ, 0x7610, R10 ;  /* 0x00007610ff0a7816 */ /* 0x000fe2000000000a */
[----:B0-----:R-:W-:Y:S02]  /*34890*/  @!P0 IMAD.MOV.U32 R2, RZ, RZ, R45 ;  /* 0x000000ffff028224 */ /* 0x001fe400078e002d */
[----:B------:R-:W-:-:S05]  /*348a0*/  @!P0 IMAD.MOV.U32 R3, RZ, RZ, R46 ;  /* 0x000000ffff038224 */ /* 0x000fca00078e002e */
        /* <DEDUP_REMOVED lines=10> */
[----:B---3--:R-:W-:Y:S02]  /*34950*/  @!P0 IMAD.MOV.U32 R2, RZ, RZ, R39 ;  /* 0x000000ffff028224 */ /* 0x008fe400078e0027 */
[----:B------:R-:W-:-:S05]  /*34960*/  @!P0 IMAD.MOV.U32 R3, RZ, RZ, R40 ;  /* 0x000000ffff038224 */ /* 0x000fca00078e0028 */
[----:B------:R0:W3:Y:S01]  /*34970*/  @!P0 LDG.E.U8 R8, desc[UR44][R2.64] ;  /* 0x0000002c02088981 */ /* 0x0000e2000c1e1100 */
[----:B------:R-:W-:Y:S01]  /*34980*/  PRMT R6, RZ, 0x7610, R6 ;  /* 0x00007610ff067816 */ /* 0x000fe20000000006 */
[----:B0-----:R-:W-:Y:S02]  /*34990*/  @!P0 IMAD.MOV.U32 R2, RZ, RZ, R37 ;  /* 0x000000ffff028224 */ /* 0x001fe400078e0025 */
[----:B------:R-:W-:-:S05]  /*349a0*/  @!P0 IMAD.MOV.U32 R3, RZ, RZ, R38 ;  /* 0x000000ffff038224 */ /* 0x000fca00078e0026 */
[----:B------:R0:W3:Y:S01]  /*349b0*/  @!P0 LDG.E.U8 R7, desc[UR44][R2.64] ;  /* 0x0000002c02078981 */ /* 0x0000e2000c1e1100 */
[----:B------:R-:W-:Y:S01]  /*349c0*/  PRMT R5, RZ, 0x7610, R5 ;  /* 0x00007610ff057816 */ /* 0x000fe20000000005 */
[----:B0-----:R-:W-:Y:S02]  /*349d0*/  @!P0 IMAD.MOV.U32 R2, RZ, RZ, R35 ;  /* 0x000000ffff028224 */ /* 0x001fe400078e0023 */
[----:B------:R-:W-:-:S05]  /*349e0*/  @!P0 IMAD.MOV.U32 R3, RZ, RZ, R36 ;  /* 0x000000ffff038224 */ /* 0x000fca00078e0024 */
[----:B------:R4:W3:Y:S02]  /*349f0*/  @!P0 LDG.E.U8 R6, desc[UR44][R2.64] ;  /* 0x0000002c02068981 */ /* 0x0008e4000c1e1100 */
[----:B----4-:R-:W-:Y:S02]  /*34a00*/  @!P0 IMAD.MOV.U32 R3, RZ, RZ, R34 ;  /* 0x000000ffff038224 */ /* 0x010fe400078e0022 */
[----:B------:R-:W-:Y:S02]  /*34a10*/  @!P0 IMAD.MOV.U32 R2, RZ, RZ, R33 ;  /* 0x000000ffff028224 */ /* 0x000fe400078e0021 */
[----:B------:R-:W-:Y:S04]  /*34a20*/  LDS.U8 R33, [R0+UR4+0x8] ;  /* 0x0000080400217984 */ /* 0x000fe80008000000 */
[----:B------:R2:W4:Y:S02]  /*34a30*/  @!P0 LDG.E.U8 R5, desc[UR44][R2.64] ;  /* 0x0000002c02058981 */ /* 0x000524000c1e1100 */
[----:B--2---:R-:W-:-:S02]  /*34a40*/  @!P0 IMAD.MOV.U32 R2, RZ, RZ, R31 ;  /* 0x000000ffff028224 */ /* 0x004fc400078e001f */
[----:B------:R-:W0:Y:S01]  /*34a50*/  LDS.U8 R31, [R0+UR4+0x110] ;  /* 0x00011004001f7984 */ /* 0x000e220008000000 */
[----:B------:R-:W-:-:S03]  /*34a60*/  @!P0 IMAD.MOV.U32 R3, RZ, RZ, R32 ;  /* 0x000000ffff038224 */ /* 0x000fc600078e0020 */
[----:B------:R-:W1:Y:S04]  /*34a70*/  LDS.U8 R32, [R0+UR4+0x198] ;  /* 0x0001980400207984 */ /* 0x000e680008000000 */
[----:B0-----:R-:W-:Y:S04]  /*34a80*/  STL [R1+0x2040], R31 ;  /* 0x0020401f01007387 */ /* 0x001fe80000100800 */
[----:B------:R-:W0:Y:S04]  /*34a90*/  LDS.U8 R31, [R0+UR4+0x80] ;  /* 0x00008004001f7984 */ /* 0x000e280008000000 */
[----:B-1----:R-:W-:Y:S04]  /*34aa0*/  STL [R1+0x203c], R32 ;  /* 0x00203c2001007387 */ /* 0x002fe80000100800 */
[----:B------:R-:W1:Y:S04]  /*34ab0*/  LDS.U8 R32, [R0+UR4+0x118] ;  /* 0x0001180400207984 */ /* 0x000e680008000000 */
[----:B------:R-:W-:Y:S04]  /*34ac0*/  STL [R1+0x133c], R33 ;  /* 0x00133c2101007387 */ /* 0x000fe80000100800 */
[----:B------:R-:W2:Y:S04]  /*34ad0*/  LDS.U8 R33, [R0+UR4+0x190] ;  /* 0x0001900400217984 */ /* 0x000ea80008000000 */
[----:B0-----:R-:W-:Y:S04]  /*34ae0*/  STL [R1+0x1338], R31 ;  /* 0x0013381f01007387 */ /* 0x001fe80000100800 */
[----:B------:R-:W0:Y:S04]  /*34af0*/  LDS.U8 R31, [R0+UR4+0x800] ;  /* 0x00080004001f7984 */ /* 0x000e280008000000 */
[----:B-1----:R-:W-:Y:S04]  /*34b00*/  STL [R1+0x2048], R32 ;  /* 0x0020482001007387 */ /* 0x002fe80000100800 */
[----:B------:R-:W1:Y:S04]  /*34b10*/  LDS.U8 R32, [R0+UR4+0x888] ;  /* 0x0008880400207984 */ /* 0x000e680008000000 */
[----:B--2---:R-:W-:Y:S04]  /*34b20*/  STL [R1+0x2044], R33 ;  /* 0x0020442101007387 */ /* 0x004fe80000100800 */
        /* <DEDUP_REMOVED lines=39> */
[----:B-1----:R1:W-:Y:S04]  /*34da0*/  STL [R1+0x206c], R32 ;  /* 0x00206c2001007387 */ /* 0x0023e80000100800 */
[----:B--2---:R-:W-:Y:S04]  /*34db0*/  STL [R1+0x138c], R33 ;  /* 0x00138c2101007387 */ /* 0x004fe80000100800 */
[----:B------:R-:W2:Y:S01]  /*34dc0*/  LDS.U8 R33, [R0+UR4+0x908] ;  /* 0x0009080400217984 */ /* 0x000ea20008000000 */
[----:B------:R-:W-:-:S02]  /*34dd0*/  PRMT R4, RZ, 0x7610, R4 ;  /* 0x00007610ff047816 */ /* 0x000fc40000000004 */
[----:B-1----:R-:W-:-:S04]  /*34de0*/  LOP3.LUT R32, R0, 0x20, RZ, 0x3c, !PT ;  /* 0x0000002000207812 */ /* 0x002fc800078e3cff */
[----:B------:R1:W4:Y:S04]  /*34df0*/  @!P0 LDG.E.U8 R4, desc[UR44][R2.64] ;  /* 0x0000002c02048981 */ /* 0x000328000c1e1100 */
[----:B------:R-:W-:Y:S04]  /*34e00*/  LDS.U8 R34, [R32+UR4+0x100] ;  /* 0x0001000420227984 */ /* 0x000fe80008000000 */
[----:B-1----:R-:W-:Y:S04]  /*34e10*/  LDS.U8 R3, [R0+UR4] ;  /* 0x0000000400037984 */ /* 0x002fe80008000000 */
[----:B------:R-:W-:Y:S04]  /*34e20*/  LDS.U8 R2, [R0+UR4+0x88] ;  /* 0x0000880400027984 */ /* 0x000fe80008000000 */
[----:B0-----:R-:W-:Y:S04]  /*34e30*/  STL [R1+0x1388], R31 ;  /* 0x0013881f01007387 */ /* 0x001fe80000100800 */
[----:B------:R-:W0:Y:S04]  /*34e40*/  LDS.U8 R31, [R0+UR4+0x980] ;  /* 0x00098004001f7984 */ /* 0x000e280008000000 */
[----:B------:R-:W-:Y:S04]  /*34e50*/  STL [R1+0x2a80], R0 ;  /* 0x002a800001007387 */ /* 0x000fe80000100800 */
[----:B------:R-:W-:Y:S04]  /*34e60*/  LDS.U8 R0, [R32+UR4+0x88] ;  /* 0x0000880420007984 */ /* 0x000fe80008000000 */
[----:B--2---:R-:W-:Y:S04]  /*34e70*/  STL [R1+0x2078], R33 ;  /* 0x0020782101007387 */ /* 0x004fe80000100800 */
[----:B------:R-:W1:Y:S04]  /*34e80*/  LDS.U8 R33, [R32+UR4] ;  /* 0x0000000420217984 */ /* 0x000e680008000000 */
        /* <DEDUP_REMOVED lines=27> */
[----:B--2---:R-:W-:Y:S04]  /*35040*/  STL [R1+0x13a8], R0 ;  /* 0x0013a80001007387 */ /* 0x004fe80000100800 */
[----:B------:R-:W1:Y:S04]  /*35050*/  LDS.U8 R33, [R32+UR4+0x990] ;  /* 0x0009900420217984 */ /* 0x000e680008000000 */
[----:B------:R-:W2:Y:S04]  /*35060*/  LDS.U8 R0, [R32+UR4+0x10] ;  /* 0x0000100420007984 */ /* 0x000ea80008000000 */
[----:B0-----:R0:W-:Y:S04]  /*35070*/  STL [R1+0x2098], R31 ;  /* 0x0020981f01007387 */ /* 0x0011e80000100800 */
[----:B0-----:R-:W3:Y:S04]  /*35080*/  LDL R31, [R1+0x2140] ;  /* 0x00214000011f7983 */ /* 0x001ee80000100800 */
[----:B-1----:R-:W-:Y:S04]  /*35090*/  STL [R1+0x2094], R33 ;  /* 0x0020942101007387 */ /* 0x002fe80000100800 */
[----:B------:R-:W0:Y:S04]  /*350a0*/  LDS.U8 R33, [R32+UR4+0x98] ;  /* 0x0000980420217984 */ /* 0x000e280008000000 */
[----:B--2---:R-:W-:Y:S04]  /*350b0*/  STL [R1+0x13b8], R0 ;  /* 0x0013b80001007387 */ /* 0x004fe80000100800 */
[----:B------:R-:W1:Y:S04]  /*350c0*/  LDS.U8 R0, [R32+UR4+0x188] ;  /* 0x0001880420007984 */ /* 0x000e680008000000 */
[----:B0-----:R-:W-:Y:S04]  /*350d0*/  STL [R1+0x13b4], R33 ;  /* 0x0013b42101007387 */ /* 0x001fe80000100800 */
[----:B------:R-:W0:Y:S04]  /*350e0*/  LDS.U8 R33, [R32+UR4+0x18] ;  /* 0x0000180420217984 */ /* 0x000e280008000000 */
[----:B------:R-:W-:Y:S04]  /*350f0*/  STL [R1+0x20a0], R34 ;  /* 0x0020a02201007387 */ /* 0x000fe80000100800 */
[----:B------:R-:W2:Y:S04]  /*35100*/  LDS.U8 R34, [R32+UR4+0x90] ;  /* 0x0000900420227984 */ /* 0x000ea80008000000 */
[----:B-1----:R-:W-:Y:S04]  /*35110*/  STL [R1+0x209c], R0 ;  /* 0x00209c0001007387 */ /* 0x002fe80000100800 */
[----:B------:R-:W1:Y:S04]  /*35120*/  LDS.U8 R0, [R32+UR4+0x108] ;  /* 0x0001080420007984 */ /* 0x000e680008000000 */
[----:B0-----:R-:W-:Y:S04]  /*35130*/  STL [R1+0x13c0], R33 ;  /* 0x0013c02101007387 */ /* 0x001fe80000100800 */
[----:B------:R-:W0:Y:S04]  /*35140*/  LDS.U8 R33, [R32+UR4+0x180] ;  /* 0x0001800420217984 */ /* 0x000e280008000000 */
[----:B--2---:R-:W-:Y:S04]  /*35150*/  STL [R1+0x13bc], R34 ;  /* 0x0013bc2201007387 */ /* 0x004fe80000100800 */
        /* <DEDUP_REMOVED lines=16> */
[----:B--2---:R-:W-:Y:S04]  /*35260*/  STL [R1+0x20b8], R34 ;  /* 0x0020b82201007387 */ /* 0x004fe80000100800 */
[----:B-1----:R-:W-:Y:S04]  /*35270*/  STL [R1+0x20b4], R0 ;  /* 0x0020b40001007387 */ /* 0x002fe80000100800 */
[----:B---3--:R-:W0:Y:S04]  /*35280*/  LDS.U8 R33, [R31+UR4] ;  /* 0x000000041f217984 */ /* 0x008e280008000000 */
[----:B------:R-:W1:Y:S04]  /*35290*/  LDS.U8 R32, [R31+UR4+0x88] ;  /* 0x000088041f207984 */ /* 0x000e680008000000 */
[----:B------:R-:W2:Y:S04]  /*352a0*/  LDS.U8 R0, [R31+UR4+0x110] ;  /* 0x000110041f007984 */ /* 0x000ea80008000000 */
[----:B------:R-:W-:Y:S04]  /*352b0*/  LDS.U8 R34, [R31+UR4+0x98] ;  /* 0x000098041f227984 */ /* 0x000fe80008000000 */
        /* <DEDUP_REMOVED lines=25> */
[----:B-1----:R-:W-:Y:S04]  /*35450*/  STL [R1+0x13ec], R32 ;  /* 0x0013ec2001007387 */ /* 0x002fe80000100800 */
[----:B------:R-:W0:Y:S04]  /*35460*/  LDS.U8 R33, [R31+UR4+0x990] ;  /* 0x000990041f217984 */ /* 0x000e280008000000 */
[----:B------:R-:W1:Y:S04]  /*35470*/  LDS.U8 R32, [R31+UR4+0x10] ;  /* 0x000010041f207984 */ /* 0x000e680008000000 */
[----:B--2---:R2:W-:Y:S04]  /*35480*/  STL [R1+0x20d8], R0 ;  /* 0x0020d80001007387 */ /* 0x0045e80000100800 */
[----:B--2---:R-:W2:Y:S04]  /*35490*/  LDL R0, [R1+0x213c] ;  /* 0x00213c0001007983 */ /* 0x004ea80000100800 */
[----:B0-----:R-:W-:Y:S04]  /*354a0*/  STL [R1+0x20d4], R33 ;  /* 0x0020d42101007387 */ /* 0x001fe80000100800 */
[----:B------:R-:W0:Y:S04]  /*354b0*/  LDS.U8 R33, [R31+UR4+0x100] ;  /* 0x000100041f217984 */ /* 0x000e280008000000 */
[----:B-1----:R-:W-:Y:S04]  /*354c0*/  STL [R1+0x1fe0], R32 ;  /* 0x001fe02001007387 */ /* 0x002fe80000100800 */
[----:B------:R-:W1:Y:S04]  /*354d0*/  LDS.U8 R32, [R31+UR4+0x188] ;  /* 0x000188041f207984 */ /* 0x000e680008000000 */
[----:B------:R-:W-:Y:S04]  /*354e0*/  STL [R1+0x1fdc], R34 ;  /* 0x001fdc2201007387 */ /* 0x000fe80000100800 */
[----:B------:R-:W3:Y:S04]  /*354f0*/  LDS.U8 R34, [R31+UR4+0x18] ;  /* 0x000018041f227984 */ /* 0x000ee80008000000 */
[----:B0-----:R-:W-:Y:S04]  /*35500*/  STL [R1+0x20e0], R33 ;  /* 0x0020e02101007387 */ /* 0x001fe80000100800 */
[----:B------:R-:W0:Y:S04]  /*35510*/  LDS.U8 R33, [R31+UR4+0x90] ;  /* 0x000090041f217984 */ /* 0x000e280008000000 */
[----:B-1----:R-:W-:Y:S04]  /*35520*/  STL [R1+0x20dc], R32 ;  /* 0x0020dc2001007387 */ /* 0x002fe80000100800 */
[----:B------:R-:W1:Y:S04]  /*35530*/  LDS.U8 R32, [R31+UR4+0x108] ;  /* 0x000108041f207984 */ /* 0x000e680008000000 */
[----:B---3--:R-:W-:Y:S04]  /*35540*/  STL [R1+0x1fe8], R34 ;  /* 0x001fe82201007387 */ /* 0x008fe80000100800 */
        /* <DEDUP_REMOVED lines=18> */
[----:B0-----:R-:W-:Y:S04]  /*35670*/  STL [R1+0x20f8], R33 ;  /* 0x0020f82101007387 */ /* 0x001fe80000100800 */
[----:B-1----:R-:W-:Y:S04]  /*35680*/  STL [R1+0x20f4], R32 ;  /* 0x0020f42001007387 */ /* 0x002fe80000100800 */
[----:B--2---:R-:W0:Y:S04]  /*35690*/  LDS.U8 R31, [R0+UR4] ;  /* 0x00000004001f7984 */ /* 0x004e280008000000 */
[----:B------:R-:W1:Y:S04]  /*356a0*/  LDS.U8 R33, [R0+UR4+0x88] ;  /* 0x0000880400217984 */ /* 0x000e680008000000 */
        /* <DEDUP_REMOVED lines=16> */
[----:B------:R-:W3:Y:S04]  /*357b0*/  LDL.LU R54, [R1+0x1334] ;  /* 0x0013340001367983 */ /* 0x000ee80000300800 */
[----:B--2---:R-:W-:Y:S04]  /*357c0*/  STL [R1+0x2010], R32 ;  /* 0x0020102001007387 */ /* 0x004fe80000100800 */
[----:B------:R-:W2:Y:S04]  /*357d0*/  LDL.LU R55, [R1+0x1330] ;  /* 0x0013300001377983 */ /* 0x000ea80000300800 */
[----:B------:R-:W1:Y:S04]  /*357e0*/  LDS.U8 R32, [R0+UR4+0x910] ;  /* 0x0009100400207984 */ /* 0x000e680008000000 */
[----:B------:R-:W-:Y:S04]  /*357f0*/  LDS.U8 R33, [R0+UR4+0x808] ;  /* 0x0008080400217984 */ /* 0x000fe80008000000 */
[----:B0-----:R-:W-:Y:S04]  /*35800*/  STL [R1+0x200c], R31 ;  /* 0x00200c1f01007387 */ /* 0x001fe80000100800 */
[----:B------:R-:W0:Y:S04]  /*35810*/  LDS.U8 R31, [R0+UR4+0x998] ;  /* 0x00099804001f7984 */ /* 0x000e280008000000 */
[----:B------:R-:W4:Y:S04]  /*35820*/  LDL.LU R56, [R1+0x1328] ;  /* 0x0013280001387983 */ /* 0x000f280000300800 */
[----:B------:R-:W4:Y:S04]  /*35830*/  LDL.LU R58, [R1+0x1324] ;  /* 0x00132400013a7983 */ /* 0x000f280000300800 */
[----:B------:R-:W4:Y:S04]  /*35840*/  LDL.LU R59, [R1+0x1310] ;  /* 0x00131000013b7983 */ /* 0x000f280000300800 */
[----:B------:R-:W4:Y:S04]  /*35850*/  LDL.LU R60, [R1+0x130c] ;  /* 0x00130c00013c7983 */ /* 0x000f280000300800 */
[----:B------:R-:W4:Y:S04]  /*35860*/  LDL.LU R61, [R1+0x1308] ;  /* 0x00130800013d7983 */ /* 0x000f280000300800 */
[----:B-1----:R-:W-:Y:S04]  /*35870*/  STL [R1+0x2110], R32 ;  /* 0x0021102001007387 */ /* 0x002fe80000100800 */
[----:B------:R-:W1:Y:S04]  /*35880*/  LDS.U8 R32, [R0+UR4+0x880] ;  /* 0x0008800400207984 */ /* 0x000e680008000000 */
[----:B0-----:R-:W-:Y:S04]  /*35890*/  STL [R1+0x210c], R31 ;  /* 0x00210c1f01007387 */ /* 0x001fe80000100800 */
[----:B------:R-:W0:Y:S04]  /*358a0*/  LDS.U8 R31, [R0+UR4+0x918] ;  /* 0x00091804001f7984 */ /* 0x000e280008000000 */
[----:B------:R-:W-:Y:S04]  /*358b0*/  STL [R1+0x2018], R33 ;  /* 0x0020182101007387 */ /* 0x000fe80000100800 */
[----:B------:R-:W0:Y:S04]  /*358c0*/  LDS.U8 R33, [R0+UR4+0x990] ;  /* 0x0009900400217984 */ /* 0x000e280008000000 */
        /* <DEDUP_REMOVED lines=23> */
[----:B------:R-:W3:Y:S04]  /*35a40*/  LDS.U8 R33, [R0+UR4+0x988] ;  /* 0x0009880400217984 */ /* 0x000ee80008000000 */
[----:B-1----:R-:W-:Y:S04]  /*35a50*/  STL [R1+0x202c], R32 ;  /* 0x00202c2001007387 */ /* 0x002fe80000100800 */
[----:B------:R-:W-:Y:S04]  /*35a60*/  LDS.U8 R32, [R0+UR4+0x890] ;  /* 0x0008900400207984 */ /* 0x000fe80008000000 */
[----:B0-----:R-:W-:Y:S04]  /*35a70*/  STL [R1+0x2130], R31 ;  /* 0x0021301f01007387 */ /* 0x001fe80000100800 */
[----:B------:R-:W0:Y:S04]  /*35a80*/  LDS.U8 R31, [R0+UR4+0x818] ;  /* 0x00081804001f7984 */ /* 0x000e280008000000 */
[----:B---3--:R-:W-:Y:S01]  /*35a90*/  STL [R1+0x212c], R33 ;  /* 0x00212c2101007387 */ /* 0x008fe20000100800 */
[----:B------:R-:W1:Y:S03]  /*35aa0*/  S2R R57, SR_TID.X ;  /* 0x0000000000397919 */ /* 0x000e660000002100 */
[----:B0-----:R-:W-:Y:S04]  /*35ab0*/  STL [R1+0x2038], R31 ;  /* 0x0020381f01007387 */ /* 0x001fe80000100800 */
[----:B------:R-:W0:Y:S04]  /*35ac0*/  LDS.U8 R31, [R0+UR4+0x908] ;  /* 0x00090804001f7984 */ /* 0x000e280008000000 */
[----:B------:R-:W3:Y:S04]  /*35ad0*/  LDS.U8 R0, [R0+UR4+0x980] ;  /* 0x0009800400007984 */ /* 0x000ee80008000000 */
[----:B------:R-:W-:Y:S01]  /*35ae0*/  STL [R1+0x2034], R32 ;  /* 0x0020342001007387 */ /* 0x000fe20000100800 */
[----:B-1----:R-:W-:Y:S01]  /*35af0*/  LOP3.LUT R57, R57, 0x1f, RZ, 0xc0, !PT ;  /* 0x0000001f39397812 */ /* 0x002fe200078ec0ff */
[----:B------:R-:W-:Y:S06]  /*35b00*/  BAR.SYNC.DEFER_BLOCKING 0x0 ;  /* 0x0000000000007b1d */ /* 0x000fec0000010000 */
[----:B0-----:R-:W-:Y:S04]  /*35b10*/  STL [R1+0x2138], R31 ;  /* 0x0021381f01007387 */ /* 0x001fe80000100800 */
[----:B---3--:R0:W-:Y:S04]  /*35b20*/  STL [R1+0x2134], R0 ;  /* 0x0021340001007387 */ /* 0x0081e80000100800 */
[----:B0-----:R-:W3:Y:S04]  /*35b30*/  LDL.LU R0, [R1+0x1304] ;  /* 0x0013040001007983 */ /* 0x001ee80000300800 */
[----:B------:R-:W3:Y:S04]  /*35b40*/  LDL.LU R31, [R1+0x12f0] ;  /* 0x0012f000011f7983 */ /* 0x000ee80000300800 */
        /* <DEDUP_REMOVED lines=21> */
[----:B------:R0:W-:Y:S04]  /*35ca0*/  STS.U8 [R57+UR4], R54 ;  /* 0x0000003639007988 */ /* 0x0001e80008000004 */
[----:B------:R-:W3:Y:S04]  /*35cb0*/  LDL.LU R53, [R1+0x1248] ;  /* 0x0012480001357983 */ /* 0x000ee80000300800 */
[----:B--2---:R1:W-:Y:S04]  /*35cc0*/  STS.U8 [R57+UR4+0x20], R55 ;  /* 0x0000203739007988 */ /* 0x0043e80008000004 */
[----:B----4-:R2:W-:Y:S04]  /*35cd0*/  STS.U8 [R57+UR4+0x40], R56 ;  /* 0x0000403839007988 */ /* 0x0105e80008000004 */
[----:B------:R4:W-:Y:S04]  /*35ce0*/  STS.U8 [R57+UR4+0x60], R58 ;  /* 0x0000603a39007988 */ /* 0x0009e80008000004 */
[----:B0-----:R-:W3:Y:S04]  /*35cf0*/  LDL.LU R54, [R1+0x1244] ;  /* 0x0012440001367983 */ /* 0x001ee80000300800 */
[----:B-1----:R-:W3:Y:S04]  /*35d00*/  LDL.LU R55, [R1+0x1230] ;  /* 0x0012300001377983 */ /* 0x002ee80000300800 */
[----:B--2---:R-:W2:Y:S04]  /*35d10*/  LDL.LU R56, [R1+0x122c] ;  /* 0x00122c0001387983 */ /* 0x004ea80000300800 */
[----:B----4-:R-:W4:Y:S04]  /*35d20*/  LDL.LU R58, [R1+0x1228] ;  /* 0x00122800013a7983 */ /* 0x010f280000300800 */
[----:B------:R0:W-:Y:S04]  /*35d30*/  STS.U8 [R57+UR4+0x100], R59 ;  /* 0x0001003b39007988 */ /* 0x0001e80008000004 */
[----:B------:R1:W-:Y:S04]  /*35d40*/  STS.U8 [R57+UR4+0x120], R60 ;  /* 0x0001203c39007988 */ /* 0x0003e80008000004 */
[----:B------:R1:W-:Y:S04]  /*35d50*/  STS.U8 [R57+UR4+0x140], R61 ;  /* 0x0001403d39007988 */ /* 0x0003e80008000004 */
[----:B0-----:R-:W4:Y:S04]  /*35d60*/  LDL.LU R59, [R1+0x1224] ;  /* 0x00122400013b7983 */ /* 0x001f280000300800 */
[----:B-1----:R-:W4:Y:S04]  /*35d70*/  LDL.LU R60, [R1+0x1210] ;  /* 0x00121000013c7983 */ /* 0x002f280000300800 */
[----:B------:R-:W4:Y:S04]  /*35d80*/  LDL.LU R61, [R1+0x120c] ;  /* 0x00120c00013d7983 */ /* 0x000f280000300800 */
[----:B---3--:R0:W-:Y:S04]  /*35d90*/  STS.U8 [R57+UR4+0x160], R0 ;  /* 0x0001600039007988 */ /* 0x0081e80008000004 */
[----:B------:R1:W-:Y:S04]  /*35da0*/  STS.U8 [R57+UR4+0x200], R31 ;  /* 0x0002001f39007988 */ /* 0x0003e80008000004 */
[----:B------:R3:W-:Y:S04]  /*35db0*/  STS.U8 [R57+UR4+0x220], R32 ;  /* 0x0002202039007988 */ /* 0x0007e80008000004 */
[----:B------:R3:W-:Y:S04]  /*35dc0*/  STS.U8 [R57+UR4+0x240], R33 ;  /* 0x0002402139007988 */ /* 0x0007e80008000004 */
[----:B------:R3:W-:Y:S04]  /*35dd0*/  STS.U8 [R57+UR4+0x260], R34 ;  /* 0x0002602239007988 */ /* 0x0007e80008000004 */
[----:B------:R3:W-:Y:S04]  /*35de0*/  STS.U8 [R57+UR4+0x300], R35 ;  /* 0x0003002339007988 */ /* 0x0007e80008000004 */
[----:B0-----:R-:W4:Y:S04]  /*35df0*/  LDL.LU R0, [R1+0x1208] ;  /* 0x0012080001007983 */ /* 0x001f280000300800 */
[----:B-1----:R-:W4:Y:S04]  /*35e00*/  LDL.LU R31, [R1+0x1204] ;  /* 0x00120400011f7983 */ /* 0x002f280000300800 */
[----:B---3--:R-:W3:Y:S04]  /*35e10*/  LDL.LU R32, [R1+0x11f0] ;  /* 0x0011f00001207983 */ /* 0x008ee80000300800 */
[----:B------:R-:W3:Y:S04]  /*35e20*/  LDL.LU R33, [R1+0x11ec] ;  /* 0x0011ec0001217983 */ /* 0x000ee80000300800 */
[----:B------:R-:W3:Y:S04]  /*35e30*/  LDL.LU R34, [R1+0x11e8] ;  /* 0x0011e80001227983 */ /* 0x000ee80000300800 */
[----:B------:R0:W-:Y:S04]  /*35e40*/  STS.U8 [R57+UR4+0x320], R36 ;  /* 0x0003202439007988 */ /* 0x0001e80008000004 */
[----:B------:R-:W3:Y:S04]  /*35e50*/  LDL.LU R35, [R1+0x11e4] ;  /* 0x0011e40001237983 */ /* 0x000ee80000300800 */
[----:B------:R1:W-:Y:S04]  /*35e60*/  STS.U8 [R57+UR4+0x340], R37 ;  /* 0x0003402539007988 */ /* 0x0003e80008000004 */
[----:B------:R1:W-:Y:S04]  /*35e70*/  STS.U8 [R57+UR4+0x360], R38 ;  /* 0x0003602639007988 */ /* 0x0003e80008000004 */
[----:B------:R1:W-:Y:S04]  /*35e80*/  STS.U8 [R57+UR4+0x400], R39 ;  /* 0x0004002739007988 */ /* 0x0003e80008000004 */
[----:B------:R1:W-:Y:S04]  /*35e90*/  STS.U8 [R57+UR4+0x420], R40 ;  /* 0x0004202839007988 */ /* 0x0003e80008000004 */
[----:B------:R1:W-:Y:S04]  /*35ea0*/  STS.U8 [R57+UR4+0x440], R41 ;  /* 0x0004402939007988 */ /* 0x0003e80008000004 */
[----:B0-----:R-:W3:Y:S04]  /*35eb0*/  LDL.LU R36, [R1+0x11d0] ;  /* 0x0011d00001247983 */ /* 0x001ee80000300800 */
[----:B-1----:R-:W3:Y:S04]  /*35ec0*/  LDL.LU R37, [R1+0x11cc] ;  /* 0x0011cc0001257983 */ /* 0x002ee80000300800 */
[----:B------:R-:W3:Y:S04]  /*35ed0*/  LDL.LU R38, [R1+0x11c8] ;  /* 0x0011c80001267983 */ /* 0x000ee80000300800 */
        /* <DEDUP_REMOVED lines=12> */
[----:B--2---:R-:W2:Y:S04]  /*35fa0*/  LDL.LU R45, [R1+0x118c] ;  /* 0x00118c00012d7983 */ /* 0x004ea80000300800 */
[----:B------:R-:W2:Y:S04]  /*35fb0*/  LDL.LU R46, [R1+0x1188] ;  /* 0x00118800012e7983 */ /* 0x000ea80000300800 */
[----:B------:R0:W-:Y:S04]  /*35fc0*/  STS.U8 [R57+UR4+0x620], R48 ;  /* 0x0006203039007988 */ /* 0x0001e80008000004 */
[----:B------:R-:W2:Y:S04]  /*35fd0*/  LDL.LU R47, [R1+0x1184] ;  /* 0x00118400012f7983 */ /* 0x000ea80000300800 */
[----:B------:R1:W-:Y:S04]  /*35fe0*/  STS.U8 [R57+UR4+0x640], R49 ;  /* 0x0006403139007988 */ /* 0x0003e80008000004 */
[----:B------:R1:W-:Y:S04]  /*35ff0*/  STS.U8 [R57+UR4+0x660], R50 ;  /* 0x0006603239007988 */ /* 0x0003e80008000004 */
[----:B------:R1:W-:Y:S04]  /*36000*/  STS.U8 [R57+UR4+0x700], R51 ;  /* 0x0007003339007988 */ /* 0x0003e80008000004 */
[----:B------:R1:W-:Y:S04]  /*36010*/  STS.U8 [R57+UR4+0x720], R52 ;  /* 0x0007203439007988 */ /* 0x0003e80008000004 */
[----:B------:R1:W-:Y:S04]  /*36020*/  STS.U8 [R57+UR4+0x740], R53 ;  /* 0x0007403539007988 */ /* 0x0003e80008000004 */
[----:B0-----:R-:W2:Y:S04]  /*36030*/  LDL.LU R48, [R1+0x1170] ;  /* 0x0011700001307983 */ /* 0x001ea80000300800 */
[----:B-1----:R-:W2:Y:S04]  /*36040*/  LDL.LU R49, [R1+0x116c] ;  /* 0x00116c0001317983 */ /* 0x002ea80000300800 */
[----:B------:R-:W2:Y:S04]  /*36050*/  LDL.LU R50, [R1+0x1168] ;  /* 0x0011680001327983 */ /* 0x000ea80000300800 */
[----:B------:R-:W2:Y:S04]  /*36060*/  LDL.LU R51, [R1+0x1164] ;  /* 0x0011640001337983 */ /* 0x000ea80000300800 */
[----:B------:R-:W2:Y:S04]  /*36070*/  LDL.LU R52, [R1+0x1150] ;  /* 0x0011500001347983 */ /* 0x000ea80000300800 */
[----:B------:R0:W-:Y:S04]  /*36080*/  STS.U8 [R57+UR4+0x760], R54 ;  /* 0x0007603639007988 */ /* 0x0001e80008000004 */
[----:B------:R-:W2:Y:S04]  /*36090*/  LDL.LU R53, [R1+0x1bc] ;  /* 0x0001bc0001357983 */ /* 0x000ea80000300800 */
[----:B------:R1:W-:Y:S04]  /*360a0*/  STS.U8 [R57+UR4+0x800], R55 ;  /* 0x0008003739007988 */ /* 0x0003e80008000004 */
[----:B------:R1:W-:Y:S04]  /*360b0*/  STS.U8 [R57+UR4+0x820], R56 ;  /* 0x0008203839007988 */ /* 0x0003e80008000004 */
[----:B----4-:R4:W-:Y:S04]  /*360c0*/  STS.U8 [R57+UR4+0x840], R58 ;  /* 0x0008403a39007988 */ /* 0x0109e80008000004 */
[----:B0-----:R-:W2:Y:S04]  /*360d0*/  LDL.LU R54, [R1+0x1b8] ;  /* 0x0001b80001367983 */ /* 0x001ea80000300800 */
[----:B-1----:R-:W2:Y:S04]  /*360e0*/  LDL.LU R55, [R1+0x1b4] ;  /* 0x0001b40001377983 */ /* 0x002ea80000300800 */
[----:B------:R-:W2:Y:S04]  /*360f0*/  LDL.LU R56, [R1+0x190] ;  /* 0x0001900001387983 */ /* 0x000ea80000300800 */
[----:B----4-:R-:W4:Y:S04]  /*36100*/  LDL.LU R58, [R1+0x16c] ;  /* 0x00016c00013a7983 */ /* 0x010f280000300800 */
[----:B------:R0:W-:Y:S04]  /*36110*/  STS.U8 [R57+UR4+0x860], R59 ;  /* 0x0008603b39007988 */ /* 0x0001e80008000004 */
[----:B------:R1:W-:Y:S04]  /*36120*/  STS.U8 [R57+UR4+0x900], R60 ;  /* 0x0009003c39007988 */ /* 0x0003e80008000004 */
[----:B------:R1:W-:Y:S04]  /*36130*/  STS.U8 [R57+UR4+0x920], R61 ;  /* 0x0009203d39007988 */ /* 0x0003e80008000004 */
[----:B0-----:R-:W4:Y:S04]  /*36140*/  LDL.LU R59, [R1+0x168] ;  /* 0x00016800013b7983 */ /* 0x001f280000300800 */
[----:B-1----:R-:W4:Y:S04]  /*36150*/  LDL.LU R60, [R1+0x164] ;  /* 0x00016400013c7983 */ /* 0x002f280000300800 */
[----:B------:R-:W4:Y:S04]  /*36160*/  LDL.LU R61, [R1+0x130] ;  /* 0x00013000013d7983 */ /* 0x000f280000300800 */
[----:B------:R-:W-:Y:S04]  /*36170*/  STS.U8 [R57+UR4+0x940], R0 ;  /* 0x0009400039007988 */ /* 0x000fe80008000004 */
[----:B------:R0:W-:Y:S04]  /*36180*/  STS.U8 [R57+UR4+0x960], R31 ;  /* 0x0009601f39007988 */ /* 0x0001e80008000004 */
[----:B---3--:R1:W-:Y:S04]  /*36190*/  STS.U8 [R57+UR4+0xa00], R32 ;  /* 0x000a002039007988 */ /* 0x0083e80008000004 */
[----:B------:R3:W-:Y:S04]  /*361a0*/  STS.U8 [R57+UR4+0xa20], R33 ;  /* 0x000a202139007988 */ /* 0x0007e80008000004 */
[----:B------:R3:W-:Y:S04]  /*361b0*/  STS.U8 [R57+UR4+0xa40], R34 ;  /* 0x000a402239007988 */ /* 0x0007e80008000004 */
[----:B------:R3:W-:Y:S04]  /*361c0*/  STS.U8 [R57+UR4+0xa60], R35 ;  /* 0x000a602339007988 */ /* 0x0007e80008000004 */
[----:B0-----:R-:W4:Y:S04]  /*361d0*/  LDL.LU R31, [R1+0x11c] ;  /* 0x00011c00011f7983 */ /* 0x001f280000300800 */
[----:B-1----:R-:W4:Y:S04]  /*361e0*/  LDL.LU R32, [R1+0x118] ;  /* 0x0001180001207983 */ /* 0x002f280000300800 */
[----:B---3--:R-:W3:Y:S04]  /*361f0*/  LDL.LU R33, [R1+0x114] ;  /* 0x0001140001217983 */ /* 0x008ee80000300800 */
        /* <DEDUP_REMOVED lines=17> */
[----:B--2---:R2:W-:Y:S04]  /*36310*/  STS.U8 [R57+UR4+0xd20], R45 ;  /* 0x000d202d39007988 */ /* 0x0045e80008000004 */
        /* <DEDUP_REMOVED lines=29> */
[----:B------:R-:W4:Y:S04]  /*364f0*/  LDL.LU R0, [R1+0x10] ;  /* 0x0000100001007983 */ /* 0x000f280000300800 */
[----:B------:R1:W-:Y:S04]  /*36500*/  STS.U8 [R57+UR4+0x1060], R60 ;  /* 0x0010603c39007988 */ /* 0x0003e80008000004 */
[----:B------:R1:W-:Y:S04]  /*36510*/  STS.U8 [R57+UR4+0x1100], R61 ;  /* 0x0011003d39007988 */ /* 0x0003e80008000004 */
[----:B0-----:R-:W4:Y:S04]  /*36520*/  LDL.LU R59, [R1+0xc] ;  /* 0x00000c00013b7983 */ /* 0x001f280000300800 */
[----:B-1----:R-:W4:Y:S04]  /*36530*/  LDL.LU R60, [R1+0x8] ;  /* 0x00000800013c7983 */ /* 0x002f280000300800 */
[----:B------:R-:W4:Y:S04]  /*36540*/  LDL.LU R61, [R1+0x4] ;  /* 0x00000400013d7983 */ /* 0x000f280000300800 */
[----:B------:R0:W-:Y:S04]  /*36550*/  STS.U8 [R57+UR4+0x1120], R31 ;  /* 0x0011201f39007988 */ /* 0x0001e80008000004 */
[----:B------:R1:W-:Y:S04]  /*36560*/  STS.U8 [R57+UR4+0x1140], R32 ;  /* 0x0011402039007988 */ /* 0x0003e80008000004 */
[----:B---3--:R3:W-:Y:S04]  /*36570*/  STS.U8 [R57+UR4+0x1160], R33 ;  /* 0x0011602139007988 */ /* 0x0087e80008000004 */
        /* <DEDUP_REMOVED lines=18> */
[----:B------:R-:W3:Y:S04]  /*366a0*/  LDL.LU R41, [R1+0x3688] ;  /* 0x0036880001297983 */ /* 0x000ee80000300800 */
[----:B------:R0:W-:Y:S04]  /*366b0*/  STS.U8 [R57+UR4+0x1400], R42 ;  /* 0x0014002a39007988 */ /* 0x0001e80008000004 */
        /* <DEDUP_REMOVED lines=10> */
[----:B------:R-:W3:Y:S04]  /*36760*/  LDL.LU R47, [R1+0x3670] ;  /* 0x00367000012f7983 */ /* 0x000ee80000300800 */
[----:B------:R0:W-:Y:S04]  /*36770*/  STS.U8 [R57+UR4+0x1540], R48 ;  /* 0x0015403039007988 */ /* 0x0001e80008000004 */
[----:B------:R1:W-:Y:S04]  /*36780*/  STS.U8 [R57+UR4+0x1560], R49 ;  /* 0x0015603139007988 */ /* 0x0003e80008000004 */
[----:B------:R1:W-:Y:S04]  /*36790*/  STS.U8 [R57+UR4+0x1600], R50 ;  /* 0x0016003239007988 */ /* 0x0003e80008000004 */
[----:B------:R1:W-:Y:S04]  /*367a0*/  STS.U8 [R57+UR4+0x1620], R51 ;  /* 0x0016203339007988 */ /* 0x0003e80008000004 */
[----:B------:R1:W-:Y:S04]  /*367b0*/  STS.U8 [R57+UR4+0x1640], R52 ;  /* 0x0016403439007988 */ /* 0x0003e80008000004 */
[----:B------:R1:W-:Y:S04]  /*367c0*/  STS.U8 [R57+UR4+0x1660], R53 ;  /* 0x0016603539007988 */ /* 0x0003e80008000004 */
[----:B0-----:R-:W2:Y:S04]  /*367d0*/  LDL.LU R48, [R1+0x366c] ;  /* 0x00366c0001307983 */ /* 0x001ea80000300800 */
[----:B-1----:R-:W3:Y:S04]  /*367e0*/  LDL.LU R49, [R1+0x3668] ;  /* 0x0036680001317983 */ /* 0x002ee80000300800 */
[----:B------:R-:W2:Y:S04]  /*367f0*/  LDL.LU R50, [R1+0x3664] ;  /* 0x0036640001327983 */ /* 0x000ea80000300800 */
[----:B------:R-:W3:Y:S04]  /*36800*/  LDL.LU R51, [R1+0x3660] ;  /* 0x0036600001337983 */ /* 0x000ee80000300800 */
[----:B------:R-:W3:Y:S04]  /*36810*/  LDL.LU R52, [R1+0x365c] ;  /* 0x00365c0001347983 */ /* 0x000ee80000300800 */
[----:B------:R-:W3:Y:S04]  /*36820*/  LDL.LU R53, [R1+0x3658] ;  /* 0x0036580001357983 */ /* 0x000ee80000300800 */
[----:B------:R0:W-:Y:S04]  /*36830*/  STS.U8 [R57+UR4+0x1700], R54 ;  /* 0x0017003639007988 */ /* 0x0001e80008000004 */
[----:B------:R1:W-:Y:S04]  /*36840*/  STS.U8 [R57+UR4+0x1720], R55 ;  /* 0x0017203739007988 */ /* 0x0003e80008000004 */
[----:B------:R1:W-:Y:S04]  /*36850*/  STS.U8 [R57+UR4+0x1740], R56 ;  /* 0x0017403839007988 */ /* 0x0003e80008000004 */
[----:B----4-:R4:W-:Y:S04]  /*36860*/  STS.U8 [R57+UR4+0x1760], R58 ;  /* 0x0017603a39007988 */ /* 0x0109e80008000004 */
[----:B0-----:R-:W3:Y:S04]  /*36870*/  LDL.LU R54, [R1+0x3654] ;  /* 0x0036540001367983 */ /* 0x001ee80000300800 */
[----:B-1----:R-:W2:Y:S04]  /*36880*/  LDL.LU R55, [R1+0x3650] ;  /* 0x0036500001377983 */ /* 0x002ea80000300800 */
[----:B------:R-:W3:Y:S04]  /*36890*/  LDL.LU R56, [R1+0x364c] ;  /* 0x00364c0001387983 */ /* 0x000ee80000300800 */
[----:B----4-:R-:W4:Y:S04]  /*368a0*/  LDL.LU R58, [R1+0x3648] ;  /* 0x00364800013a7983 */ /* 0x010f280000300800 */
        /* <DEDUP_REMOVED lines=8> */
[----:B----4-:R0:W-:Y:S04]  /*36930*/  STS.U8 [R57+UR4+0x1900], R58 ;  /* 0x0019003a39007988 */ /* 0x0101e80008000004 */
[----:B0-----:R-:W4:Y:S01]  /*36940*/  LDL.LU R57, [R1+0x3644] ;  /* 0x0036440001397983 */ /* 0x001f220000300800 */
[----:B------:R-:W0:Y:S02]  /*36950*/  S2R R58, SR_TID.X ;  /* 0x00000000003a7919 */ /* 0x000e240000002100 */
[----:B0-----:R-:W-:-:S05]  /*36960*/  LOP3.LUT R58, R58, 0x1f, RZ, 0xc0, !PT ;  /* 0x0000001f3a3a7812 */ /* 0x001fca00078ec0ff */
        /* <DEDUP_REMOVED lines=28> */
[----:B------:R-:W3:Y:S04]  /*36b30*/  LDL.LU R13, [R1+0x12fc] ;  /* 0x0012fc00010d7983 */ /* 0x000ee80000300800 */
        /* <DEDUP_REMOVED lines=20> */
[----:B------:R-:W4:Y:S04]  /*36c80*/  LDL.LU R49, [R1+0x125c] ;  /* 0x00125c0001317983 */ /* 0x000f280000300800 */
[----:B------:R-:W4:Y:S04]  /*36c90*/  LDL.LU R50, [R1+0x1258] ;  /* 0x0012580001327983 */ /* 0x000f280000300800 */
[----:B------:R-:W4:Y:S04]  /*36ca0*/  LDL.LU R55, [R1+0x1254] ;  /* 0x0012540001377983 */ /* 0x000f280000300800 */
[----:B------:R-:W4:Y:S04]  /*36cb0*/  LDL.LU R56, [R1+0x1240] ;  /* 0x0012400001387983 */ /* 0x000f280000300800 */
[----:B------:R-:W4:Y:S04]  /*36cc0*/  LDL.LU R57, [R1+0x123c] ;  /* 0x00123c0001397983 */ /* 0x000f280000300800 */
[----:B------:R0:W-:Y:S04]  /*36cd0*/  STS.U8 [R48+UR4+0x80], R0 ;  /* 0x0000800030007988 */ /* 0x0001e80008000004 */
[----:B------:R-:W4:Y:S04]  /*36ce0*/  LDL.LU R58, [R1+0x1238] ;  /* 0x00123800013a7983 */ /* 0x000f280000300800 */
[----:B------:R1:W-:Y:S04]  /*36cf0*/  STS.U8 [R48+UR4+0xa0], R59 ;  /* 0x0000a03b30007988 */ /* 0x0003e80008000004 */
[----:B------:R1:W-:Y:S04]  /*36d00*/  STS.U8 [R48+UR4+0xc0], R60 ;  /* 0x0000c03c30007988 */ /* 0x0003e80008000004 */
[----:B------:R1:W-:Y:S04]  /*36d10*/  STS.U8 [R48+UR4+0xe0], R61 ;  /* 0x0000e03d30007988 */ /* 0x0003e80008000004 */
[----:B0-----:R-:W4:Y:S04]  /*36d20*/  LDL.LU R0, [R1+0x1234] ;  /* 0x0012340001007983 */ /* 0x001f280000300800 */
[----:B-1----:R-:W4:Y:S04]  /*36d30*/  LDL.LU R59, [R1+0x1220] ;  /* 0x00122000013b7983 */ /* 0x002f280000300800 */
[----:B------:R-:W4:Y:S04]  /*36d40*/  LDL.LU R60, [R1+0x121c] ;  /* 0x00121c00013c7983 */ /* 0x000f280000300800 */
[----:B------:R-:W4:Y:S04]  /*36d50*/  LDL.LU R61, [R1+0x1218] ;  /* 0x00121800013d7983 */ /* 0x000f280000300800 */
[----:B--2---:R0:W-:Y:S04]  /*36d60*/  STS.U8 [R48+UR4+0x180], R12 ;  /* 0x0001800c30007988 */ /* 0x0041e80008000004 */
[----:B---3--:R1:W-:Y:S04]  /*36d70*/  STS.U8 [R48+UR4+0x1a0], R13 ;  /* 0x0001a00d30007988 */ /* 0x0083e80008000004 */
[----:B----4-:R2:W-:Y:S04]  /*36d80*/  STS.U8 [R48+UR4+0x1c0], R14 ;  /* 0x0001c00e30007988 */ /* 0x0105e80008000004 */
[----:B------:R3:W-:Y:S04]  /*36d90*/  STS.U8 [R48+UR4+0x1e0], R15 ;  /* 0x0001e00f30007988 */ /* 0x0007e80008000004 */
[----:B------:R4:W-:Y:S04]  /*36da0*/  STS.U8 [R48+UR4+0x280], R16 ;  /* 0x0002801030007988 */ /* 0x0009e80008000004 */
[----:B------:R4:W-:Y:S04]  /*36db0*/  STS.U8 [R48+UR4+0x2a0], R17 ;  /* 0x0002a01130007988 */ /* 0x0009e80008000004 */
[----:B0-----:R-:W4:Y:S04]  /*36dc0*/  LDL.LU R12, [R1+0x1214] ;  /* 0x00121400010c7983 */ /* 0x001f280000300800 */
[----:B-1----:R-:W4:Y:S04]  /*36dd0*/  LDL.LU R13, [R1+0x1200] ;  /* 0x00120000010d7983 */ /* 0x002f280000300800 */
[----:B--2---:R-:W2:Y:S04]  /*36de0*/  LDL.LU R14, [R1+0x11fc] ;  /* 0x0011fc00010e7983 */ /* 0x004ea80000300800 */
[----:B---3--:R-:W3:Y:S04]  /*36df0*/  LDL.LU R15, [R1+0x11f8] ;  /* 0x0011f800010f7983 */ /* 0x008ee80000300800 */
[----:B----4-:R-:W4:Y:S04]  /*36e00*/  LDL.LU R16, [R1+0x11f4] ;  /* 0x0011f40001107983 */ /* 0x010f280000300800 */
[----:B------:R0:W-:Y:S04]  /*36e10*/  STS.U8 [R48+UR4+0x2c0], R18 ;  /* 0x0002c01230007988 */ /* 0x0001e80008000004 */
[----:B------:R-:W4:Y:S04]  /*36e20*/  LDL.LU R17, [R1+0x11e0] ;  /* 0x0011e00001117983 */ /* 0x000f280000300800 */
[----:B------:R1:W-:Y:S04]  /*36e30*/  STS.U8 [R48+UR4+0x2e0], R19 ;  /* 0x0002e01330007988 */ /* 0x0003e80008000004 */
[----:B------:R1:W-:Y:S04]  /*36e40*/  STS.U8 [R48+UR4+0x380], R23 ;  /* 0x0003801730007988 */ /* 0x0003e80008000004 */
[----:B------:R1:W-:Y:S04]  /*36e50*/  STS.U8 [R48+UR4+0x3a0], R24 ;  /* 0x0003a01830007988 */ /* 0x0003e80008000004 */
[----:B------:R1:W-:Y:S04]  /*36e60*/  STS.U8 [R48+UR4+0x3c0], R25 ;  /* 0x0003c01930007988 */ /* 0x0003e80008000004 */
[----:B------:R1:W-:Y:S04]  /*36e70*/  STS.U8 [R48+UR4+0x3e0], R26 ;  /* 0x0003e01a30007988 */ /* 0x0003e80008000004 */
[----:B0-----:R-:W4:Y:S04]  /*36e80*/  LDL.LU R18, [R1+0x11dc] ;  /* 0x0011dc0001127983 */ /* 0x001f280000300800 */
[----:B-1----:R-:W4:Y:S04]  /*36e90*/  LDL.LU R19, [R1+0x11d8] ;  /* 0x0011d80001137983 */ /* 0x002f280000300800 */
        /* <DEDUP_REMOVED lines=41> */
[----:B0-----:R-:W4:Y:S04]  /*37130*/  LDL.LU R61, [R1+0x13c] ;  /* 0x00013c00013d7983 */ /* 0x001f280000300800 */
[----:B------:R-:W-:Y:S04]  /*37140*/  STS.U8 [R48+UR4+0x8e0], R12 ;  /* 0x0008e00c30007988 */ /* 0x000fe80008000004 */
[----:B------:R-:W-:Y:S04]  /*37150*/  STS.U8 [R48+UR4+0x980], R13 ;  /* 0x0009800d30007988 */ /* 0x000fe80008000004 */
[----:B--2---:R-:W-:Y:S04]  /*37160*/  STS.U8 [R48+UR4+0x9a0], R14 ;  /* 0x0009a00e30007988 */ /* 0x004fe80008000004 */
[----:B---3--:R-:W-:Y:S04]  /*37170*/  STS.U8 [R48+UR4+0x9c0], R15 ;  /* 0x0009c00f30007988 */ /* 0x008fe80008000004 */
[----:B----4-:R-:W-:Y:S04]  /*37180*/  STS.U8 [R48+UR4+0x9e0], R16 ;  /* 0x0009e01030007988 */ /* 0x010fe80008000004 */
        /* <DEDUP_REMOVED lines=24> */
[----:B------:R1:W-:Y:S04]  /*37310*/  STS.U8 [R48+UR4+0x1080], R60 ;  /* 0x0010803c30007988 */ /* 0x0003e80008000004 */
[----:B0-----:R-:W2:Y:S04]  /*37320*/  LDL.LU R59, [R1+0x138] ;  /* 0x00013800013b7983 */ /* 0x001ea80000300800 */
[----:B------:R0:W-:Y:S04]  /*37330*/  STS.U8 [R48+UR4+0x10a0], R61 ;  /* 0x0010a03d30007988 */ /* 0x0001e80008000004 */
[----:B-1----:R-:W3:Y:S04]  /*37340*/  LDL.LU R60, [R1+0x134] ;  /* 0x00013400013c7983 */ /* 0x002ee80000300800 */
        /* <DEDUP_REMOVED lines=28> */
[----:B------:R-:W4:Y:S04]  /*37510*/  LDL.LU R0, [R1] ;  /* 0x0000000001007983 */ /* 0x000f280000300800 */
[----:B--2---:R0:W-:Y:S04]  /*37520*/  STS.U8 [R48+UR4+0x10c0], R59 ;  /* 0x0010c03b30007988 */ /* 0x0041e80008000004 */
[----:B---3--:R1:W-:Y:S04]  /*37530*/  STS.U8 [R48+UR4+0x10e0], R60 ;  /* 0x0010e03c30007988 */ /* 0x0083e80008000004 */
[----:B0-----:R-:W2:Y:S04]  /*37540*/  LDL.LU R59, [R1+0x3640] ;  /* 0x00364000013b7983 */ /* 0x001ea80000300800 */
[----:B-1----:R-:W3:Y:S04]  /*37550*/  LDL.LU R60, [R1+0x363c] ;  /* 0x00363c00013c7983 */ /* 0x002ee80000300800 */
[----:B----4-:R0:W-:Y:S04]  /*37560*/  STS.U8 [R48+UR4+0x1180], R61 ;  /* 0x0011803d30007988 */ /* 0x0101e80008000004 */
[----:B------:R-:W-:Y:S04]  /*37570*/  STS.U8 [R48+UR4+0x11a0], R12 ;  /* 0x0011a00c30007988 */ /* 0x000fe80008000004 */
[----:B------:R-:W-:Y:S04]  /*37580*/  STS.U8 [R48+UR4+0x11c0], R13 ;  /* 0x0011c00d30007988 */ /* 0x000fe80008000004 */
[----:B------:R-:W-:Y:S04]  /*37590*/  STS.U8 [R48+UR4+0x11e0], R14 ;  /* 0x0011e00e30007988 */ /* 0x000fe80008000004 */
[----:B------:R-:W-:Y:S04]  /*375a0*/  STS.U8 [R48+UR4+0x1280], R15 ;  /* 0x0012800f30007988 */ /* 0x000fe80008000004 */
[----:B0-----:R-:W4:Y:S04]  /*375b0*/  LDL.LU R61, [R1+0x3638] ;  /* 0x00363800013d7983 */ /* 0x001f280000300800 */
        /* <DEDUP_REMOVED lines=25> */
[----:B------:R-:W2:Y:S04]  /*37750*/  LDL.LU R49, [R1+0x133c] ;  /* 0x00133c0001317983 */ /* 0x000ea80000300800 */
[----:B------:R-:W2:Y:S04]  /*37760*/  LDL.LU R50, [R1+0x1338] ;  /* 0x0013380001327983 */ /* 0x000ea80000300800 */
[----:B------:R-:W2:Y:S04]  /*37770*/  LDL.LU R55, [R1+0x1344] ;  /* 0x0013440001377983 */ /* 0x000ea80000300800 */
[----:B------:R-:W2:Y:S04]  /*37780*/  LDL.LU R56, [R1+0x1340] ;  /* 0x0013400001387983 */ /* 0x000ea80000300800 */
[----:B------:R-:W2:Y:S04]  /*37790*/  LDL.LU R57, [R1+0x134c] ;  /* 0x00134c0001397983 */ /* 0x000ea80000300800 */
[----:B------:R-:W2:Y:S04]  /*377a0*/  LDL.LU R58, [R1+0x1348] ;  /* 0x00134800013a7983 */ /* 0x000ea80000300800 */
[----:B------:R-:W2:Y:S04]  /*377b0*/  LDL R23, [R1+0x84] ;  /* 0x0000840001177983 */ /* 0x000ea80000100800 */
        /* <DEDUP_REMOVED lines=30> */
[----:B------:R-:W-:Y:S01]  /*379a0*/  STS.U8 [R48+UR4+0x1fe0], R0 ;  /* 0x001fe00030007988 */ /* 0x000fe20008000004 */
[----:B------:R-:W-:Y:S06]  /*379b0*/  BAR.SYNC.DEFER_BLOCKING 0x0 ;  /* 0x0000000000007b1d */ /* 0x000fec0000010000 */
[----:B------:R-:W0:Y:S04]  /*379c0*/  LDSM.16.M88.4 R4, [R23] ;  /* 0x000000001704783b */ /* 0x000e280000000200 */
[----:B------:R-:W-:Y:S04]  /*379d0*/  LDSM.16.M88.4 R40, [R23+0x800] ;  /* 0x000800001728783b */ /* 0x000fe80000000200 */
[----:B------:R-:W-:Y:S04]  /*379e0*/  LDSM.16.M88.4 R44, [R23+0xa00] ;  /* 0x000a0000172c783b */ /* 0x000fe80000000200 */
[----:B0-----:R-:W-:Y:S01]  /*379f0*/  STL [R1+0x30], R4 ;  /* 0x0000300401007387 */ /* 0x001fe20000100800 */
[----:B------:R-:W-:-:S02]  /*37a00*/  IMAD.MOV.U32 R12, RZ, RZ, R4 ;  /* 0x000000ffff0c7224 */ /* 0x000fc400078e0004 */
[----:B------:R-:W-:Y:S02]  /*37a10*/  IMAD.MOV.U32 R11, RZ, RZ, R6 ;  /* 0x000000ffff0b7224 */ /* 0x000fe400078e0006 */
[----:B------:R-:W-:Y:S01]  /*37a20*/  IMAD.MOV.U32 R10, RZ, RZ, R7 ;  /* 0x000000ffff0a7224 */ /* 0x000fe200078e0007 */
[----:B------:R-:W-:Y:S01]  /*37a30*/  STL.64 [R1+0x38], R6 ;  /* 0x0000380601007387 */ /* 0x000fe20000100a00 */
[----:B------:R-:W-:-:S03]  /*37a40*/  IMAD.MOV.U32 R0, RZ, RZ, R5 ;  /* 0x000000ffff007224 */ /* 0x000fc600078e0005 */
[----:B------:R-:W0:Y:S04]  /*37a50*/  LDSM.16.M88.4 R4, [R23+0x200] ;  /* 0x000200001704783b */ /* 0x000e280000000200 */
[----:B0-----:R-:W-:Y:S01]  /*37a60*/  STL.64 [R1+0x40], R4 ;  /* 0x0000400401007387 */ /* 0x001fe20000100a00 */
[----:B------:R-:W-:Y:S02]  /*37a70*/  IMAD.MOV.U32 R31, RZ, RZ, R4 ;  /* 0x000000ffff1f7224 */ /* 0x000fe400078e0004 */
        /* <DEDUP_REMOVED lines=12> */
[----:B0-----:R0:W-:Y:S04]  /*37b40*/  STL.64 [R1+0x60], R4 ;  /* 0x0000600401007387 */ /* 0x0011e80000100a00 */
[----:B------:R-:W-:Y:S04]  /*37b50*/  STL.64 [R1+0x68], R6 ;  /* 0x0000680601007387 */ /* 0x000fe80000100a00 */
[----:B------:R-:W2:Y:S04]  /*37b60*/  LDL.LU.64 R36, [R1+0x140] ;  /* 0x0001400001247983 */ /* 0x000ea80000300a00 */
[----:B------:R-:W2:Y:S04]  /*37b70*/  LDL.LU.64 R38, [R1+0x148] ;  /* 0x0001480001267983 */ /* 0x000ea80000300a00 */
[----:B------:R-:W3:Y:S04]  /*37b80*/  LDL.LU.64 R24, [R1+0x170] ;  /* 0x0001700001187983 */ /* 0x000ee80000300a00 */
[----:B------:R-:W3:Y:S01]  /*37b90*/  LDL.LU.64 R26, [R1+0x178] ;  /* 0x00017800011a7983 */ /* 0x000ee20000300a00 */
[----:B------:R-:W-:-:S02]  /*37ba0*/  F2FP.F16.E4M3.UNPACK_B R34, R12 ;  /* 0x0000000cff22723e */ /* 0x000fc400020006ff */
[----:B------:R-:W-:Y:S01]  /*37bb0*/  F2FP.F16.E4M3.UNPACK_B R35, R0 ;  /* 0x00000000ff23723e */ /* 0x000fe200020006ff */
[----:B------:R1:W-:Y:S04]  /*37bc0*/  STL.64 [R1+0x70], R40 ;  /* 0x0000702801007387 */ /* 0x0003e80000100a00 */
[----:B------:R4:W-:Y:S01]  /*37bd0*/  STL.64 [R1+0x78], R42 ;  /* 0x0000782a01007387 */ /* 0x0009e20000100a00 */
[----:B------:R-:W-:-:S03]  /*37be0*/  IMAD.MOV.U32 R22, RZ, RZ, R4 ;  /* 0x000000ffff167224 */ /* 0x000fc600078e0004 */
[----:B------:R-:W-:Y:S01]  /*37bf0*/  STL [R1+0x3178], R0 ;  /* 0x0031780001007387 */ /* 0x000fe20000100800 */
[----:B0-----:R-:W-:-:S03]  /*37c00*/  IMAD R4, R2, 0x100, R3 ;  /* 0x0000010002047824 */ /* 0x001fc600078e0203 */
[----:B------:R-:W-:Y:S01]  /*37c10*/  STL [R1+0x20], R34 ;  /* 0x0000202201007387 */ /* 0x000fe20000100800 */
[----:B------:R-:W-:Y:S02]  /*37c20*/  IMAD.MOV.U32 R3, RZ, RZ, R40 ;  /* 0x000000ffff037224 */ /* 0x000fe400078e0028 */
[----:B------:R-:W-:Y:S01]  /*37c30*/  IMAD.MOV.U32 R2, RZ, RZ, R41 ;  /* 0x000000ffff027224 */ /* 0x000fe200078e0029 */
[----:B------:R-:W-:Y:S01]  /*37c40*/  STL [R1+0x24], R35 ;  /* 0x0000242301007387 */ /* 0x000fe20000100800 */
[----:B------:R-:W-:Y:S02]  /*37c50*/  IMAD.MOV.U32 R20, RZ, RZ, R42 ;  /* 0x000000ffff147224 */ /* 0x000fe400078e002a */
[----:B------:R-:W-:Y:S01]  /*37c60*/  IMAD.MOV.U32 R19, RZ, RZ, R43 ;  /* 0x000000ffff137224 */ /* 0x000fe200078e002b */
[----:B-1----:R-:W3:Y:S04]  /*37c70*/  LDL.LU.64 R40, [R1+0x1a0] ;  /* 0x0001a00001287983 */ /* 0x002ee80000300a00 */
[----:B----4-:R-:W4:Y:S01]  /*37c80*/  LDL.LU.64 R42, [R1+0x1a8] ;  /* 0x0001a800012a7983 */ /* 0x010f220000300a00 */
[----:B------:R-:W-:-:S02]  /*37c90*/  IMAD.MOV.U32 R21, RZ, RZ, R5 ;  /* 0x000000ffff157224 */ /* 0x000fc400078e0005 */
[----:B------:R-:W-:Y:S02]  /*37ca0*/  IMAD.MOV.U32 R9, RZ, RZ, R6 ;  /* 0x000000ffff097224 */ /* 0x000fe400078e0006 */
[----:B------:R-:W-:Y:S02]  /*37cb0*/  IMAD.MOV.U32 R8, RZ, RZ, R7 ;  /* 0x000000ffff087224 */ /* 0x000fe400078e0007 */
[----:B------:R-:W-:Y:S02]  /*37cc0*/  IMAD R5, R50, 0x100, R49 ;  /* 0x0000010032057824 */ /* 0x000fe400078e0231 */
[----:B------:R-:W-:Y:S02]  /*37cd0*/  IMAD R6, R56, 0x100, R55 ;  /* 0x0000010038067824 */ /* 0x000fe400078e0237 */
[----:B------:R-:W-:Y:S01]  /*37ce0*/  IMAD R7, R58, 0x100, R57 ;  /* 0x000001003a077824 */ /* 0x000fe200078e0239 */
[----:B------:R-:W-:Y:S02]  /*37cf0*/  F2FP.F16.E4M3.UNPACK_B R16, R11 ;  /* 0x0000000bff10723e */ /* 0x000fe400020006ff */
[----:B------:R-:W-:-:S02]  /*37d00*/  F2FP.F16.E4M3.UNPACK_B R4, R4 ;  /* 0x00000004ff04723e */ /* 0x000fc400020006ff */
[----:B------:R-:W-:Y:S02]  /*37d10*/  F2FP.F16.E4M3.UNPACK_B R5, R5 ;  /* 0x00000005ff05723e */ /* 0x000fe400020006ff */
[----:B------:R-:W-:Y:S02]  /*37d20*/  F2FP.F16.E4M3.UNPACK_B R6, R6 ;  /* 0x00000006ff06723e */ /* 0x000fe400020006ff */
[----:B------:R-:W-:Y:S01]  /*37d30*/  F2FP.F16.E4M3.UNPACK_B R7, R7 ;  /* 0x00000007ff07723e */ /* 0x000fe200020006ff */
[----:B------:R-:W-:Y:S01]  /*37d40*/  STL [R1+0x18], R16 ;  /* 0x0000181001007387 */ /* 0x000fe20000100800 */
[----:B------:R-:W-:-:S03]  /*37d50*/  F2FP.F16.E4M3.UNPACK_B R17, R10 ;  /* 0x0000000aff11723e */ /* 0x000fc600020006ff */
[----:B------:R-:W-:Y:S01]  /*37d60*/  STL.64 [R1+0x90], R44 ;  /* 0x0000902c01007387 */ /* 0x000fe20000100a00 */
[----:B------:R-:W-:Y:S02]  /*37d70*/  IMAD.MOV.U32 R13, RZ, RZ, R44 ;  /* 0x000000ffff0d7224 */ /* 0x000fe400078e002c */
[----:B------:R-:W-:Y:S02]  /*37d80*/  IMAD.MOV.U32 R12, RZ, RZ, R45 ;  /* 0x000000ffff0c7224 */ /* 0x000fe400078e002d */
[----:B------:R-:W-:Y:S01]  /*37d90*/  IMAD.MOV.U32 R11, RZ, RZ, R46 ;  /* 0x000000ffff0b7224 */ /* 0x000fe200078e002e */
[----:B------:R2:W-:Y:S01]  /*37da0*/  STL.64 [R1+0x98], R46 ;  /* 0x0000982e01007387 */ /* 0x0005e20000100a00 */
[----:B------:R-:W-:-:S03]  /*37db0*/  IMAD.MOV.U32 R10, RZ, RZ, R47 ;  /* 0x000000ffff0a7224 */ /* 0x000fc600078e002f */
[----:B------:R-:W-:Y:S01]  /*37dc0*/  STL [R1+0x1c], R17 ;  /* 0x00001c1101007387 */ /* 0x000fe20000100800 */
[----:B--2---:R-:W-:-:S15]  /*37dd0*/  HMMA.16816.F32 R44, R4, R34, R36 ;  /* 0x00000022042c723c */ /* 0x004fde0000001824 */
[----:B------:R-:W-:-:S08]  /*37de0*/  NOP ;  /* 0x0000000000007918 */ /* 0x000fd00000000000 */
[----:B------:R-:W-:Y:S04]  /*37df0*/  STL.64 [R1+0x140], R44 ;  /* 0x0001402c01007387 */ /* 0x000fe80000100a00 */
[----:B------:R3:W-:Y:S02]  /*37e00*/  STL.64 [R1+0x148], R46 ;  /* 0x0001482e01007387 */ /* 0x0007e40000100a00 */
[----:B---3--:R-:W-:Y:S01]  /*37e10*/  HMMA.16816.F32 R44, R4, R16, R24 ;  /* 0x00000010042c723c */ /* 0x008fe20000001818 */
[----:B------:R-:W-:Y:S01]  /*37e20*/  F2FP.F16.E4M3.UNPACK_B R36, R31 ;  /* 0x0000001fff24723e */ /* 0x000fe200020006ff */
[----:B------:R-:W2:Y:S04]  /*37e30*/  LDL.LU.64 R24, [R1+0x1d0] ;  /* 0x0001d00001187983 */ /* 0x000ea80000300a00 */
[----:B------:R-:W-:-:S15]  /*37e40*/  STL [R1+0x10], R36 ;  /* 0x0000102401007387 */ /* 0x000fde0000100800 */
[----:B------:R-:W-:-:S02]  /*37e50*/  NOP ;  /* 0x0000000000007918 */ /* 0x000fc40000000000 */
[----:B------:R-:W-:Y:S04]  /*37e60*/  STL.64 [R1+0x170], R44 ;  /* 0x0001702c01007387 */ /* 0x000fe80000100a00 */
[----:B------:R-:W-:Y:S04]  /*37e70*/  STL.64 [R1+0x178], R46 ;  /* 0x0001782e01007387 */ /* 0x000fe80000100a00 */
[----:B------:R-:W2:Y:S04]  /*37e80*/  LDL.LU.64 R26, [R1+0x1d8] ;  /* 0x0001d800011a7983 */ /* 0x000ea80000300a00 */
[----:B------:R-:W0:Y:S01]  /*37e90*/  LDSM.16.M88.4 R44, [R23+0xc00] ;  /* 0x000c0000172c783b */ /* 0x000e220000000200 */
[----:B------:R-:W-:-:S07]  /*37ea0*/  F2FP.F16.E4M3.UNPACK_B R37, R30 ;  /* 0x0000001eff25723e */ /* 0x000fce00020006ff */
[----:B----4-:R-:W-:Y:S06]  /*37eb0*/  HMMA.16816.F32 R40, R4, R36, R40 ;  /* 0x000000240428723c */ /* 0x010fec0000001828 */
[----:B------:R1:W-:Y:S01]  /*37ec0*/  STL [R1+0x14], R37 ;  /* 0x0000142501007387 */ /* 0x0003e20000100800 */
[----:B------:R-:W-:Y:S02]  /*37ed0*/  IMAD.MOV.U32 R35, RZ, RZ, R36 ;  /* 0x000000ffff237224 */ /* 0x000fe400078e0024 */
[----:B------:R-:W-:Y:S01]  /*37ee0*/  IMAD.MOV.U32 R34, RZ, RZ, R37 ;  /* 0x000000ffff227224 */ /* 0x000fe200078e0025 */
[----:B0-----:R-:W-:Y:S04]  /*37ef0*/  STL.64 [R1+0xa0], R44 ;  /* 0x0000a02c01007387 */ /* 0x001fe80000100a00 */
[----:B------:R-:W-:Y:S09]  /*37f00*/  STL.64 [R1+0xa8], R46 ;  /* 0x0000a82e01007387 */ /* 0x000ff20000100a00 */
[----:B------:R-:W-:Y:S04]  /*37f10*/  STL.64 [R1+0x1a0], R40 ;  /* 0x0001a02801007387 */ /* 0x000fe80000100a00 */
[----:B------:R-:W-:Y:S04]  /*37f20*/  STL.64 [R1+0x1a8], R42 ;  /* 0x0001a82a01007387 */ /* 0x000fe80000100a00 */
[----:B-1----:R-:W3:Y:S04]  /*37f30*/  LDL.LU.64 R36, [R1+0x1f0] ;  /* 0x0001f00001247983 */ /* 0x002ee80000300a00 */
[----:B------:R-:W3:Y:S01]  /*37f40*/  LDL.LU.64 R38, [R1+0x1f8] ;  /* 0x0001f80001267983 */ /* 0x000ee20000300a00 */
[----:B------:R-:W-:-:S02]  /*37f50*/  F2FP.F16.E4M3.UNPACK_B R30, R15 ;  /* 0x0000000fff1e723e */ /* 0x000fc400020006ff */
[----:B------:R-:W-:-:S03]  /*37f60*/  F2FP.F16.E4M3.UNPACK_B R31, R14 ;  /* 0x0000000eff1f723e */ /* 0x000fc600020006ff */
[----:B------:R-:W-:Y:S04]  /*37f70*/  STL [R1+0x8], R30 ;  /* 0x0000081e01007387 */ /* 0x000fe80000100800 */
[----:B------:R-:W-:Y:S01]  /*37f80*/  STL [R1+0xc], R31 ;  /* 0x00000c1f01007387 */ /* 0x000fe20000100800 */
[----:B------:R-:W-:Y:S02]  /*37f90*/  IMAD.MOV.U32 R17, RZ, RZ, R44 ;  /* 0x000000ffff117224 */ /* 0x000fe400078e002c */
[----:B------:R-:W-:Y:S02]  /*37fa0*/  IMAD.MOV.U32 R16, RZ, RZ, R45 ;  /* 0x000000ffff107224 */ /* 0x000fe400078e002d */
[----:B------:R-:W-:Y:S02]  /*37fb0*/  IMAD.MOV.U32 R15, RZ, RZ, R46 ;  /* 0x000000ffff0f7224 */ /* 0x000fe400078e002e */
[----:B------:R-:W-:-:S02]  /*37fc0*/  IMAD.MOV.U32 R14, RZ, RZ, R47 ;  /* 0x000000ffff0e7224 */ /* 0x000fc400078e002f */
[----:B------:R-:W0:Y:S01]  /*37fd0*/  LDSM.16.M88.4 R44, [R23+0xe00] ;  /* 0x000e0000172c783b */ /* 0x000e220000000200 */
[----:B--2---:R-:W-:-:S15]  /*37fe0*/  HMMA.16816.F32 R24, R4, R30, R24 ;  /* 0x0000001e0418723c */ /* 0x004fde0000001818 */
[----:B------:R-:W-:-:S08]  /*37ff0*/  NOP ;  /* 0x0000000000007918 */ /* 0x000fd00000000000 */
[----:B------:R1:W-:Y:S04]  /*38000*/  STL.64 [R1+0x1d0], R24 ;  /* 0x0001d01801007387 */ /* 0x0003e80000100a00 */
[----:B------:R2:W-:Y:S01]  /*38010*/  STL [R1+0x1d8], R26 ;  /* 0x0001d81a01007387 */ /* 0x0005e20000100800 */
[----:B------:R-:W-:-:S03]  /*38020*/  IMAD.MOV.U32 R0, RZ, RZ, R27 ;  /* 0x000000ffff007224 */ /* 0x000fc600078e001b */
[----:B-1----:R-:W4:Y:S04]  /*38030*/  LDL.LU.64 R24, [R1+0x210] ;  /* 0x0002100001187983 */ /* 0x002f280000300a00 */
[----:B--2---:R-:W4:Y:S01]  /*38040*/  LDL.LU.64 R26, [R1+0x218] ;  /* 0x00021800011a7983 */ /* 0x004f220000300a00 */
[----:B------:R-:W-:Y:S02]  /*38050*/  F2FP.F16.E4M3.UNPACK_B R28, R28 ;  /* 0x0000001cff1c723e */ /* 0x000fe400020006ff */
[----:B------:R-:W-:-:S07]  /*38060*/  F2FP.F16.E4M3.UNPACK_B R29, R29 ;  /* 0x0000001dff1d723e */ /* 0x000fce00020006ff */
[----:B---3--:R-:W-:Y:S06]  /*38070*/  HMMA.16816.F32 R36, R4, R28, R36 ;  /* 0x0000001c0424723c */ /* 0x008fec0000001824 */
[----:B------:R-:W-:Y:S04]  /*38080*/  STL [R1], R28 ;  /* 0x0000001c01007387 */ /* 0x000fe80000100800 */
[----:B------:R1:W-:Y:S04]  /*38090*/  STL [R1+0x317c], R0 ;  /* 0x00317c0001007387 */ /* 0x0003e80000100800 */
[----:B------:R-:W-:Y:S04]  /*380a0*/  STL [R1+0x4], R29 ;  /* 0x0000041d01007387 */ /* 0x000fe80000100800 */
[----:B0-----:R0:W-:Y:S04]  /*380b0*/  STL.64 [R1+0xb0], R44 ;  /* 0x0000b02c01007387 */ /* 0x0011e80000100a00 */
[----:B------:R2:W-:Y:S04]  /*380c0*/  STL.64 [R1+0xb8], R46 ;  /* 0x0000b82e01007387 */ /* 0x0005e80000100a00 */
[----:B------:R-:W3:Y:S04]  /*380d0*/  LDL.LU.64 R48, [R1+0x230] ;  /* 0x0002300001307983 */ /* 0x000ee80000300a00 */
[----:B------:R-:W3:Y:S01]  /*380e0*/  LDL.LU.64 R50, [R1+0x238] ;  /* 0x0002380001327983 */ /* 0x000ee20000300a00 */
[----:B------:R-:W-:Y:S01]  /*380f0*/  F2FP.F16.E4M3.UNPACK_B R61, R18 ;  /* 0x00000012ff3d723e */ /* 0x000fe200020006ff */
[----:B------:R-:W-:-:S02]  /*38100*/  IMAD.MOV.U32 R18, RZ, RZ, R44 ;  /* 0x000000ffff127224 */ /* 0x000fc400078e002c */
[----:B------:R-:W-:Y:S02]  /*38110*/  IMAD.MOV.U32 R40, RZ, RZ, R46 ;  /* 0x000000ffff287224 */ /* 0x000fe400078e002e */
[----:B------:R-:W-:Y:S02]  /*38120*/  IMAD.MOV.U32 R41, RZ, RZ, R47 ;  /* 0x000000ffff297224 */ /* 0x000fe400078e002f */
[----:B-1----:R-:W-:Y:S01]  /*38130*/  IMAD.MOV.U32 R0, RZ, RZ, R45 ;  /* 0x000000ffff007224 */ /* 0x002fe200078e002d */
[----:B------:R-:W-:Y:S04]  /*38140*/  STL.64 [R1+0x1f0], R36 ;  /* 0x0001f02401007387 */ /* 0x000fe80000100a00 */
[----:B------:R-:W-:Y:S04]  /*38150*/  STL.64 [R1+0x1f8], R38 ;  /* 0x0001f82601007387 */ /* 0x000fe80000100a00 */
[----:B0-----:R-:W3:Y:S04]  /*38160*/  LDL.LU.64 R44, [R1+0x250] ;  /* 0x00025000012c7983 */ /* 0x001ee80000300a00 */
[----:B--2---:R-:W2:Y:S04]  /*38170*/  LDL.LU.64 R46, [R1+0x258] ;  /* 0x00025800012e7983 */ /* 0x004ea80000300a00 */
[----:B------:R-:W-:Y:S04]  /*38180*/  STL.64 [R1+0x3610], R30 ;  /* 0x0036101e01007387 */ /* 0x000fe80000100a00 */
[----:B------:R-:W-:Y:S04]  /*38190*/  STL.64 [R1+0x3608], R28 ;  /* 0x0036081c01007387 */ /* 0x000fe80000100a00 */
[----:B------:R-:W0:Y:S01]  /*381a0*/  LDSM.16.M88.4 R28, [R23+0x1000] ;  /* 0x00100000171c783b */ /* 0x000e220000000200 */
[----:B------:R-:W-:Y:S01]  /*381b0*/  F2FP.F16.E4M3.UNPACK_B R60, R32 ;  /* 0x00000020ff3c723e */ /* 0x000fe200020006ff */
[----:B0-----:R-:W-:-:S02]  /*381c0*/  IMAD.MOV.U32 R33, RZ, RZ, R28 ;  /* 0x000000ffff217224 */ /* 0x001fc400078e001c */
[----:B------:R-:W-:-:S04]  /*381d0*/  IMAD.MOV.U32 R32, RZ, RZ, R29 ;  /* 0x000000ffff207224 */ /* 0x000fc800078e001d */
[----:B----4-:R-:W-:-:S15]  /*381e0*/  HMMA.16816.F32 R24, R4, R60, R24 ;  /* 0x0000003c0418723c */ /* 0x010fde0000001818 */
[----:B------:R-:W-:-:S08]  /*381f0*/  NOP ;  /* 0x0000000000007918 */ /* 0x000fd00000000000 */
[----:B------:R-:W-:Y:S04]  /*38200*/  STL.64 [R1+0x210], R24 ;  /* 0x0002101801007387 */ /* 0x000fe80000100a00 */
[----:B------:R0:W-:Y:S04]  /*38210*/  STL.64 [R1+0x218], R26 ;  /* 0x0002181a01007387 */ /* 0x0001e80000100a00 */
[----:B------:R-:W4:Y:S04]  /*38220*/  LDL.LU.64 R36, [R1+0x270] ;  /* 0x0002700001247983 */ /* 0x000f280000300a00 */
[----:B------:R-:W4:Y:S04]  /*38230*/  LDL.LU.64 R38, [R1+0x278] ;  /* 0x0002780001267983 */ /* 0x000f280000300a00 */
[----:B------:R1:W-:Y:S04]  /*38240*/  STL.64 [R1+0xc0], R28 ;  /* 0x0000c01c01007387 */ /* 0x0003e80000100a00 */
[----:B------:R1:W-:Y:S01]  /*38250*/  STL.64 [R1+0xc8], R30 ;  /* 0x0000c81e01007387 */ /* 0x0003e20000100a00 */
[----:B0-----:R-:W-:-:S02]  /*38260*/  IMAD.MOV.U32 R27, RZ, RZ, R30 ;  /* 0x000000ffff1b7224 */ /* 0x001fc400078e001e */
[----:B------:R-:W-:Y:S01]  /*38270*/  IMAD.MOV.U32 R26, RZ, RZ, R31 ;  /* 0x000000ffff1a7224 */ /* 0x000fe200078e001f */
[----:B-1----:R-:W4:Y:S04]  /*38280*/  LDL.LU.64 R28, [R1+0x290] ;  /* 0x00029000011c7983 */ /* 0x002f280000300a00 */
[----:B------:R-:W4:Y:S01]  /*38290*/  LDL.LU.64 R30, [R1+0x298] ;  /* 0x00029800011e7983 */ /* 0x000f220000300a00 */
[----:B------:R-:W-:Y:S02]  /*382a0*/  F2FP.F16.E4M3.UNPACK_B R58, R22 ;  /* 0x00000016ff3a723e */ /* 0x000fe400020006ff */
[----:B------:R-:W-:Y:S02]  /*382b0*/  F2FP.F16.E4M3.UNPACK_B R59, R21 ;  /* 0x00000015ff3b723e */ /* 0x000fe400020006ff */
[----:B------:R-:W-:-:S02]  /*382c0*/  F2FP.F16.E4M3.UNPACK_B R56, R9 ;  /* 0x00000009ff38723e */ /* 0x000fc400020006ff */
[----:B------:R-:W-:-:S03]  /*382d0*/  F2FP.F16.E4M3.UNPACK_B R57, R8 ;  /* 0x00000008ff39723e */ /* 0x000fc600020006ff */
[C---:B---3--:R-:W-:Y:S06]  /*382e0*/  HMMA.16816.F32 R48, R4.reuse, R58, R48 ;  /* 0x0000003a0430723c */ /* 0x048fec0000001830 */
[----:B--2---:R-:W-:-:S15]  /*382f0*/  HMMA.16816.F32 R44, R4, R56, R44 ;  /* 0x00000038042c723c */ /* 0x004fde000000182c */
[----:B------:R-:W-:-:S02]  /*38300*/  NOP ;  /* 0x0000000000007918 */ /* 0x000fc40000000000 */
[----:B------:R-:W-:Y:S04]  /*38310*/  STL.64 [R1+0x230], R48 ;  /* 0x0002303001007387 */ /* 0x000fe80000100a00 */
[----:B------:R-:W-:Y:S04]  /*38320*/  STL.64 [R1+0x238], R50 ;  /* 0x0002383201007387 */ /* 0x000fe80000100a00 */
[----:B------:R-:W-:Y:S04]  /*38330*/  STL.64 [R1+0x3600], R58 ;  /* 0x0036003a01007387 */ /* 0x000fe80000100a00 */
[----:B------:R-:W-:Y:S04]  /*38340*/  STL.64 [R1+0x35f8], R56 ;  /* 0x0035f83801007387 */ /* 0x000fe80000100a00 */
[----:B------:R-:W-:Y:S04]  /*38350*/  STL.64 [R1+0x250], R44 ;  /* 0x0002502c01007387 */ /* 0x000fe80000100a00 */
[----:B------:R-:W-:Y:S04]  /*38360*/  STL.64 [R1+0x258], R46 ;  /* 0x0002582e01007387 */ /* 0x000fe80000100a00 */
[----:B------:R-:W0:Y:S01]  /*38370*/  LDSM.16.M88.4 R44, [R23+0x1200] ;  /* 0x00120000172c783b */ /* 0x000e220000000200 */
[----:B------:R-:W-:-:S02]  /*38380*/  F2FP.F16.E4M3.UNPACK_B R54, R3 ;  /* 0x00000003ff36723e */ /* 0x000fc400020006ff */
[----:B------:R-:W-:Y:S02]  /*38390*/  F2FP.F16.E4M3.UNPACK_B R55, R2 ;  /* 0x00000002ff37723e */ /* 0x000fe400020006ff */
[----:B------:R-:W-:Y:S02]  /*383a0*/  F2FP.F16.E4M3.UNPACK_B R52, R20 ;  /* 0x00000014ff34723e */ /* 0x000fe400020006ff */
[----:B------:R-:W-:Y:S01]  /*383b0*/  F2FP.F16.E4M3.UNPACK_B R53, R19 ;  /* 0x00000013ff35723e */ /* 0x000fe200020006ff */
[----:B0-----:R0:W-:Y:S01]  /*383c0*/  STL.64 [R1+0xd0], R44 ;  /* 0x0000d02c01007387 */ /* 0x0011e20000100a00 */
[----:B------:R-:W-:Y:S02]  /*383d0*/  IMAD.MOV.U32 R2, RZ, RZ, R44 ;  /* 0x000000ffff027224 */ /* 0x000fe400078e002c */
[----:B------:R-:W-:Y:S01]  /*383e0*/  IMAD.MOV.U32 R3, RZ, RZ, R45 ;  /* 0x000000ffff037224 */ /* 0x000fe200078e002d */
[----:B------:R1:W-:Y:S01]  /*383f0*/  STL.64 [R1+0xd8], R46 ;  /* 0x0000d82e01007387 */ /* 0x0003e20000100a00 */
[----:B------:R-:W-:-:S02]  /*38400*/  IMAD.MOV.U32 R8, RZ, RZ, R46 ;  /* 0x000000ffff087224 */ /* 0x000fc400078e002e */
[----:B------:R-:W-:Y:S01]  /*38410*/  IMAD.MOV.U32 R9, RZ, RZ, R47 ;  /* 0x000000ffff097224 */ /* 0x000fe200078e002f */
[----:B0-----:R-:W2:Y:S04]  /*38420*/  LDL.LU.64 R44, [R1+0x2b0] ;  /* 0x0002b000012c7983 */ /* 0x001ea80000300a00 */
[----:B-1----:R-:W2:Y:S01]  /*38430*/  LDL.LU.64 R46, [R1+0x2b8] ;  /* 0x0002b800012e7983 */ /* 0x002ea20000300a00 */
[----:B------:R-:W-:Y:S02]  /*38440*/  F2FP.F16.E4M3.UNPACK_B R48, R11 ;  /* 0x0000000bff30723e */ /* 0x000fe400020006ff */
[----:B------:R-:W-:Y:S02]  /*38450*/  F2FP.F16.E4M3.UNPACK_B R49, R10 ;  /* 0x0000000aff31723e */ /* 0x000fe400020006ff */
[----:B------:R-:W-:-:S02]  /*38460*/  F2FP.F16.E4M3.UNPACK_B R50, R13 ;  /* 0x0000000dff32723e */ /* 0x000fc400020006ff */
[----:B------:R-:W-:Y:S01]  /*38470*/  F2FP.F16.E4M3.UNPACK_B R51, R12 ;  /* 0x0000000cff33723e */ /* 0x000fe200020006ff */
[C---:B----4-:R-:W-:Y:S06]  /*38480*/  HMMA.16816.F32 R36, R4.reuse, R54, R36 ;  /* 0x000000360424723c */ /* 0x050fec0000001824 */
[----:B------:R-:W-:-:S15]  /*38490*/  HMMA.16816.F32 R28, R4, R52, R28 ;  /* 0x00000034041c723c */ /* 0x000fde000000181c */
[----:B------:R-:W-:-:S02]  /*384a0*/  NOP ;  /* 0x0000000000007918 */ /* 0x000fc40000000000 */
[----:B------:R0:W-:Y:S04]  /*384b0*/  STL.64 [R1+0x270], R36 ;  /* 0x0002702401007387 */ /* 0x0001e80000100a00 */
[----:B------:R1:W-:Y:S04]  /*384c0*/  STL.64 [R1+0x278], R38 ;  /* 0x0002782601007387 */ /* 0x0003e80000100a00 */
[----:B------:R-:W3:Y:S04]  /*384d0*/  LDL.LU.64 R56, [R1+0x2d0] ;  /* 0x0002d00001387983 */ /* 0x000ee80000300a00 */
[----:B------:R-:W3:Y:S04]  /*384e0*/  LDL.LU.64 R58, [R1+0x2d8] ;  /* 0x0002d800013a7983 */ /* 0x000ee80000300a00 */
[----:B------:R-:W-:Y:S04]  /*384f0*/  STL.64 [R1+0x290], R28 ;  /* 0x0002901c01007387 */ /* 0x000fe80000100a00 */
[----:B------:R-:W-:Y:S04]  /*38500*/  STL.64 [R1+0x298], R30 ;  /* 0x0002981e01007387 */ /* 0x000fe80000100a00 */
[----:B------:R-:W4:Y:S04]  /*38510*/  LDSM.16.M88.4 R28, [R23+0x1400] ;  /* 0x00140000171c783b */ /* 0x000f280000000200 */
[----:B------:R-:W-:Y:S04]  /*38520*/  STL.64 [R1+0x35e0], R54 ;  /* 0x0035e03601007387 */ /* 0x000fe80000100a00 */
[----:B------:R-:W-:Y:S04]  /*38530*/  STL.64 [R1+0x35d8], R52 ;  /* 0x0035d83401007387 */ /* 0x000fe80000100a00 */
[----:B0-----:R-:W3:Y:S04]  /*38540*/  LDL.LU.64 R36, [R1+0x2f0] ;  /* 0x0002f00001247983 */ /* 0x001ee80000300a00 */
[----:B-1----:R-:W3:Y:S04]  /*38550*/  LDL.LU.64 R38, [R1+0x2f8] ;  /* 0x0002f80001267983 */ /* 0x002ee80000300a00 */
[----:B----4-:R0:W-:Y:S01]  /*38560*/  STL.64 [R1+0xe0], R28 ;  /* 0x0000e01c01007387 */ /* 0x0101e20000100a00 */
[----:B------:R-:W-:-:S02]  /*38570*/  IMAD.MOV.U32 R10, RZ, RZ, R28 ;  /* 0x000000ffff0a7224 */ /* 0x000fc400078e001c */
[----:B------:R-:W-:Y:S01]  /*38580*/  IMAD.MOV.U32 R11, RZ, RZ, R29 ;  /* 0x000000ffff0b7224 */ /* 0x000fe200078e001d */
[----:B------:R1:W-:Y:S01]  /*38590*/  STL.64 [R1+0xe8], R30 ;  /* 0x0000e81e01007387 */ /* 0x0003e20000100a00 */
[----:B------:R-:W-:Y:S02]  /*385a0*/  IMAD.MOV.U32 R12, RZ, RZ, R30 ;  /* 0x000000ffff0c7224 */ /* 0x000fe400078e001e */
[----:B------:R-:W-:Y:S01]  /*385b0*/  IMAD.MOV.U32 R13, RZ, RZ, R31 ;  /* 0x000000ffff0d7224 */ /* 0x000fe200078e001f */
[----:B0-----:R-:W4:Y:S04]  /*385c0*/  LDL.LU.64 R28, [R1+0x310] ;  /* 0x00031000011c7983 */ /* 0x001f280000300a00 */
[----:B-1----:R-:W4:Y:S01]  /*385d0*/  LDL.LU.64 R30, [R1+0x318] ;  /* 0x00031800011e7983 */ /* 0x002f220000300a00 */
[----:B--2---:R-:W-:Y:S07]  /*385e0*/  HMMA.16816.F32 R52, R4, R50, R44 ;  /* 0x000000320434723c */ /* 0x004fee000000182c */
[----:B------:R-:W-:-:S15]  /*385f0*/  F2FP.F16.E4M3.UNPACK_B R46, R17 ;  /* 0x00000011ff2e723e */ /* 0x000fde00020006ff */
[----:B------:R-:W-:-:S01]  /*38600*/  NOP ;  /* 0x0000000000007918 */ /* 0x000fc20000000000 */
[----:B------:R-:W-:Y:S04]  /*38610*/  STL.64 [R1+0x2b0], R52 ;  /* 0x0002b03401007387 */ /* 0x000fe80000100a00 */
[----:B------:R3:W-:Y:S04]  /*38620*/  STL.64 [R1+0x2b8], R54 ;  /* 0x0002b83601007387 */ /* 0x0007e80000100a00 */
[----:B------:R-:W-:Y:S04]  /*38630*/  STL.64 [R1+0x35d0], R50 ;  /* 0x0035d03201007387 */ /* 0x000fe80000100a00 */
[----:B------:R-:W-:Y:S01]  /*38640*/  STL.64 [R1+0x35c8], R48 ;  /* 0x0035c83001007387 */ /* 0x000fe20000100a00 */
[----:B------:R-:W-:-:S02]  /*38650*/  F2FP.F16.E4M3.UNPACK_B R47, R16 ;  /* 0x00000010ff2f723e */ /* 0x000fc400020006ff */
[----:B------:R-:W-:Y:S02]  /*38660*/  F2FP.F16.E4M3.UNPACK_B R44, R15 ;  /* 0x0000000fff2c723e */ /* 0x000fe400020006ff */
[----:B------:R-:W-:Y:S01]  /*38670*/  F2FP.F16.E4M3.UNPACK_B R45, R14 ;  /* 0x0000000eff2d723e */ /* 0x000fe200020006ff */
[C---:B---3--:R-:W-:Y:S01]  /*38680*/  HMMA.16816.F32 R52, R4.reuse, R48, R56 ;  /* 0x000000300434723c */ /* 0x048fe20000001838 */
[----:B------:R-:W0:Y:S05]  /*38690*/  LDSM.16.M88.4 R48, [R23+0x1600] ;  /* 0x001600001730783b */ /* 0x000e2a0000000200 */
[----:B------:R-:W-:-:S15]  /*386a0*/  HMMA.16816.F32 R36, R4, R46, R36 ;  /* 0x0000002e0424723c */ /* 0x000fde0000001824 */
[----:B------:R-:W-:-:S02]  /*386b0*/  NOP ;  /* 0x0000000000007918 */ /* 0x000fc40000000000 */
[----:B------:R-:W-:Y:S04]  /*386c0*/  STL.64 [R1+0x2d0], R52 ;  /* 0x0002d03401007387 */ /* 0x000fe80000100a00 */
[----:B------:R-:W-:Y:S01]  /*386d0*/  STL.64 [R1+0x2d8], R54 ;  /* 0x0002d83601007387 */ /* 0x000fe20000100a00 */
[----:B------:R-:W-:-:S03]  /*386e0*/  F2FP.F16.E4M3.UNPACK_B R42, R18 ;  /* 0x00000012ff2a723e */ /* 0x000fc600020006ff */
[----:B------:R-:W-:Y:S04]  /*386f0*/  LDSM.16.M88.4 R52, [R23+0x1a00] ;  /* 0x001a00001734783b */ /* 0x000fe80000000200 */
[----:B0-----:R-:W-:Y:S04]  /*38700*/  STL.64 [R1+0x110], R48 ;  /* 0x0001103001007387 */ /* 0x001fe80000100a00 */
[----:B------:R-:W-:Y:S04]  /*38710*/  STL.64 [R1+0x118], R50 ;  /* 0x0001183201007387 */ /* 0x000fe80000100a00 */
[----:B------:R0:W-:Y:S04]  /*38720*/  STL.64 [R1+0x2f0], R36 ;  /* 0x0002f02401007387 */ /* 0x0001e80000100a00 */
[----:B------:R1:W-:Y:S04]  /*38730*/  STL.64 [R1+0x2f8], R38 ;  /* 0x0002f82601007387 */ /* 0x0003e80000100a00 */
[----:B0-----:R-:W2:Y:S04]  /*38740*/  LDL.LU.64 R36, [R1+0x330] ;  /* 0x0003300001247983 */ /* 0x001ea80000300a00 */
[----:B-1----:R-:W2:Y:S01]  /*38750*/  LDL.LU.64 R38, [R1+0x338] ;  /* 0x0003380001267983 */ /* 0x002ea20000300a00 */
[----:B----4-:R-:W-:-:S15]  /*38760*/  HMMA.16816.F32 R28, R4, R44, R28 ;  /* 0x0000002c041c723c */ /* 0x010fde000000181c */
[----:B------:R-:W-:-:S08]  /*38770*/  NOP ;  /* 0x0000000000007918 */ /* 0x000fd00000000000 */
[----:B------:R0:W-:Y:S04]  /*38780*/  STL.64 [R1+0x310], R28 ;  /* 0x0003101c01007387 */ /* 0x0001e80000100a00 */
[----:B------:R1:W-:Y:S04]  /*38790*/  STL.64 [R1+0x318], R30 ;  /* 0x0003181e01007387 */ /* 0x0003e80000100a00 */
[----:B0-----:R-:W3:Y:S04]  /*387a0*/  LDL.LU.64 R28, [R1+0x350] ;  /* 0x00035000011c7983 */ /* 0x001ee80000300a00 */
[----:B-1----:R-:W3:Y:S01]  /*387b0*/  LDL.LU.64 R30, [R1+0x358] ;  /* 0x00035800011e7983 */ /* 0x002ee20000300a00 */
[----:B------:R-:W-:-:S02]  /*387c0*/  IMAD.MOV.U32 R14, RZ, RZ, R48 ;  /* 0x000000ffff0e7224 */ /* 0x000fc400078e0030 */
[----:B------:R-:W-:Y:S02]  /*387d0*/  IMAD.MOV.U32 R15, RZ, RZ, R49 ;  /* 0x000000ffff0f7224 */ /* 0x000fe400078e0031 */
[----:B------:R-:W-:Y:S02]  /*387e0*/  IMAD.MOV.U32 R16, RZ, RZ, R50 ;  /* 0x000000ffff107224 */ /* 0x000fe400078e0032 */
[----:B------:R-:W-:Y:S02]  /*387f0*/  IMAD.MOV.U32 R17, RZ, RZ, R51 ;  /* 0x000000ffff117224 */ /* 0x000fe400078e0033 */
[----:B------:R-:W0:Y:S04]  /*38800*/  LDSM.16.M88.4 R48, [R23+0x1800] ;  /* 0x001800001730783b */ /* 0x000e280000000200 */
[----:B------:R-:W-:Y:S04]  /*38810*/  STL.64 [R1+0x35c0], R46 ;  /* 0x0035c02e01007387 */ /* 0x000fe80000100a00 */
[----:B------:R-:W-:Y:S04]  /*38820*/  STL.64 [R1+0x35b8], R44 ;  /* 0x0035b82c01007387 */ /* 0x000fe80000100a00 */
[----:B0-----:R0:W-:Y:S01]  /*38830*/  STL.64 [R1+0x130], R48 ;  /* 0x0001303001007387 */ /* 0x0011e20000100a00 */
[----:B------:R-:W-:-:S02]  /*38840*/  IMAD.MOV.U32 R18, RZ, RZ, R48 ;  /* 0x000000ffff127224 */ /* 0x000fc400078e0030 */
[----:B------:R-:W-:Y:S01]  /*38850*/  IMAD.MOV.U32 R19, RZ, RZ, R49 ;  /* 0x000000ffff137224 */ /* 0x000fe200078e0031 */
[----:B------:R1:W-:Y:S01]  /*38860*/  STL.64 [R1+0x138], R50 ;  /* 0x0001383201007387 */ /* 0x0003e20000100a00 */
[----:B------:R-:W-:Y:S02]  /*38870*/  IMAD.MOV.U32 R20, RZ, RZ, R50 ;  /* 0x000000ffff147224 */ /* 0x000fe400078e0032 */
[----:B------:R-:W-:Y:S01]  /*38880*/  IMAD.MOV.U32 R21, RZ, RZ, R51 ;  /* 0x000000ffff157224 */ /* 0x000fe200078e0033 */
[----:B0-----:R-:W4:Y:S04]  /*38890*/  LDL.LU.64 R48, [R1+0x370] ;  /* 0x0003700001307983 */ /* 0x001f280000300a00 */
[----:B-1----:R-:W4:Y:S04]  /*388a0*/  LDL.LU.64 R50, [R1+0x378] ;  /* 0x0003780001327983 */ /* 0x002f280000300a00 */
[----:B------:R-:W4:Y:S04]  /*388b0*/  LDL.LU.64 R44, [R1+0x390] ;  /* 0x00039000012c7983 */ /* 0x000f280000300a00 */
[----:B------:R-:W4:Y:S01]  /*388c0*/  LDL.LU.64 R46, [R1+0x398] ;  /* 0x00039800012e7983 */ /* 0x000f220000300a00 */
[----:B------:R-:W-:-:S03]  /*388d0*/  F2FP.F16.E4M3.UNPACK_B R43, R0 ;  /* 0x00000000ff2b723e */ /* 0x000fc600020006ff */
[----:B------:R-:W-:Y:S01]  /*388e0*/  STL.64 [R1+0x160], R52 ;  /* 0x0001603401007387 */ /* 0x000fe20000100a00 */
[----:B------:R-:W-:Y:S02]  /*388f0*/  IMAD.MOV.U32 R22, RZ, RZ, R52 ;  /* 0x000000ffff167224 */ /* 0x000fe400078e0034 */
[----:B------:R-:W-:Y:S02]  /*38900*/  IMAD.MOV.U32 R0, RZ, RZ, R53 ;  /* 0x000000ffff007224 */ /* 0x000fe400078e0035 */
[----:B------:R-:W-:Y:S01]  /*38910*/  IMAD.MOV.U32 R24, RZ, RZ, R54 ;  /* 0x000000ffff187224 */ /* 0x000fe200078e0036 */
[----:B------:R2:W-:Y:S01]  /*38920*/  STL.64 [R1+0x168], R54 ;  /* 0x0001683601007387 */ /* 0x0005e20000100a00 */
[----:B------:R-:W-:Y:S01]  /*38930*/  IMAD.MOV.U32 R25, RZ, RZ, R55 ;  /* 0x000000ffff197224 */ /* 0x000fe200078e0037 */
[----:B------:R-:W-:Y:S02]  /*38940*/  F2FP.F16.E4M3.UNPACK_B R40, R40 ;  /* 0x00000028ff28723e */ /* 0x000fe400020006ff */
[----:B------:R-:W-:Y:S01]  /*38950*/  F2FP.F16.E4M3.UNPACK_B R41, R41 ;  /* 0x00000029ff29723e */ /* 0x000fe200020006ff */
[----:B--2---:R-:W-:-:S15]  /*38960*/  HMMA.16816.F32 R52, R4, R42, R36 ;  /* 0x0000002a0434723c */ /* 0x004fde0000001824 */
[----:B------:R-:W-:-:S08]  /*38970*/  NOP ;  /* 0x0000000000007918 */ /* 0x000fd00000000000 */
[----:B------:R-:W-:Y:S04]  /*38980*/  STL.64 [R1+0x330], R52 ;  /* 0x0003303401007387 */ /* 0x000fe80000100a00 */
[----:B------:R3:W-:Y:S02]  /*38990*/  STL.64 [R1+0x338], R54 ;  /* 0x0003383601007387 */ /* 0x0007e40000100a00 */
[----:B---3--:R-:W-:Y:S02]  /*389a0*/  HMMA.16816.F32 R52, R4, R40, R28 ;  /* 0x000000280434723c */ /* 0x008fe4000000181c */
[----:B------:R-:W2:Y:S04]  /*389b0*/  LDL.LU.64 R28, [R1+0x3b0] ;  /* 0x0003b000011c7983 */ /* 0x000ea80000300a00 */
[----:B------:R-:W2:Y:S01]  /*389c0*/  LDL.LU.64 R30, [R1+0x3b8] ;  /* 0x0003b800011e7983 */ /* 0x000ea20000300a00 */
[----:B------:R-:W-:-:S02]  /*389d0*/  F2FP.F16.E4M3.UNPACK_B R38, R33 ;  /* 0x00000021ff26723e */ /* 0x000fc400020006ff */
[----:B------:R-:W-:-:S14]  /*389e0*/  F2FP.F16.E4M3.UNPACK_B R39, R32 ;  /* 0x00000020ff27723e */ /* 0x000fdc00020006ff */
[----:B------:R-:W-:Y:S04]  /*389f0*/  STL.64 [R1+0x350], R52 ;  /* 0x0003503401007387 */ /* 0x000fe80000100a00 */
[----:B------:R-:W-:Y:S04]  /*38a00*/  STL.64 [R1+0x358], R54 ;  /* 0x0003583601007387 */ /* 0x000fe80000100a00 */
[----:B------:R-:W-:Y:S04]  /*38a10*/  STL.64 [R1+0x35f0], R42 ;  /* 0x0035f02a01007387 */ /* 0x000fe80000100a00 */
[----:B------:R4:W-:Y:S01]  /*38a20*/  STL.64 [R1+0x35e8], R40 ;  /* 0x0035e82801007387 */ /* 0x0009e20000100a00 */
[----:B------:R-:W-:-:S02]  /*38a30*/  F2FP.F16.E4M3.UNPACK_B R36, R27 ;  /* 0x0000001bff24723e */ /* 0x000fc400020006ff */
[----:B------:R-:W-:Y:S01]  /*38a40*/  F2FP.F16.E4M3.UNPACK_B R37, R26 ;  /* 0x0000001aff25723e */ /* 0x000fe200020006ff */
[----:B----4-:R-:W-:-:S15]  /*38a50*/  HMMA.16816.F32 R40, R4, R38, R48 ;  /* 0x000000260428723c */ /* 0x010fde0000001830 */
[----:B------:R-:W-:-:S08]  /*38a60*/  NOP ;  /* 0x0000000000007918 */ /* 0x000fd00000000000 */
[----:B------:R-:W-:Y:S04]  /*38a70*/  STL.64 [R1+0x370], R40 ;  /* 0x0003702801007387 */ /* 0x000fe80000100a00 */
[----:B------:R0:W-:Y:S02]  /*38a80*/  STL.64 [R1+0x378], R42 ;  /* 0x0003782a01007387 */ /* 0x0001e40000100a00 */
[----:B0-----:R-:W-:Y:S02]  /*38a90*/  HMMA.16816.F32 R40, R4, R36, R44 ;  /* 0x000000240428723c */ /* 0x001fe4000000182c */
[----:B------:R-:W3:Y:S04]  /*38aa0*/  LDL.LU.64 R44, [R1+0x3d0] ;  /* 0x0003d000012c7983 */ /* 0x000ee80000300a00 */
[----:B------:R-:W3:-:S15]  /*38ab0*/  LDL.LU.64 R46, [R1+0x3d8] ;  /* 0x0003d800012e7983 */ /* 0x000ede0000300a00 */
[----:B------:R-:W-:-:S02]  /*38ac0*/  NOP ;  /* 0x0000000000007918 */ /* 0x000fc40000000000 */
[----:B------:R0:W-:Y:S04]  /*38ad0*/  STL.64 [R1+0x390], R40 ;  /* 0x0003902801007387 */ /* 0x0001e80000100a00 */
[----:B------:R1:W-:Y:S04]  /*38ae0*/  STL.64 [R1+0x398], R42 ;  /* 0x0003982a01007387 */ /* 0x0003e80000100a00 */
[----:B0-----:R-:W4:Y:S04]  /*38af0*/  LDL.LU.64 R40, [R1+0x3f0] ;  /* 0x0003f00001287983 */ /* 0x001f280000300a00 */
[----:B-1----:R-:W4:Y:S01]  /*38b00*/  LDL.LU.64 R42, [R1+0x3f8] ;  /* 0x0003f800012a7983 */ /* 0x002f220000300a00 */
[----:B------:R-:W-:-:S02]  /*38b10*/  F2FP.F16.E4M3.UNPACK_B R2, R2 ;  /* 0x00000002ff02723e */ /* 0x000fc400020006ff */
[----:B------:R-:W-:Y:S01]  /*38b20*/  F2FP.F16.E4M3.UNPACK_B R3, R3 ;  /* 0x00000003ff03723e */ /* 0x000fe200020006ff */
[----:B------:R-:W-:Y:S04]  /*38b30*/  STL.64 [R1+0x3620], R38 ;  /* 0x0036202601007387 */ /* 0x000fe80000100a00 */
[----:B------:R2:W-:Y:S02]  /*38b40*/  STL.64 [R1+0x3618], R36 ;  /* 0x0036182401007387 */ /* 0x0005e40000100a00 */
[----:B--2---:R-:W-:Y:S02]  /*38b50*/  HMMA.16816.F32 R36, R4, R2, R28 ;  /* 0x000000020424723c */ /* 0x004fe4000000181c */
[----:B------:R-:W2:Y:S04]  /*38b60*/  LDL.LU.64 R28, [R1+0x420] ;  /* 0x00042000011c7983 */ /* 0x000ea80000300a00 */
[----:B------:R-:W2:-:S15]  /*38b70*/  LDL.LU.64 R30, [R1+0x428] ;  /* 0x00042800011e7983 */ /* 0x000e9e0000300a00 */
[----:B------:R-:W-:-:S02]  /*38b80*/  NOP ;  /* 0x0000000000007918 */ /* 0x000fc40000000000 */
[----:B------:R-:W-:Y:S04]  /*38b90*/  STL.64 [R1+0x3b0], R36 ;  /* 0x0003b02401007387 */ /* 0x000fe80000100a00 */
[----:B------:R-:W-:Y:S04]  /*38ba0*/  STL.64 [R1+0x3b8], R38 ;  /* 0x0003b82601007387 */ /* 0x000fe80000100a00 */
[----:B------:R-:W0:Y:S01]  /*38bb0*/  LDSM.16.M88.4 R36, [R23+0x1c00] ;  /* 0x001c00001724783b */ /* 0x000e220000000200 */
[----:B------:R-:W-:Y:S02]  /*38bc0*/  F2FP.F16.E4M3.UNPACK_B R8, R8 ;  /* 0x00000008ff08723e */ /* 0x000fe400020006ff */
[----:B------:R-:W-:-:S02]  /*38bd0*/  F2FP.F16.E4M3.UNPACK_B R9, R9 ;  /* 0x00000009ff09723e */ /* 0x000fc400020006ff */
[----:B------:R-:W-:Y:S02]  /*38be0*/  F2FP.F16.E4M3.UNPACK_B R10, R10 ;  /* 0x0000000aff0a723e */ /* 0x000fe400020006ff */
[----:B------:R-:W-:Y:S01]  /*38bf0*/  F2FP.F16.E4M3.UNPACK_B R11, R11 ;  /* 0x0000000bff0b723e */ /* 0x000fe200020006ff */
[----:B0-----:R-:W-:Y:S01]  /*38c00*/  STL.64 [R1+0x190], R36 ;  /* 0x0001902401007387 */ /* 0x001fe20000100a00 */
[----:B------:R-:W-:Y:S02]  /*38c10*/  IMAD.MOV.U32 R26, RZ, RZ, R36 ;  /* 0x000000ffff1a7224 */ /* 0x000fe400078e0024 */
[----:B------:R-:W-:Y:S02]  /*38c20*/  IMAD.MOV.U32 R27, RZ, RZ, R37 ;  /* 0x000000ffff1b7224 */ /* 0x000fe400078e0025 */
[----:B------:R-:W-:Y:S01]  /*38c30*/  IMAD.MOV.U32 R32, RZ, RZ, R38 ;  /* 0x000000ffff207224 */ /* 0x000fe200078e0026 */
[----:B------:R3:W-:Y:S01]  /*38c40*/  STL.64 [R1+0x198], R38 ;  /* 0x0001982601007387 */ /* 0x0007e20000100a00 */
[----:B------:R-:W-:-:S02]  /*38c50*/  IMAD.MOV.U32 R33, RZ, RZ, R39 ;  /* 0x000000ffff217224 */ /* 0x000fc400078e0027 */
[----:B---3--:R-:W-:Y:S01]  /*38c60*/  HMMA.16816.F32 R36, R4, R8, R44 ;  /* 0x000000080424723c */ /* 0x008fe2000000182c */
[----:B------:R-:W-:-:S15]  /*38c70*/  F2FP.F16.E4M3.UNPACK_B R12, R12 ;  /* 0x0000000cff0c723e */ /* 0x000fde00020006ff */
[----:B------:R-:W-:-:S07]  /*38c80*/  NOP ;  /* 0x0000000000007918 */ /* 0x000fce0000000000 */
[----:B------:R-:W-:Y:S04]  /*38c90*/  STL.64 [R1+0x3d0], R36 ;  /* 0x0003d02401007387 */ /* 0x000fe80000100a00 */
[----:B------:R4:W-:Y:S01]  /*38ca0*/  STL.64 [R1+0x3d8], R38 ;  /* 0x0003d82601007387 */ /* 0x0009e20000100a00 */
[----:B------:R-:W-:-:S03]  /*38cb0*/  F2FP.F16.E4M3.UNPACK_B R13, R13 ;  /* 0x0000000dff0d723e */ /* 0x000fc600020006ff */
[----:B------:R-:W3:Y:S04]  /*38cc0*/  LDL.LU.64 R48, [R1+0x520] ;  /* 0x0005200001307983 */ /* 0x000ee80000300a00 */
[----:B------:R-:W3:Y:S01]  /*38cd0*/  LDL.LU.64 R50, [R1+0x528] ;  /* 0x0005280001327983 */ /* 0x000ee20000300a00 */
[----:B----4-:R-:W-:-:S15]  /*38ce0*/  HMMA.16816.F32 R36, R4, R10, R40 ;  /* 0x0000000a0424723c */ /* 0x010fde0000001828 */
[----:B------:R-:W-:-:S08]  /*38cf0*/  NOP ;  /* 0x0000000000007918 */ /* 0x000fd00000000000 */
[----:B------:R-:W-:Y:S04]  /*38d00*/  STL.64 [R1+0x3f0], R36 ;  /* 0x0003f02401007387 */ /* 0x000fe80000100a00 */
[----:B------:R-:W-:Y:S04]  /*38d10*/  STL.64 [R1+0x3f8], R38 ;  /* 0x0003f82601007387 */ /* 0x000fe80000100a00 */
[----:B------:R-:W-:Y:S04]  /*38d20*/  STL.64 [R1+0x3630], R10 ;  /* 0x0036300a01007387 */ /* 0x000fe80000100a00 */
[----:B------:R2:W-:Y:S04]  /*38d30*/  STL.64 [R1+0x3628], R8 ;  /* 0x0036280801007387 */ /* 0x0005e80000100a00 */
[----:B------:R-:W4:Y:S04]  /*38d40*/  LDL.LU.64 R44, [R1+0x590] ;  /* 0x00059000012c7983 */ /* 0x000f280000300a00 */
[----:B------:R-:W4:Y:S01]  /*38d50*/  LDL.LU.64 R46, [R1+0x598] ;  /* 0x00059800012e7983 */ /* 0x000f220000300a00 */
[----:B--2---:R-:W-:Y:S03]  /*38d60*/  HMMA.16816.F32 R8, R4, R12, R28 ;  /* 0x0000000c0408723c */ /* 0x004fe6000000181c */
[----:B------:R-:W0:-:S15]  /*38d70*/  LDSM.16.M88.4 R28, [R23+0x1e00] ;  /* 0x001e0000171c783b */ /* 0x000e1e0000000200 */
[----:B------:R-:W-:-:S05]  /*38d80*/  NOP ;  /* 0x0000000000007918 */ /* 0x000fca0000000000 */
[----:B------:R-:W-:Y:S04]  /*38d90*/  STL.64 [R1+0x420], R8 ;  /* 0x0004200801007387 */ /* 0x000fe80000100a00 */
[----:B------:R1:W-:Y:S04]  /*38da0*/  STL.64 [R1+0x428], R10 ;  /* 0x0004280a01007387 */ /* 0x0003e80000100a00 */
[----:B0-----:R0:W-:Y:S04]  /*38db0*/  STL.64 [R1+0x1b0], R28 ;  /* 0x0001b01c01007387 */ /* 0x0011e80000100a00 */
[----:B------:R2:W-:Y:S04]  /*38dc0*/  STL.64 [R1+0x1b8], R30 ;  /* 0x0001b81e01007387 */ /* 0x0005e80000100a00 */
[----:B------:R-:W4:Y:S04]  /*38dd0*/  LDL.LU.64 R40, [R1+0x580] ;  /* 0x0005800001287983 */ /* 0x000f280000300a00 */
[----:B------:R-:W4:Y:S04]  /*38de0*/  LDL.LU.64 R42, [R1+0x588] ;  /* 0x00058800012a7983 */ /* 0x000f280000300a00 */
[----:B------:R-:W4:Y:S04]  /*38df0*/  LDL.LU.64 R36, [R1+0x570] ;  /* 0x0005700001247983 */ /* 0x000f280000300a00 */
[----:B------:R-:W4:Y:S01]  /*38e00*/  LDL.LU.64 R38, [R1+0x578] ;  /* 0x0005780001267983 */ /* 0x000f220000300a00 */
[----:B------:R-:W-:-:S02]  /*38e10*/  F2FP.F16.E4M3.UNPACK_B R14, R14 ;  /* 0x0000000eff0e723e */ /* 0x000fc400020006ff */
[----:B------:R-:W-:Y:S02]  /*38e20*/  F2FP.F16.E4M3.UNPACK_B R15, R15 ;  /* 0x0000000fff0f723e */ /* 0x000fe400020006ff */
[----:B------:R-:W-:Y:S02]  /*38e30*/  F2FP.F16.E4M3.UNPACK_B R16, R16 ;  /* 0x00000010ff10723e */ /* 0x000fe400020006ff */
[----:B------:R-:W-:Y:S02]  /*38e40*/  F2FP.F16.E4M3.UNPACK_B R17, R17 ;  /* 0x00000011ff11723e */ /* 0x000fe400020006ff */
[----:B------:R-:W-:Y:S02]  /*38e50*/  F2FP.F16.E4M3.UNPACK_B R18, R18 ;  /* 0x00000012ff12723e */ /* 0x000fe400020006ff */
[----:B------:R-:W-:Y:S01]  /*38e60*/  F2FP.F16.E4M3.UNPACK_B R19, R19 ;  /* 0x00000013ff13723e */ /* 0x000fe200020006ff */
[----:B-1----:R-:W-:Y:S02]  /*38e70*/  IMAD.MOV.U32 R11, RZ, RZ, R28 ;  /* 0x000000ffff0b7224 */ /* 0x002fe400078e001c */
[----:B------:R-:W-:-:S02]  /*38e80*/  IMAD.MOV.U32 R10, RZ, RZ, R29 ;  /* 0x000000ffff0a7224 */ /* 0x000fc400078e001d */
[----:B------:R-:W-:Y:S02]  /*38e90*/  IMAD.MOV.U32 R8, RZ, RZ, R30 ;  /* 0x000000ffff087224 */ /* 0x000fe400078e001e */
[----:B------:R-:W-:Y:S01]  /*38ea0*/  IMAD.MOV.U32 R9, RZ, RZ, R31 ;  /* 0x000000ffff097224 */ /* 0x000fe200078e001f */
[----:B0-----:R-:W4:Y:S04]  /*38eb0*/  LDL.LU.64 R28, [R1+0x560] ;  /* 0x00056000011c7983 */ /* 0x001f280000300a00 */
[----:B--2---:R-:W2:Y:S01]  /*38ec0*/  LDL.LU.64 R30, [R1+0x568] ;  /* 0x00056800011e7983 */ /* 0x004ea20000300a00 */
[----:B------:R-:W-:Y:S02]  /*38ed0*/  F2FP.F16.E4M3.UNPACK_B R20, R20 ;  /* 0x00000014ff14723e */ /* 0x000fe400020006ff */
[----:B------:R-:W-:Y:S01]  /*38ee0*/  F2FP.F16.E4M3.UNPACK_B R21, R21 ;  /* 0x00000015ff15723e */ /* 0x000fe200020006ff */
[C---:B---3--:R-:W-:Y:S06]  /*38ef0*/  HMMA.16816.F32 R48, R4.reuse, R14, R48 ;  /* 0x0000000e0430723c */ /* 0x048fec0000001830 */
[----:B----4-:R-:W-:-:S15]  /*38f00*/  HMMA.16816.F32 R44, R4, R16, R44 ;  /* 0x00000010042c723c */ /* 0x010fde000000182c */
[----:B------:R-:W-:-:S02]  /*38f10*/  NOP ;  /* 0x0000000000007918 */ /* 0x000fc40000000000 */
[----:B------:R-:W-:Y:S04]  /*38f20*/  STL.64 [R1+0x520], R48 ;  /* 0x0005203001007387 */ /* 0x000fe80000100a00 */
[----:B------:R-:W-:Y:S04]  /*38f30*/  STL.64 [R1+0x528], R50 ;  /* 0x0005283201007387 */ /* 0x000fe80000100a00 */
[----:B------:R-:W-:Y:S04]  /*38f40*/  STL.64 [R1+0x590], R44 ;  /* 0x0005902c01007387 */ /* 0x000fe80000100a00 */
[----:B------:R-:W-:Y:S04]  /*38f50*/  STL.64 [R1+0x598], R46 ;  /* 0x0005982e01007387 */ /* 0x000fe80000100a00 */
[----:B------:R-:W-:Y:S04]  /*38f60*/  STL.64 [R1+0x35b0], R18 ;  /* 0x0035b01201007387 */ /* 0x000fe80000100a00 */
[----:B------:R0:W-:Y:S01]  /*38f70*/  STL.64 [R1+0x35a8], R16 ;  /* 0x0035a81001007387 */ /* 0x0001e20000100a00 */
[C---:B------:R-:W-:Y:S06]  /*38f80*/  HMMA.16816.F32 R40, R4.reuse, R18, R40 ;  /* 0x000000120428723c */ /* 0x040fec0000001828 */
[----:B0-----:R-:W-:-:S15]  /*38f90*/  HMMA.16816.F32 R16, R4, R20, R36 ;  /* 0x000000140410723c */ /* 0x001fde0000001824 */
[----:B------:R-:W-:-:S02]  /*38fa0*/  NOP ;  /* 0x0000000000007918 */ /* 0x000fc40000000000 */
[----:B------:R-:W-:Y:S04]  /*38fb0*/  STL.64 [R1+0x580], R40 ;  /* 0x0005802801007387 */ /* 0x000fe80000100a00 */
[----:B------:R-:W-:Y:S04]  /*38fc0*/  STL.64 [R1+0x588], R42 ;  /* 0x0005882a01007387 */ /* 0x000fe80000100a00 */
[----:B------:R-:W3:Y:S04]  /*38fd0*/  LDL.LU.64 R36, [R1+0x5b0] ;  /* 0x0005b00001247983 */ /* 0x000ee80000300a00 */
[----:B------:R-:W3:Y:S04]  /*38fe0*/  LDL.LU.64 R38, [R1+0x5b8] ;  /* 0x0005b80001267983 */ /* 0x000ee80000300a00 */
[----:B------:R0:W-:Y:S04]  /*38ff0*/  STL.64 [R1+0x570], R16 ;  /* 0x0005701001007387 */ /* 0x0001e80000100a00 */
[----:B------:R1:W-:Y:S04]  /*39000*/  STL.64 [R1+0x578], R18 ;  /* 0x0005781201007387 */ /* 0x0003e80000100a00 */
[----:B0-----:R-:W4:Y:S04]  /*39010*/  LDL.LU.64 R16, [R1+0x5d0] ;  /* 0x0005d00001107983 */ /* 0x001f280000300a00 */
[----:B-1----:R-:W4:Y:S01]  /*39020*/  LDL.LU.64 R18, [R1+0x5d8] ;  /* 0x0005d80001127983 */ /* 0x002f220000300a00 */
[----:B------:R-:W-:-:S02]  /*39030*/  F2FP.F16.E4M3.UNPACK_B R22, R22 ;  /* 0x00000016ff16723e */ /* 0x000fc400020006ff */
[----:B------:R-:W-:-:S07]  /*39040*/  F2FP.F16.E4M3.UNPACK_B R23, R0 ;  /* 0x00000000ff17723e */ /* 0x000fce00020006ff */
[----:B--2---:R-:W-:Y:S01]  /*39050*/  HMMA.16816.F32 R28, R4, R22, R28 ;  /* 0x00000016041c723c */ /* 0x004fe2000000181c */
[----:B------:R-:W-:Y:S02]  /*39060*/  F2FP.F16.E4M3.UNPACK_B R24, R24 ;  /* 0x00000018ff18723e */ /* 0x000fe400020006ff */
[----:B------:R-:W-:Y:S02]  /*39070*/  F2FP.F16.E4M3.UNPACK_B R25, R25 ;  /* 0x00000019ff19723e */ /* 0x000fe400020006ff */
[----:B------:R-:W-:Y:S02]  /*39080*/  F2FP.F16.E4M3.UNPACK_B R26, R26 ;  /* 0x0000001aff1a723e */ /* 0x000fe400020006ff */
[----:B------:R-:W-:-:S15]  /*39090*/  F2FP.F16.E4M3.UNPACK_B R27, R27 ;  /* 0x0000001bff1b723e */ /* 0x000fde00020006ff */
[----:B------:R-:W-:-:S01]  /*390a0*/  NOP ;  /* 0x0000000000007918 */ /* 0x000fc20000000000 */
[----:B------:R0:W-:Y:S04]  /*390b0*/  STL.64 [R1+0x560], R28 ;  /* 0x0005601c01007387 */ /* 0x0001e80000100a00 */
[----:B------:R1:W-:Y:S04]  /*390c0*/  STL.64 [R1+0x568], R30 ;  /* 0x0005681e01007387 */ /* 0x0003e80000100a00 */
[----:B0-----:R-:W2:Y:S04]  /*390d0*/  LDL.LU.64 R28, [R1+0x5f0] ;  /* 0x0005f000011c7983 */ /* 0x001ea80000300a00 */
[----:B-1----:R-:W2:Y:S04]  /*390e0*/  LDL.LU.64 R30, [R1+0x5f8] ;  /* 0x0005f800011e7983 */ /* 0x002ea80000300a00 */
[----:B------:R-:W2:Y:S04]  /*390f0*/  LDL.LU R51, [R1+0x1374] ;  /* 0x0013740001337983 */ /* 0x000ea80000300800 */
[----:B------:R-:W2:Y:S04]  /*39100*/  LDL.LU R52, [R1+0x1370] ;  /* 0x0013700001347983 */ /* 0x000ea80000300800 */
[----:B------:R-:W2:Y:S04]  /*39110*/  LDL.LU R53, [R1+0x137c] ;  /* 0x00137c0001357983 */ /* 0x000ea80000300800 */
[----:B------:R-:W2:Y:S04]  /*39120*/  LDL.LU R54, [R1+0x1378] ;  /* 0x0013780001367983 */ /* 0x000ea80000300800 */
[----:B------:R-:W2:Y:S04]  /*39130*/  LDL.LU R55, [R1+0x1384] ;  /* 0x0013840001377983 */ /* 0x000ea80000300800 */
[----:B------:R-:W2:Y:S04]  /*39140*/  LDL.LU R56, [R1+0x1380] ;  /* 0x0013800001387983 */ /* 0x000ea80000300800 */
[----:B------:R-:W2:Y:S04]  /*39150*/  LDL.LU R57, [R1+0x138c] ;  /* 0x00138c0001397983 */ /* 0x000ea80000300800 */
[----:B------:R-:W2:Y:S04]  /*39160*/  LDL.LU R0, [R1+0x1388] ;  /* 0x0013880001007983 */ /* 0x000ea80000300800 */
[----:B------:R-:W-:Y:S01]  /*39170*/  STL [R1+0x35a4], R23 ;  /* 0x0035a41701007387 */ /* 0x000fe20000100800 */
[----:B---3--:R-:W-:Y:S03]  /*39180*/  HMMA.16816.F32 R40, R4, R24, R36 ;  /* 0x000000180428723c */ /* 0x008fe60000001824 */
[----:B------:R-:W3:Y:S04]  /*39190*/  LDL.LU.64 R36, [R1+0x610] ;  /* 0x0006100001247983 */ /* 0x000ee80000300a00 */
[----:B------:R-:W3:-:S15]  /*391a0*/  LDL.LU.64 R38, [R1+0x618] ;  /* 0x0006180001267983 */ /* 0x000ede0000300a00 */
[----:B------:R-:W-:-:S01]  /*391b0*/  NOP ;  /* 0x0000000000007918 */ /* 0x000fc20000000000 */
[----:B------:R-:W-:Y:S04]  /*391c0*/  STL.64 [R1+0x5b0], R40 ;  /* 0x0005b02801007387 */ /* 0x000fe80000100a00 */
[----:B------:R4:W-:Y:S04]  /*391d0*/  STL.64 [R1+0x5b8], R42 ;  /* 0x0005b82a01007387 */ /* 0x0009e80000100a00 */
[----:B------:R-:W-:Y:S01]  /*391e0*/  STL [R1+0x35a0], R25 ;  /* 0x0035a01901007387 */ /* 0x000fe20000100800 */
[----:B----4-:R-:W-:Y:S03]  /*391f0*/  HMMA.16816.F32 R40, R4, R26, R16 ;  /* 0x0000001a0428723c */ /* 0x010fe60000001810 */
[----:B------:R-:W4:Y:S04]  /*39200*/  LDL.LU.64 R16, [R1+0x600] ;  /* 0x0006000001107983 */ /* 0x000f280000300a00 */
[----:B------:R-:W4:Y:S01]  /*39210*/  LDL.LU.64 R18, [R1+0x608] ;  /* 0x0006080001127983 */ /* 0x000f220000300a00 */
[----:B------:R-:W-:-:S02]  /*39220*/  F2FP.F16.E4M3.UNPACK_B R32, R32 ;  /* 0x00000020ff20723e */ /* 0x000fc400020006ff */
[----:B------:R-:W-:Y:S02]  /*39230*/  F2FP.F16.E4M3.UNPACK_B R33, R33 ;  /* 0x00000021ff21723e */ /* 0x000fe400020006ff */
[----:B------:R-:W-:Y:S02]  /*39240*/  F2FP.F16.E4M3.UNPACK_B R8, R8 ;  /* 0x00000008ff08723e */ /* 0x000fe400020006ff */
[----:B------:R-:W-:-:S09]  /*39250*/  F2FP.F16.E4M3.UNPACK_B R9, R9 ;  /* 0x00000009ff09723e */ /* 0x000fd200020006ff */
[----:B------:R-:W-:Y:S04]  /*39260*/  STL.64 [R1+0x5d0], R40 ;  /* 0x0005d02801007387 */ /* 0x000fe80000100a00 */
[----:B------:R2:W-:Y:S02]  /*39270*/  STL.64 [R1+0x5d8], R42 ;  /* 0x0005d82a01007387 */ /* 0x0005e40000100a00 */
[----:B--2---:R-:W-:Y:S07]  /*39280*/  HMMA.16816.F32 R40, R4, R32, R28 ;  /* 0x000000200428723c */ /* 0x004fee000000181c */
[----:B------:R-:W-:-:S02]  /*39290*/  IMAD.MOV.U32 R30, RZ, RZ, R35 ;  /* 0x000000ffff1e7224 */ /* 0x000fc400078e0023 */
[----:B------:R-:W-:Y:S01]  /*392a0*/  IMAD.MOV.U32 R31, RZ, RZ, R34 ;  /* 0x000000ffff1f7224 */ /* 0x000fe200078e0022 */
[----:B------:R-:W-:Y:S02]  /*392b0*/  F2FP.F16.E4M3.UNPACK_B R34, R11 ;  /* 0x0000000bff22723e */ /* 0x000fe400020006ff */
[----:B------:R-:W-:Y:S01]  /*392c0*/  F2FP.F16.E4M3.UNPACK_B R35, R10 ;  /* 0x0000000aff23723e */ /* 0x000fe200020006ff */
[----:B------:R0:W-:Y:S04]  /*392d0*/  STL [R1+0x359c], R27 ;  /* 0x00359c1b01007387 */ /* 0x0001e80000100800 */
[----:B------:R-:W2:Y:S06]  /*392e0*/  LDL.64 R58, [R1+0x20] ;  /* 0x00002000013a7983 */ /* 0x000eac0000100a00 */
[----:B------:R-:W-:Y:S04]  /*392f0*/  STL.64 [R1+0x5f0], R40 ;  /* 0x0005f02801007387 */ /* 0x000fe80000100a00 */
[----:B------:R-:W-:Y:S04]  /*39300*/  STL.64 [R1+0x5f8], R42 ;  /* 0x0005f82a01007387 */ /* 0x000fe80000100a00 */
[----:B------:R1:W-:Y:S04]  /*39310*/  STL [R1+0x3598], R33 ;  /* 0x0035982101007387 */ /* 0x0003e80000100800 */
[----:B------:R-:W2:Y:S01]  /*39320*/  LDL R28, [R1+0x18] ;  /* 0x00001800011c7983 */ /* 0x000ea20000100800 */
[----:B0-----:R-:W-:-:S02]  /*39330*/  IMAD.MOV.U32 R27, RZ, RZ, R8 ;  /* 0x000000ffff1b7224 */ /* 0x001fc400078e0008 */
[----:B-1----:R-:W-:Y:S01]  /*39340*/  IMAD.MOV.U32 R33, RZ, RZ, R9 ;  /* 0x000000ffff217224 */ /* 0x002fe200078e0009 */
[C---:B---3--:R-:W-:Y:S06]  /*39350*/  HMMA.16816.F32 R36, R4.reuse, R34, R36 ;  /* 0x000000220424723c */ /* 0x048fec0000001824 */
[----:B----4-:R-:W-:-:S15]  /*39360*/  HMMA.16816.F32 R4, R4, R8, R16 ;  /* 0x000000080404723c */ /* 0x010fde0000001810 */
[----:B------:R-:W-:-:S02]  /*39370*/  NOP ;  /* 0x0000000000007918 */ /* 0x000fc40000000000 */
[----:B------:R-:W-:Y:S04]  /*39380*/  STL.64 [R1+0x610], R36 ;  /* 0x0006102401007387 */ /* 0x000fe80000100a00 */
[----:B------:R-:W-:Y:S04]  /*39390*/  STL.64 [R1+0x618], R38 ;  /* 0x0006182601007387 */ /* 0x000fe80000100a00 */
[----:B------:R-:W3:Y:S04]  /*393a0*/  LDL R29, [R1+0x1c] ;  /* 0x00001c00011d7983 */ /* 0x000ee80000100800 */
[----:B------:R0:W-:Y:S04]  /*393b0*/  STL.64 [R1+0x28], R8 ;  /* 0x0000280801007387 */ /* 0x0001e80000100a00 */
[----:B------:R1:W-:Y:S04]  /*393c0*/  STL.64 [R1+0x600], R4 ;  /* 0x0006000401007387 */ /* 0x0003e80000100a00 */
[----:B------:R4:W-:Y:S04]  /*393d0*/  STL.64 [R1+0x608], R6 ;  /* 0x0006080601007387 */ /* 0x0009e80000100a00 */
[----:B------:R-:W3:Y:S04]  /*393e0*/  LDL.LU.64 R16, [R1+0x510] ;  /* 0x0005100001107983 */ /* 0x000ee80000300a00 */
[----:B------:R-:W3:Y:S04]  /*393f0*/  LDL.LU.64 R18, [R1+0x518] ;  /* 0x0005180001127983 */ /* 0x000ee80000300a00 */
[----:B0-----:R-:W3:Y:S04]  /*39400*/  LDL.LU.64 R8, [R1+0x500] ;  /* 0x0005000001087983 */ /* 0x001ee80000300a00 */
[----:B------:R-:W3:Y:S04]  /*39410*/  LDL.LU.64 R10, [R1+0x508] ;  /* 0x00050800010a7983 */ /* 0x000ee80000300a00 */
[----:B------:R-:W3:Y:S04]  /*39420*/  LDL.LU.64 R36, [R1+0x4f0] ;  /* 0x0004f00001247983 */ /* 0x000ee80000300a00 */
[----:B------:R-:W3:Y:S04]  /*39430*/  LDL.LU.64 R38, [R1+0x4f8] ;  /* 0x0004f80001267983 */ /* 0x000ee80000300a00 */
[----:B------:R-:W3:Y:S01]  /*39440*/  LDL.LU.64 R48, [R1+0x4e0] ;  /* 0x0004e00001307983 */ /* 0x000ee20000300a00 */
[----:B-1----:R-:W-:-:S02]  /*39450*/  IMAD R4, R52, 0x100, R51 ;  /* 0x0000010034047824 */ /* 0x002fc400078e0233 */
[----:B------:R-:W-:Y:S02]  /*39460*/  IMAD R5, R54, 0x100, R53 ;  /* 0x0000010036057824 */ /* 0x000fe400078e0235 */
[----:B----4-:R-:W-:Y:S02]  /*39470*/  IMAD R6, R56, 0x100, R55 ;  /* 0x0000010038067824 */ /* 0x010fe400078e0237 */
[----:B------:R-:W-:Y:S01]  /*39480*/  IMAD R7, R0, 0x100, R57 ;  /* 0x0000010000077824 */ /* 0x000fe200078e0239 */
[----:B------:R-:W4:Y:S01]  /*39490*/  LDL.LU.64 R50, [R1+0x4e8] ;  /* 0x0004e80001327983 */ /* 0x000f220000300a00 */
[----:B------:R-:W-:Y:S02]  /*394a0*/  F2FP.F16.E4M3.UNPACK_B R4, R4 ;  /* 0x00000004ff04723e */ /* 0x000fe400020006ff */
[----:B------:R-:W-:Y:S02]  /*394b0*/  F2FP.F16.E4M3.UNPACK_B R5, R5 ;  /* 0x00000005ff05723e */ /* 0x000fe400020006ff */
[----:B------:R-:W-:-:S02]  /*394c0*/  F2FP.F16.E4M3.UNPACK_B R6, R6 ;  /* 0x00000006ff06723e */ /* 0x000fc400020006ff */
[----:B------:R-:W-:Y:S01]  /*394d0*/  F2FP.F16.E4M3.UNPACK_B R7, R7 ;  /* 0x00000007ff07723e */ /* 0x000fe200020006ff */
[----:B------:R-:W4:Y:S04]  /*394e0*/  LDL.LU.64 R44, [R1+0x4d0] ;  /* 0x0004d000012c7983 */ /* 0x000f280000300a00 */
[----:B------:R-:W4:Y:S01]  /*394f0*/  LDL.LU.64 R46, [R1+0x4d8] ;  /* 0x0004d800012e7983 */ /* 0x000f220000300a00 */
[----:B--2---:R-:W-:Y:S02]  /*39500*/  IMAD.MOV.U32 R23, RZ, RZ, R58 ;  /* 0x000000ffff177224 */ /* 0x004fe400078e003a */
[----:B------:R-:W-:Y:S01]  /*39510*/  IMAD.MOV.U32 R25, RZ, RZ, R59 ;  /* 0x000000ffff197224 */ /* 0x000fe200078e003b */
[C---:B---3--:R-:W-:Y:S06]  /*39520*/  HMMA.16816.F32 R16, R4.reuse, R58, R16 ;  /* 0x0000003a0410723c */ /* 0x048fec0000001810 */
[C---:B------:R-:W-:Y:S06]  /*39530*/  HMMA.16816.F32 R8, R4.reuse, R28, R8 ;  /* 0x0000001c0408723c */ /* 0x040fec0000001808 */
[C---:B------:R-:W-:Y:S11]  /*39540*/  HMMA.16816.F32 R28, R4.reuse, R30, R36 ;  /* 0x0000001e041c723c */ /* 0x040ff60000001824 */
[----:B------:R0:W-:Y:S04]  /*39550*/  STL.64 [R1+0x510], R16 ;  /* 0x0005101001007387 */ /* 0x0001e80000100a00 */
[----:B------:R1:W-:Y:S04]  /*39560*/  STL.64 [R1+0x518], R18 ;  /* 0x0005181201007387 */ /* 0x0003e80000100a00 */
[----:B------:R-:W2:Y:S04]  /*39570*/  LDL.LU.64 R56, [R1+0x4c0] ;  /* 0x0004c00001387983 */ /* 0x000ea80000300a00 */
[----:B------:R-:W2:Y:S04]  /*39580*/  LDL.LU.64 R58, [R1+0x4c8] ;  /* 0x0004c800013a7983 */ /* 0x000ea80000300a00 */
[----:B------:R-:W3:Y:S04]  /*39590*/  LDL.LU.64 R40, [R1+0x4b0] ;  /* 0x0004b00001287983 */ /* 0x000ee80000300a00 */
[----:B------:R-:W3:Y:S04]  /*395a0*/  LDL.LU.64 R42, [R1+0x4b8] ;  /* 0x0004b800012a7983 */ /* 0x000ee80000300a00 */
[----:B------:R-:W3:Y:S04]  /*395b0*/  LDL.LU.64 R52, [R1+0x1070] ;  /* 0x0010700001347983 */ /* 0x000ee80000300a00 */
[----:B------:R-:W3:Y:S04]  /*395c0*/  LDL.LU.64 R54, [R1+0x1078] ;  /* 0x0010780001367983 */ /* 0x000ee80000300a00 */
[----:B0-----:R-:W3:Y:S04]  /*395d0*/  LDL.LU.64 R16, [R1+0x1060] ;  /* 0x0010600001107983 */ /* 0x001ee80000300a00 */
[----:B-1----:R-:W3:Y:S04]  /*395e0*/  LDL.LU.64 R18, [R1+0x1068] ;  /* 0x0010680001127983 */ /* 0x002ee80000300a00 */
[----:B------:R-:W-:Y:S04]  /*395f0*/  STL.64 [R1+0x500], R8 ;  /* 0x0005000801007387 */ /* 0x000fe80000100a00 */
[----:B------:R0:W-:Y:S04]  /*39600*/  STL.64 [R1+0x508], R10 ;  /* 0x0005080a01007387 */ /* 0x0001e80000100a00 */
[----:B0-----:R-:W3:Y:S04]  /*39610*/  LDL.LU.64 R10, [R1+0x3630] ;  /* 0x00363000010a7983 */ /* 0x001ee80000300a00 */
[----:B------:R-:W3:Y:S04]  /*39620*/  LDL.LU.64 R8, [R1+0x3628] ;  /* 0x0036280001087983 */ /* 0x000ee80000300a00 */
[----:B------:R-:W3:Y:S04]  /*39630*/  LDL.LU.64 R38, [R1+0x3620] ;  /* 0x0036200001267983 */ /* 0x000ee80000300a00 */
[----:B------:R-:W3:Y:S04]  /*39640*/  LDL.LU.64 R36, [R1+0x3618] ;  /* 0x0036180001247983 */ /* 0x000ee80000300a00 */
[----:B------:R-:W-:Y:S04]  /*39650*/  STL.64 [R1+0x4f0], R28 ;  /* 0x0004f01c01007387 */ /* 0x000fe80000100a00 */
[----:B------:R0:W-:Y:S04]  /*39660*/  STL.64 [R1+0x4f8], R30 ;  /* 0x0004f81e01007387 */ /* 0x0001e80000100a00 */
[----:B0-----:R-:W4:Y:S04]  /*39670*/  LDL.LU.64 R30, [R1+0x3610] ;  /* 0x00361000011e7983 */ /* 0x001f280000300a00 */
[----:B------:R-:W3:Y:S01]  /*39680*/  LDL.LU.64 R28, [R1+0x3608] ;  /* 0x00360800011c7983 */ /* 0x000ee20000300a00 */
[C---:B--2---:R-:W-:Y:S06]  /*39690*/  HMMA.16816.F32 R56, R4.reuse, R60, R56 ;  /* 0x0000003c0438723c */ /* 0x044fec0000001838 */
[C---:B----4-:R-:W-:Y:S06]  /*396a0*/  HMMA.16816.F32 R48, R4.reuse, R30, R48 ;  /* 0x0000001e0430723c */ /* 0x050fec0000001830 */
[----:B---3--:R-:W-:Y:S06]  /*396b0*/  HMMA.16816.F32 R44, R4, R28, R44 ;  /* 0x0000001c042c723c */ /* 0x008fec000000182c */
[----:B------:R-:W-:-:S11]  /*396c0*/  IMAD.MOV.U32 R0, RZ, RZ, R29 ;  /* 0x000000ffff007224 */ /* 0x000fd600078e001d */
[----:B------:R0:W-:Y:S04]  /*396d0*/  STL.64 [R1+0x4e0], R48 ;  /* 0x0004e03001007387 */ /* 0x0001e80000100a00 */
[----:B------:R1:W-:Y:S04]  /*396e0*/  STL.64 [R1+0x4e8], R50 ;  /* 0x0004e83201007387 */ /* 0x0003e80000100a00 */
[----:B0-----:R-:W2:Y:S04]  /*396f0*/  LDL.LU.64 R48, [R1+0x1050] ;  /* 0x0010500001307983 */ /* 0x001ea80000300a00 */
[----:B-1----:R-:W2:Y:S04]  /*39700*/  LDL.LU.64 R50, [R1+0x1058] ;  /* 0x0010580001327983 */ /* 0x002ea80000300a00 */
[----:B------:R0:W-:Y:S04]  /*39710*/  STL.64 [R1+0x4d0], R44 ;  /* 0x0004d02c01007387 */ /* 0x0001e80000100a00 */
[----:B------:R1:W-:Y:S04]  /*39720*/  STL.64 [R1+0x4d8], R46 ;  /* 0x0004d82e01007387 */ /* 0x0003e80000100a00 */
[----:B0-----:R-:W3:Y:S04]  /*39730*/  LDL.LU.64 R44, [R1+0x1040] ;  /* 0x00104000012c7983 */ /* 0x001ee80000300a00 */
[----:B-1----:R-:W3:Y:S04]  /*39740*/  LDL.LU.64 R46, [R1+0x1048] ;  /* 0x00104800012e7983 */ /* 0x002ee80000300a00 */
[----:B------:R-:W4:Y:S04]  /*39750*/  LDL.LU.64 R28, [R1+0x1030] ;  /* 0x00103000011c7983 */ /* 0x000f280000300a00 */
[----:B------:R-:W4:Y:S04]  /*39760*/  LDL.LU.64 R30, [R1+0x1038] ;  /* 0x00103800011e7983 */ /* 0x000f280000300a00 */
[----:B------:R-:W-:Y:S04]  /*39770*/  STL.64 [R1+0x4c0], R56 ;  /* 0x0004c03801007387 */ /* 0x000fe80000100a00 */
[----:B------:R0:W-:Y:S04]  /*39780*/  STL.64 [R1+0x4c8], R58 ;  /* 0x0004c83a01007387 */ /* 0x0001e80000100a00 */
[----:B0-----:R-:W2:Y:S04]  /*39790*/  LDL.LU.64 R58, [R1+0x3600] ;  /* 0x00360000013a7983 */ /* 0x001ea80000300a00 */
[----:B------:R-:W3:Y:S01]  /*397a0*/  LDL.LU.64 R56, [R1+0x35f8] ;  /* 0x0035f80001387983 */ /* 0x000ee20000300a00 */
[C---:B--2---:R-:W-:Y:S06]  /*397b0*/  HMMA.16816.F32 R40, R4.reuse, R58, R40 ;  /* 0x0000003a0428723c */ /* 0x044fec0000001828 */
[----:B---3--:R-:W-:-:S15]  /*397c0*/  HMMA.16816.F32 R52, R4, R56, R52 ;  /* 0x000000380434723c */ /* 0x008fde0000001834 */
[----:B------:R-:W-:-:S02]  /*397d0*/  NOP ;  /* 0x0000000000007918 */ /* 0x000fc40000000000 */
[----:B------:R-:W-:Y:S04]  /*397e0*/  STL.64 [R1+0x4b0], R40 ;  /* 0x0004b02801007387 */ /* 0x000fe80000100a00 */
[----:B------:R0:W-:Y:S04]  /*397f0*/  STL.64 [R1+0x4b8], R42 ;  /* 0x0004b82a01007387 */ /* 0x0001e80000100a00 */
[----:B0-----:R-:W2:Y:S04]  /*39800*/  LDL.LU.64 R42, [R1+0x35f0] ;  /* 0x0035f000012a7983 */ /* 0x001ea80000300a00 */
[----:B------:R-:W3:Y:S04]  /*39810*/  LDL.LU.64 R40, [R1+0x35e8] ;  /* 0x0035e80001287983 */ /* 0x000ee80000300a00 */
[----:B------:R-:W-:Y:S04]  /*39820*/  STL.64 [R1+0x1070], R52 ;  /* 0x0010703401007387 */ /* 0x000fe80000100a00 */
[----:B------:R0:W-:Y:S04]  /*39830*/  STL.64 [R1+0x1078], R54 ;  /* 0x0010783601007387 */ /* 0x0001e80000100a00 */
[----:B0-----:R-:W4:Y:S04]  /*39840*/  LDL.LU.64 R54, [R1+0x35e0] ;  /* 0x0035e00001367983 */ /* 0x001f280000300a00 */
[----:B------:R-:W2:Y:S04]  /*39850*/  LDL.LU.64 R52, [R1+0x35d8] ;  /* 0x0035d80001347983 */ /* 0x000ea80000300a00 */
[----:B------:R-:W-:Y:S04]  /*39860*/  STL.64 [R1+0x3570], R58 ;  /* 0x0035703a01007387 */ /* 0x000fe80000100a00 */
[----:B------:R0:W-:Y:S04]  /*39870*/  STL.64 [R1+0x3568], R56 ;  /* 0x0035683801007387 */ /* 0x0001e80000100a00 */
[----:B0-----:R-:W3:Y:S04]  /*39880*/  LDL.LU.64 R56, [R1+0x1000] ;  /* 0x0010000001387983 */ /* 0x001ee80000300a00 */
[----:B------:R-:W3:Y:S01]  /*39890*/  LDL.LU.64 R58, [R1+0x1008] ;  /* 0x00100800013a7983 */ /* 0x000ee20000300a00 */
[C---:B----4-:R-:W-:Y:S06]  /*398a0*/  HMMA.16816.F32 R16, R4.reuse, R54, R16 ;  /* 0x000000360410723c */ /* 0x050fec0000001810 */
[----:B--2---:R-:W-:-:S15]  /*398b0*/  HMMA.16816.F32 R48, R4, R52, R48 ;  /* 0x000000340430723c */ /* 0x004fde0000001830 */
[----:B------:R-:W-:-:S02]  /*398c0*/  NOP ;  /* 0x0000000000007918 */ /* 0x000fc40000000000 */
[----:B------:R0:W-:Y:S04]  /*398d0*/  STL.64 [R1+0x1060], R16 ;  /* 0x0010601001007387 */ /* 0x0001e80000100a00 */
[----:B------:R1:W-:Y:S04]  /*398e0*/  STL.64 [R1+0x1068], R18 ;  /* 0x0010681201007387 */ /* 0x0003e80000100a00 */
[----:B0-----:R-:W3:Y:S04]  /*398f0*/  LDL.LU.64 R16, [R1+0xff0] ;  /* 0x000ff00001107983 */ /* 0x001ee80000300a00 */
[----:B-1----:R-:W3:Y:S04]  /*39900*/  LDL.LU.64 R18, [R1+0xff8] ;  /* 0x000ff80001127983 */ /* 0x002ee80000300a00 */
[----:B------:R-:W-:Y:S04]  /*39910*/  STL.64 [R1+0x1050], R48 ;  /* 0x0010503001007387 */ /* 0x000fe80000100a00 */
[----:B------:R0:W-:Y:S04]  /*39920*/  STL.64 [R1+0x1058], R50 ;  /* 0x0010583201007387 */ /* 0x0001e80000100a00 */
[----:B0-----:R-:W2:Y:S04]  /*39930*/  LDL.LU.64 R50, [R1+0x35d0] ;  /* 0x0035d00001327983 */ /* 0x001ea80000300a00 */
[----:B------:R-:W4:Y:S04]  /*39940*/  LDL.LU.64 R48, [R1+0x35c8] ;  /* 0x0035c80001307983 */ /* 0x000f280000300a00 */
[----:B------:R-:W-:Y:S04]  /*39950*/  STL.64 [R1+0x3560], R54 ;  /* 0x0035603601007387 */ /* 0x000fe80000100a00 */
[----:B------:R0:W-:Y:S04]  /*39960*/  STL.64 [R1+0x3558], R52 ;  /* 0x0035583401007387 */ /* 0x0001e80000100a00 */
[----:B0-----:R-:W3:Y:S04]  /*39970*/  LDL.LU.64 R52, [R1+0x1010] ;  /* 0x0010100001347983 */ /* 0x001ee80000300a00 */
[----:B------:R-:W3:Y:S01]  /*39980*/  LDL.LU.64 R54, [R1+0x1018] ;  /* 0x0010180001367983 */ /* 0x000ee20000300a00 */
[C---:B--2---:R-:W-:Y:S06]  /*39990*/  HMMA.16816.F32 R44, R4.reuse, R50, R44 ;  /* 0x00000032042c723c */ /* 0x044fec000000182c */
[----:B----4-:R-:W-:-:S15]  /*399a0*/  HMMA.16816.F32 R28, R4, R48, R28 ;  /* 0x00000030041c723c */ /* 0x010fde000000181c */
[----:B------:R-:W-:-:S02]  /*399b0*/  NOP ;  /* 0x0000000000007918 */ /* 0x000fc40000000000 */
[----:B------:R-:W-:Y:S04]  /*399c0*/  STL.64 [R1+0x1040], R44 ;  /* 0x0010402c01007387 */ /* 0x000fe80000100a00 */
[----:B------:R0:W-:Y:S04]  /*399d0*/  STL.64 [R1+0x1048], R46 ;  /* 0x0010482e01007387 */ /* 0x0001e80000100a00 */
[----:B0-----:R-:W2:Y:S04]  /*399e0*/  LDL.LU.64 R46, [R1+0x35c0] ;  /* 0x0035c000012e7983 */ /* 0x001ea80000300a00 */
[----:B------:R-:W4:Y:S04]  /*399f0*/  LDL.LU.64 R44, [R1+0x35b8] ;  /* 0x0035b800012c7983 */ /* 0x000f280000300a00 */
[----:B------:R0:W-:Y:S04]  /*39a00*/  STL.64 [R1+0x1030], R28 ;  /* 0x0010301c01007387 */ /* 0x0001e80000100a00 */
[----:B------:R1:W-:Y:S04]  /*39a10*/  STL.64 [R1+0x1038], R30 ;  /* 0x0010381e01007387 */ /* 0x0003e80000100a00 */
[----:B0-----:R-:W4:Y:S04]  /*39a20*/  LDL.LU.64 R28, [R1+0xfe0] ;  /* 0x000fe000011c7983 */ /* 0x001f280000300a00 */
[----:B-1----:R-:W4:Y:S04]  /*39a30*/  LDL.LU.64 R30, [R1+0xfe8] ;  /* 0x000fe800011e7983 */ /* 0x002f280000300a00 */
[----:B------:R-:W-:Y:S04]  /*39a40*/  STL.64 [R1+0x3550], R50 ;  /* 0x0035503201007387 */ /* 0x000fe80000100a00 */
[----:B------:R0:W-:Y:S04]  /*39a50*/  STL.64 [R1+0x3548], R48 ;  /* 0x0035483001007387 */ /* 0x0001e80000100a00 */
[----:B0-----:R-:W2:Y:S04]  /*39a60*/  LDL.LU.64 R48, [R1+0x1020] ;  /* 0x0010200001307983 */ /* 0x001ea80000300a00 */
[----:B------:R-:W2:Y:S01]  /*39a70*/  LDL.LU.64 R50, [R1+0x1028] ;  /* 0x0010280001327983 */ /* 0x000ea20000300a00 */
[C---:B---3--:R-:W-:Y:S06]  /*39a80*/  HMMA.16816.F32 R16, R4.reuse, R40, R16 ;  /* 0x000000280410723c */ /* 0x048fec0000001810 */
[----:B--2---:R-:W-:-:S15]  /*39a90*/  HMMA.16816.F32 R48, R4, R46, R48 ;  /* 0x0000002e0430723c */ /* 0x004fde0000001830 */
[----:B------:R-:W-:-:S08]  /*39aa0*/  NOP ;  /* 0x0000000000007918 */ /* 0x000fd00000000000 */
[----:B------:R-:W-:Y:S04]  /*39ab0*/  STL.64 [R1+0x1020], R48 ;  /* 0x0010203001007387 */ /* 0x000fe80000100a00 */
[----:B------:R4:W-:Y:S02]  /*39ac0*/  STL.64 [R1+0x1028], R50 ;  /* 0x0010283201007387 */ /* 0x0009e40000100a00 */
[----:B----4-:R-:W-:Y:S02]  /*39ad0*/  HMMA.16816.F32 R48, R4, R44, R52 ;  /* 0x0000002c0430723c */ /* 0x010fe40000001834 */
[----:B------:R-:W2:Y:S04]  /*39ae0*/  LDL.LU.64 R52, [R1+0xfd0] ;  /* 0x000fd00001347983 */ /* 0x000ea80000300a00 */
[----:B------:R-:W2:-:S15]  /*39af0*/  LDL.LU.64 R54, [R1+0xfd8] ;  /* 0x000fd80001367983 */ /* 0x000e9e0000300a00 */
[----:B------:R-:W-:-:S02]  /*39b00*/  NOP ;  /* 0x0000000000007918 */ /* 0x000fc40000000000 */
[----:B------:R-:W-:Y:S04]  /*39b10*/  STL.64 [R1+0x1010], R48 ;  /* 0x0010103001007387 */ /* 0x000fe80000100a00 */
[----:B------:R0:W-:Y:S02]  /*39b20*/  STL.64 [R1+0x1018], R50 ;  /* 0x0010183201007387 */ /* 0x0001e40000100a00 */
[----:B0-----:R-:W-:Y:S02]  /*39b30*/  HMMA.16816.F32 R48, R4, R42, R56 ;  /* 0x0000002a0430723c */ /* 0x001fe40000001838 */
[----:B------:R-:W-:Y:S04]  /*39b40*/  STL.64 [R1+0x3580], R46 ;  /* 0x0035802e01007387 */ /* 0x000fe80000100a00 */
[----:B------:R0:W-:Y:S04]  /*39b50*/  STL.64 [R1+0x3578], R44 ;  /* 0x0035782c01007387 */ /* 0x0001e80000100a00 */
[----:B0-----:R-:W3:-:S13]  /*39b60*/  LDL.LU.64 R44, [R1+0xfc0] ;  /* 0x000fc000012c7983 */ /* 0x001eda0000300a00 */
[----:B------:R-:W-:Y:S04]  /*39b70*/  STL.64 [R1+0x1000], R48 ;  /* 0x0010003001007387 */ /* 0x000fe80000100a00 */
[----:B------:R-:W-:Y:S04]  /*39b80*/  STL.64 [R1+0x1008], R50 ;  /* 0x0010083201007387 */ /* 0x000fe80000100a00 */
[----:B------:R-:W3:Y:S04]  /*39b90*/  LDL.LU.64 R46, [R1+0xfc8] ;  /* 0x000fc800012e7983 */ /* 0x000ee80000300a00 */
[----:B------:R0:W-:Y:S04]  /*39ba0*/  STL.64 [R1+0xff0], R16 ;  /* 0x000ff01001007387 */ /* 0x0001e80000100a00 */
[----:B------:R1:W-:Y:S04]  /*39bb0*/  STL.64 [R1+0xff8], R18 ;  /* 0x000ff81201007387 */ /* 0x0003e80000100a00 */
[----:B0-----:R-:W4:Y:S04]  /*39bc0*/  LDL.LU.64 R16, [R1+0xfb0] ;  /* 0x000fb00001107983 */ /* 0x001f280000300a00 */
[----:B-1----:R-:W4:Y:S04]  /*39bd0*/  LDL.LU.64 R18, [R1+0xfb8] ;  /* 0x000fb80001127983 */ /* 0x002f280000300a00 */
[----:B------:R-:W-:Y:S04]  /*39be0*/  STL.64 [R1+0x3590], R42 ;  /* 0x0035902a01007387 */ /* 0x000fe80000100a00 */
[----:B------:R0:W-:Y:S04]  /*39bf0*/  STL.64 [R1+0x3588], R40 ;  /* 0x0035882801007387 */ /* 0x0001e80000100a00 */
[----:B0-----:R-:W4:Y:S04]  /*39c00*/  LDL.LU.64 R40, [R1+0xfa0] ;  /* 0x000fa00001287983 */ /* 0x001f280000300a00 */
[----:B------:R-:W4:Y:S01]  /*39c10*/  LDL.LU.64 R42, [R1+0xfa8] ;  /* 0x000fa800012a7983 */ /* 0x000f220000300a00 */
[----:B------:R-:W-:-:S15]  /*39c20*/  HMMA.16816.F32 R28, R4, R38, R28 ;  /* 0x00000026041c723c */ /* 0x000fde000000181c */
[----:B------:R-:W-:-:S08]  /*39c30*/  NOP ;  /* 0x0000000000007918 */ /* 0x000fd00000000000 */
[----:B------:R0:W-:Y:S04]  /*39c40*/  STL.64 [R1+0xfe0], R28 ;  /* 0x000fe01c01007387 */ /* 0x0001e80000100a00 */
[----:B------:R1:W-:Y:S04]  /*39c50*/  STL.64 [R1+0xfe8], R30 ;  /* 0x000fe81e01007387 */ /* 0x0003e80000100a00 */
[----:B------:R-:W4:Y:S04]  /*39c60*/  LDL.LU R50, [R1+0x1394] ;  /* 0x0013940001327983 */ /* 0x000f280000300800 */
[----:B0-----:R-:W4:Y:S04]  /*39c70*/  LDL.LU R28, [R1+0x1390] ;  /* 0x00139000011c7983 */ /* 0x001f280000300800 */
[----:B------:R-:W4:Y:S04]  /*39c80*/  LDL.LU R51, [R1+0x139c] ;  /* 0x00139c0001337983 */ /* 0x000f280000300800 */
[----:B------:R-:W4:Y:S04]  /*39c90*/  LDL.LU R29, [R1+0x1398] ;  /* 0x00139800011d7983 */ /* 0x000f280000300800 */
[----:B------:R-:W4:Y:S04]  /*39ca0*/  LDL.LU R48, [R1+0x13a4] ;  /* 0x0013a40001307983 */ /* 0x000f280000300800 */
[----:B-1----:R-:W4:Y:S01]  /*39cb0*/  LDL.LU R30, [R1+0x13a0] ;  /* 0x0013a000011e7983 */ /* 0x002f220000300800 */
[----:B--2---:R-:W-:-:S15]  /*39cc0*/  HMMA.16816.F32 R52, R4, R36, R52 ;  /* 0x000000240434723c */ /* 0x004fde0000001834 */
[----:B------:R-:W-:-:S08]  /*39cd0*/  NOP ;  /* 0x0000000000007918 */ /* 0x000fd00000000000 */
[----:B------:R-:W-:Y:S04]  /*39ce0*/  STL.64 [R1+0xfd0], R52 ;  /* 0x000fd03401007387 */ /* 0x000fe80000100a00 */
[----:B------:R-:W-:Y:S04]  /*39cf0*/  STL.64 [R1+0xfd8], R54 ;  /* 0x000fd83601007387 */ /* 0x000fe80000100a00 */
[----:B------:R-:W-:Y:S04]  /*39d00*/  STL.64 [R1+0x3540], R38 ;  /* 0x0035402601007387 */ /* 0x000fe80000100a00 */
[----:B------:R3:W-:Y:S04]  /*39d10*/  STL.64 [R1+0x3538], R36 ;  /* 0x0035382401007387 */ /* 0x0007e80000100a00 */
[----:B------:R-:W2:Y:S04]  /*39d20*/  LDL.LU R49, [R1+0x13ac] ;  /* 0x0013ac0001317983 */ /* 0x000ea80000300800 */
[----:B------:R-:W2:Y:S01]  /*39d30*/  LDL.LU R31, [R1+0x13a8] ;  /* 0x0013a800011f7983 */ /* 0x000ea20000300800 */
[----:B---3--:R-:W-:-:S15]  /*39d40*/  HMMA.16816.F32 R36, R4, R2, R44 ;  /* 0x000000020424723c */ /* 0x008fde000000182c */
[----:B------:R-:W-:-:S08]  /*39d50*/  NOP ;  /* 0x0000000000007918 */ /* 0x000fd00000000000 */
[----:B------:R-:W-:Y:S04]  /*39d60*/  STL.64 [R1+0xfc0], R36 ;  /* 0x000fc02401007387 */ /* 0x000fe80000100a00 */
[----:B------:R4:W-:Y:S02]  /*39d70*/  STL.64 [R1+0xfc8], R38 ;  /* 0x000fc82601007387 */ /* 0x0009e40000100a00 */
[----:B----4-:R-:W-:Y:S02]  /*39d80*/  HMMA.16816.F32 R36, R4, R8, R16 ;  /* 0x000000080424723c */ /* 0x010fe40000001810 */
[----:B------:R-:W3:Y:S04]  /*39d90*/  LDL.LU.64 R16, [R1+0xf80] ;  /* 0x000f800001107983 */ /* 0x000ee80000300a00 */
[----:B------:R-:W3:-:S15]  /*39da0*/  LDL.LU.64 R18, [R1+0xf88] ;  /* 0x000f880001127983 */ /* 0x000ede0000300a00 */
[----:B------:R-:W-:-:S02]  /*39db0*/  NOP ;  /* 0x0000000000007918 */ /* 0x000fc40000000000 */
[----:B------:R-:W-:Y:S04]  /*39dc0*/  STL.64 [R1+0xfb0], R36 ;  /* 0x000fb02401007387 */ /* 0x000fe80000100a00 */
[----:B------:R0:W-:Y:S04]  /*39dd0*/  STL.64 [R1+0xfb8], R38 ;  /* 0x000fb82601007387 */ /* 0x0001e80000100a00 */
[----:B------:R-:W4:Y:S04]  /*39de0*/  LDL.LU.64 R56, [R1+0xf70] ;  /* 0x000f700001387983 */ /* 0x000f280000300a00 */
[----:B------:R-:W4:Y:S04]  /*39df0*/  LDL.LU.64 R58, [R1+0xf78] ;  /* 0x000f7800013a7983 */ /* 0x000f280000300a00 */
[----:B------:R-:W2:Y:S04]  /*39e00*/  LDL.LU.64 R52, [R1+0xf60] ;  /* 0x000f600001347983 */ /* 0x000ea80000300a00 */
[----:B------:R-:W2:Y:S04]  /*39e10*/  LDL.LU.64 R54, [R1+0xf68] ;  /* 0x000f680001367983 */ /* 0x000ea80000300a00 */
[----:B------:R-:W2:Y:S04]  /*39e20*/  LDL.LU.64 R44, [R1+0xf50] ;  /* 0x000f5000012c7983 */ /* 0x000ea80000300a00 */
[----:B------:R-:W2:Y:S01]  /*39e30*/  LDL.LU.64 R46, [R1+0xf58] ;  /* 0x000f5800012e7983 */ /* 0x000ea20000300a00 */
[----:B0-----:R-:W-:-:S15]  /*39e40*/  HMMA.16816.F32 R36, R4, R10, R40 ;  /* 0x0000000a0424723c */ /* 0x001fde0000001828 */
[----:B------:R-:W-:-:S08]  /*39e50*/  NOP ;  /* 0x0000000000007918 */ /* 0x000fd00000000000 */
[----:B------:R0:W-:Y:S04]  /*39e60*/  STL.64 [R1+0xfa0], R36 ;  /* 0x000fa02401007387 */ /* 0x0001e80000100a00 */
[----:B------:R1:W-:Y:S04]  /*39e70*/  STL.64 [R1+0xfa8], R38 ;  /* 0x000fa82601007387 */ /* 0x0003e80000100a00 */
[----:B------:R-:W2:Y:S04]  /*39e80*/  LDL.LU.64 R40, [R1+0xf40] ;  /* 0x000f400001287983 */ /* 0x000ea80000300a00 */
[----:B------:R-:W2:Y:S04]  /*39e90*/  LDL.LU.64 R42, [R1+0xf48] ;  /* 0x000f4800012a7983 */ /* 0x000ea80000300a00 */
[----:B0-----:R-:W2:Y:S04]  /*39ea0*/  LDL.LU.64 R36, [R1+0xf30] ;  /* 0x000f300001247983 */ /* 0x001ea80000300a00 */
[----:B-1----:R-:W2:Y:S04]  /*39eb0*/  LDL.LU.64 R38, [R1+0xf38] ;  /* 0x000f380001267983 */ /* 0x002ea80000300a00 */
[----:B------:R-:W-:Y:S04]  /*39ec0*/  STL.64 [R1+0x3520], R10 ;  /* 0x0035200a01007387 */ /* 0x000fe80000100a00 */
[----:B------:R0:W-:Y:S04]  /*39ed0*/  STL.64 [R1+0x3518], R8 ;  /* 0x0035180801007387 */ /* 0x0001e80000100a00 */
[----:B0-----:R-:W4:Y:S04]  /*39ee0*/  LDL.LU.64 R8, [R1+0xf90] ;  /* 0x000f900001087983 */ /* 0x001f280000300a00 */
[----:B------:R-:W4:Y:S01]  /*39ef0*/  LDL.LU.64 R10, [R1+0xf98] ;  /* 0x000f9800010a7983 */ /* 0x000f220000300a00 */
[C---:B---3--:R-:W-:Y:S06]  /*39f00*/  HMMA.16816.F32 R16, R4.reuse, R14, R16 ;  /* 0x0000000e0410723c */ /* 0x048fec0000001810 */
[----:B----4-:R-:W-:-:S15]  /*39f10*/  HMMA.16816.F32 R8, R4, R12, R8 ;  /* 0x0000000c0408723c */ /* 0x010fde0000001808 */
[----:B------:R-:W-:-:S08]  /*39f20*/  NOP ;  /* 0x0000000000007918 */ /* 0x000fd00000000000 */
        /* <DEDUP_REMOVED lines=9> */
[----:B------:R2:W-:Y:S01]  /*39fc0*/  STL.64 [R1+0x3528], R12 ;  /* 0x0035280c01007387 */ /* 0x0005e20000100a00 */
[C---:B----4-:R-:W-:Y:S06]  /*39fd0*/  HMMA.16816.F32 R56, R4.reuse, R16, R56 ;  /* 0x000000100438723c */ /* 0x050fec0000001838 */
[----:B--2---:R-:W-:Y:S07]  /*39fe0*/  HMMA.16816.F32 R12, R4, R18, R52 ;  /* 0x00000012040c723c */ /* 0x004fee0000001834 */
[----:B------:R-:W-:-:S02]  /*39ff0*/  IMAD.MOV.U32 R54, RZ, RZ, R23 ;  /* 0x000000ffff367224 */ /* 0x000fc400078e0017 */
[----:B------:R-:W-:Y:S02]  /*3a000*/  IMAD.MOV.U32 R55, RZ, RZ, R25 ;  /* 0x000000ffff377224 */ /* 0x000fe400078e0019 */
[----:B------:R-:W-:-:S06]  /*3a010*/  IMAD.MOV.U32 R52, RZ, RZ, R27 ;  /* 0x000000ffff347224 */ /* 0x000fcc00078e001b */
[----:B------:R0:W-:Y:S04]  /*3a020*/  STL.64 [R1+0xf70], R56 ;  /* 0x000f703801007387 */ /* 0x0001e80000100a00 */
[----:B------:R1:W-:Y:S04]  /*3a030*/  STL.64 [R1+0xf78], R58 ;  /* 0x000f783a01007387 */ /* 0x0003e80000100a00 */
[----:B------:R-:W2:Y:S04]  /*3a040*/  LDL.LU R23, [R1+0x35a4] ;  /* 0x0035a40001177983 */ /* 0x000ea80000300800 */
[----:B------:R-:W-:Y:S04]  /*3a050*/  STL.64 [R1+0xf60], R12 ;  /* 0x000f600c01007387 */ /* 0x000fe80000100a00 */
[----:B------:R4:W-:Y:S04]  /*3a060*/  STL.64 [R1+0xf68], R14 ;  /* 0x000f680e01007387 */ /* 0x0009e80000100a00 */
[----:B------:R-:W3:Y:S04]  /*3a070*/  LDL.LU R25, [R1+0x35a0] ;  /* 0x0035a00001197983 */ /* 0x000ee80000300800 */
[----:B0-----:R-:W3:Y:S04]  /*3a080*/  LDL.64 R56, [R1+0x18] ;  /* 0x0000180001387983 */ /* 0x001ee80000100a00 */
[----:B-1----:R-:W3:Y:S04]  /*3a090*/  LDL.64 R58, [R1+0x10] ;  /* 0x00001000013a7983 */ /* 0x002ee80000100a00 */
[----:B------:R-:W3:Y:S01]  /*3a0a0*/  LDL.LU R27, [R1+0x359c] ;  /* 0x00359c00011b7983 */ /* 0x000ee20000300800 */
[----:B----4-:R-:W-:Y:S01]  /*3a0b0*/  HMMA.16816.F32 R12, R4, R20, R44 ;  /* 0x00000014040c723c */ /* 0x010fe2000000182c */
[----:B------:R-:W-:-:S15]  /*3a0c0*/  IMAD.MOV.U32 R53, RZ, RZ, R33 ;  /* 0x000000ffff357224 */ /* 0x000fde00078e0021 */
[----:B------:R-:W-:-:S07]  /*3a0d0*/  NOP ;  /* 0x0000000000007918 */ /* 0x000fce0000000000 */
[----:B------:R-:W-:Y:S04]  /*3a0e0*/  STL.64 [R1+0xf50], R12 ;  /* 0x000f500c01007387 */ /* 0x000fe80000100a00 */
[----:B------:R3:W-:Y:S04]  /*3a0f0*/  STL.64 [R1+0xf58], R14 ;  /* 0x000f580e01007387 */ /* 0x0007e80000100a00 */
[----:B------:R-:W4:Y:S01]  /*3a100*/  LDL.LU R33, [R1+0x3598] ;  /* 0x0035980001217983 */ /* 0x000f220000300800 */
[----:B------:R-:W-:Y:S02]  /*3a110*/  IMAD R28, R28, 0x100, R50 ;  /* 0x000001001c1c7824 */ /* 0x000fe400078e0232 */
[----:B------:R-:W-:Y:S01]  /*3a120*/  IMAD R29, R29, 0x100, R51 ;  /* 0x000001001d1d7824 */ /* 0x000fe200078e0233 */
[C---:B--2---:R-:W-:Y:S06]  /*3a130*/  HMMA.16816.F32 R40, R4.reuse, R22, R40 ;  /* 0x000000160428723c */ /* 0x044fec0000001828 */
[C---:B---3--:R-:W-:Y:S06]  /*3a140*/  HMMA.16816.F32 R12, R4.reuse, R24, R36 ;  /* 0x00000018040c723c */ /* 0x048fec0000001824 */
[C---:B------:R-:W-:Y:S11]  /*3a150*/  HMMA.16816.F32 R8, R4.reuse, R26, R8 ;  /* 0x0000001a0408723c */ /* 0x040ff60000001808 */
[----:B------:R-:W-:Y:S04]  /*3a160*/  STL.64 [R1+0xf40], R40 ;  /* 0x000f402801007387 */ /* 0x000fe80000100a00 */
[----:B------:R-:W-:Y:S04]  /*3a170*/  STL.64 [R1+0xf48], R42 ;  /* 0x000f482a01007387 */ /* 0x000fe80000100a00 */
[----:B------:R0:W-:Y:S04]  /*3a180*/  STL.64 [R1+0xf30], R12 ;  /* 0x000f300c01007387 */ /* 0x0001e80000100a00 */
[----:B------:R1:W-:Y:S04]  /*3a190*/  STL.64 [R1+0xf38], R14 ;  /* 0x000f380e01007387 */ /* 0x0003e80000100a00 */
[----:B------:R-:W4:Y:S04]  /*3a1a0*/  LDL.LU.64 R44, [R1+0x1130] ;  /* 0x00113000012c7983 */ /* 0x000f280000300a00 */
[----:B------:R-:W4:Y:S04]  /*3a1b0*/  LDL.LU.64 R46, [R1+0x1138] ;  /* 0x00113800012e7983 */ /* 0x000f280000300a00 */
[----:B------:R2:W-:Y:S04]  /*3a1c0*/  STL.64 [R1+0xf20], R8 ;  /* 0x000f200801007387 */ /* 0x0005e80000100a00 */
[----:B------:R3:W-:Y:S04]  /*3a1d0*/  STL.64 [R1+0xf28], R10 ;  /* 0x000f280a01007387 */ /* 0x0007e80000100a00 */
[----:B------:R-:W4:Y:S04]  /*3a1e0*/  LDL.64 R50, [R1+0x8] ;  /* 0x0000080001327983 */ /* 0x000f280000100a00 */
[----:B------:R-:W-:Y:S04]  /*3a1f0*/  STL [R1+0x350c], R26 ;  /* 0x00350c1a01007387 */ /* 0x000fe80000100800 */
[----:B------:R-:W-:Y:S04]  /*3a200*/  STL [R1+0x3508], R27 ;  /* 0x0035081b01007387 */ /* 0x000fe80000100800 */
[----:B0-----:R-:W4:Y:S04]  /*3a210*/  LDL.LU.64 R12, [R1+0x1120] ;  /* 0x00112000010c7983 */ /* 0x001f280000300a00 */
[----:B-1----:R-:W4:Y:S04]  /*3a220*/  LDL.LU.64 R14, [R1+0x1128] ;  /* 0x00112800010e7983 */ /* 0x002f280000300a00 */
[----:B------:R-:W4:Y:S04]  /*3a230*/  LDL.LU.64 R40, [R1+0x4a0] ;  /* 0x0004a00001287983 */ /* 0x000f280000300a00 */
[----:B------:R-:W4:Y:S04]  /*3a240*/  LDL.LU.64 R42, [R1+0x4a8] ;  /* 0x0004a800012a7983 */ /* 0x000f280000300a00 */
[----:B------:R-:W4:Y:S04]  /*3a250*/  LDL.LU.64 R36, [R1+0x490] ;  /* 0x0004900001247983 */ /* 0x000f280000300a00 */
[----:B------:R-:W4:Y:S04]  /*3a260*/  LDL.LU.64 R38, [R1+0x498] ;  /* 0x0004980001267983 */ /* 0x000f280000300a00 */
[----:B--2---:R-:W2:Y:S04]  /*3a270*/  LDL.LU.64 R8, [R1+0xf00] ;  /* 0x000f000001087983 */ /* 0x004ea80000300a00 */
[----:B---3--:R-:W2:Y:S01]  /*3a280*/  LDL.LU.64 R10, [R1+0xf08] ;  /* 0x000f0800010a7983 */ /* 0x008ea20000300a00 */
[C---:B----4-:R-:W-:Y:S06]  /*3a290*/  HMMA.16816.F32 R44, R4.reuse, R32, R44 ;  /* 0x00000020042c723c */ /* 0x050fec000000182c */
[----:B------:R-:W-:-:S15]  /*3a2a0*/  HMMA.16816.F32 R12, R4, R34, R12 ;  /* 0x00000022040c723c */ /* 0x000fde000000180c */
[----:B------:R-:W-:-:S02]  /*3a2b0*/  NOP ;  /* 0x0000000000007918 */ /* 0x000fc40000000000 */
[----:B------:R-:W-:Y:S04]  /*3a2c0*/  STL.64 [R1+0x1130], R44 ;  /* 0x0011302c01007387 */ /* 0x000fe80000100a00 */
[----:B------:R0:W-:Y:S04]  /*3a2d0*/  STL.64 [R1+0x1138], R46 ;  /* 0x0011382e01007387 */ /* 0x0001e80000100a00 */
[----:B0-----:R-:W3:Y:S04]  /*3a2e0*/  LDL R46, [R1] ;  /* 0x00000000012e7983 */ /* 0x001ee80000100800 */
[----:B------:R-:W-:Y:S04]  /*3a2f0*/  STL [R1+0x3504], R32 ;  /* 0x0035042001007387 */ /* 0x000fe80000100800 */
[----:B------:R-:W-:Y:S04]  /*3a300*/  STL [R1+0x3500], R33 ;  /* 0x0035002101007387 */ /* 0x000fe80000100800 */
[----:B------:R0:W-:Y:S04]  /*3a310*/  STL.64 [R1+0x1120], R12 ;  /* 0x0011200c01007387 */ /* 0x0001e80000100a00 */
[----:B------:R1:W-:Y:S04]  /*3a320*/  STL.64 [R1+0x1128], R14 ;  /* 0x0011280e01007387 */ /* 0x0003e80000100a00 */
[----:B0-----:R-:W4:Y:S04]  /*3a330*/  LDL.LU.64 R12, [R1+0xef0] ;  /* 0x000ef000010c7983 */ /* 0x001f280000300a00 */
[----:B-1----:R-:W4:Y:S04]  /*3a340*/  LDL.LU.64 R14, [R1+0xef8] ;  /* 0x000ef800010e7983 */ /* 0x002f280000300a00 */
[----:B------:R-:W-:Y:S04]  /*3a350*/  STL [R1+0x3514], R34 ;  /* 0x0035142201007387 */ /* 0x000fe80000100800 */
[----:B------:R0:W-:Y:S04]  /*3a360*/  STL [R1+0x3510], R35 ;  /* 0x0035102301007387 */ /* 0x0001e80000100800 */
[----:B------:R-:W2:Y:S04]  /*3a370*/  LDL.LU.64 R32, [R1+0xf10] ;  /* 0x000f100001207983 */ /* 0x000ea80000300a00 */
[----:B0-----:R-:W2:Y:S01]  /*3a380*/  LDL.LU.64 R34, [R1+0xf18] ;  /* 0x000f180001227983 */ /* 0x001ea20000300a00 */
[----:B------:R-:W-:-:S02]  /*3a390*/  IMAD R30, R30, 0x100, R48 ;  /* 0x000001001e1e7824 */ /* 0x000fc400078e0230 */
[----:B------:R-:W-:Y:S01]  /*3a3a0*/  IMAD R31, R31, 0x100, R49 ;  /* 0x000001001f1f7824 */ /* 0x000fe200078e0231 */
[----:B------:R-:W-:Y:S02]  /*3a3b0*/  F2FP.F16.E4M3.UNPACK_B R28, R28 ;  /* 0x0000001cff1c723e */ /* 0x000fe400020006ff */
[----:B------:R-:W-:Y:S02]  /*3a3c0*/  F2FP.F16.E4M3.UNPACK_B R29, R29 ;  /* 0x0000001dff1d723e */ /* 0x000fe400020006ff */
[----:B------:R-:W-:Y:S02]  /*3a3d0*/  F2FP.F16.E4M3.UNPACK_B R30, R30 ;  /* 0x0000001eff1e723e */ /* 0x000fe400020006ff */
[----:B------:R-:W-:-:S07]  /*3a3e0*/  F2FP.F16.E4M3.UNPACK_B R31, R31 ;  /* 0x0000001fff1f723e */ /* 0x000fce00020006ff */
[----:B------:R-:W-:Y:S01]  /*3a3f0*/  HMMA.16816.F32 R40, R28, R54, R40 ;  /* 0x000000361c28723c */ /* 0x000fe20000001828 */
[----:B------:R-:W-:Y:S02]  /*3a400*/  IMAD.MOV.U32 R26, RZ, RZ, R58 ;  /* 0x000000ffff1a7224 */ /* 0x000fe400078e003a */
[----:B------:R-:W-:-:S03]  /*3a410*/  IMAD.MOV.U32 R27, RZ, RZ, R59 ;  /* 0x000000ffff1b7224 */ /* 0x000fc600078e003b */
[----:B--2---:R-:W-:Y:S06]  /*3a420*/  HMMA.16816.F32 R32, R4, R52, R32 ;  /* 0x000000340420723c */ /* 0x004fec0000001820 */
[----:B------:R-:W-:-:S15]  /*3a430*/  HMMA.16816.F32 R4, R28, R56, R36 ;  /* 0x000000381c04723c */ /* 0x000fde0000001824 */
[----:B------:R-:W-:-:S02]  /*3a440*/  NOP ;  /* 0x0000000000007918 */ /* 0x000fc40000000000 */
[----:B------:R-:W-:Y:S04]  /*3a450*/  STL.64 [R1+0xf10], R32 ;  /* 0x000f102001007387 */ /* 0x000fe80000100a00 */
[----:B------:R-:W-:Y:S04]  /*3a460*/  STL.64 [R1+0xf18], R34 ;  /* 0x000f182201007387 */ /* 0x000fe80000100a00 */
[----:B------:R-:W-:Y:S04]  /*3a470*/  STL.64 [R1+0x4a0], R40 ;  /* 0x0004a02801007387 */ /* 0x000fe80000100a00 */
[----:B------:R-:W-:Y:S04]  /*3a480*/  STL.64 [R1+0x4a8], R42 ;  /* 0x0004a82a01007387 */ /* 0x000fe80000100a00 */
[----:B------:R-:W-:Y:S04]  /*3a490*/  STL.64 [R1+0x490], R4 ;  /* 0x0004900401007387 */ /* 0x000fe80000100a00 */
[----:B------:R0:W-:Y:S02]  /*3a4a0*/  STL.64 [R1+0x498], R6 ;  /* 0x0004980601007387 */ /* 0x0001e40000100a00 */
[----:B0-----:R-:W-:Y:S01]  /*3a4b0*/  HMMA.16816.F32 R4, R28, R58, R8 ;  /* 0x0000003a1c04723c */ /* 0x001fe20000001808 */
[----:B------:R-:W-:-:S02]  /*3a4c0*/  IMAD.MOV.U32 R32, RZ, RZ, R56 ;  /* 0x000000ffff207224 */ /* 0x000fc400078e0038 */
[----:B------:R-:W-:-:S15]  /*3a4d0*/  IMAD.MOV.U32 R33, RZ, RZ, R57 ;  /* 0x000000ffff217224 */ /* 0x000fde00078e0039 */
[----:B------:R-:W-:-:S05]  /*3a4e0*/  NOP ;  /* 0x0000000000007918 */ /* 0x000fca0000000000 */
[----:B------:R-:W-:Y:S04]  /*3a4f0*/  STL.64 [R1+0xf00], R4 ;  /* 0x000f000401007387 */ /* 0x000fe80000100a00 */
[----:B------:R4:W-:Y:S04]  /*3a500*/  STL.64 [R1+0xf08], R6 ;  /* 0x000f080601007387 */ /* 0x0009e80000100a00 */
[----:B------:R-:W3:Y:S04]  /*3a510*/  LDL.LU.64 R40, [R1+0xee0] ;  /* 0x000ee00001287983 */ /* 0x000ee80000300a00 */
[----:B------:R-:W3:Y:S04]  /*3a520*/  LDL.LU.64 R42, [R1+0xee8] ;  /* 0x000ee800012a7983 */ /* 0x000ee80000300a00 */
[----:B------:R-:W2:Y:S04]  /*3a530*/  LDL.LU.64 R56, [R1+0xed0] ;  /* 0x000ed00001387983 */ /* 0x000ea80000300a00 */
[----:B------:R-:W2:Y:S01]  /*3a540*/  LDL.LU.64 R58, [R1+0xed8] ;  /* 0x000ed800013a7983 */ /* 0x000ea20000300a00 */
[----:B------:R-:W-:-:S03]  /*3a550*/  IMAD.MOV.U32 R47, RZ, RZ, R0 ;  /* 0x000000ffff2f7224 */ /* 0x000fc600078e0000 */
[----:B------:R-:W2:Y:S04]  /*3a560*/  LDL.LU.64 R8, [R1+0xec0] ;  /* 0x000ec00001087983 */ /* 0x000ea80000300a00 */
[----:B------:R-:W2:Y:S04]  /*3a570*/  LDL.LU.64 R10, [R1+0xec8] ;  /* 0x000ec800010a7983 */ /* 0x000ea80000300a00 */
[----:B------:R-:W2:Y:S04]  /*3a580*/  LDL.LU.64 R52, [R1+0xeb0] ;  /* 0x000eb00001347983 */ /* 0x000ea80000300a00 */
[----:B------:R-:W2:Y:S01]  /*3a590*/  LDL.LU.64 R54, [R1+0xeb8] ;  /* 0x000eb80001367983 */ /* 0x000ea20000300a00 */
[----:B----4-:R-:W-:Y:S06]  /*3a5a0*/  HMMA.16816.F32 R4, R28, R50, R12 ;  /* 0x000000321c04723c */ /* 0x010fec000000180c */
[----:B------:R-:W-:-:S02]  /*3a5b0*/  IMAD.MOV.U32 R34, RZ, RZ, R50 ;  /* 0x000000ffff227224 */ /* 0x000fc400078e0032 */
[----:B------:R-:W-:-:S15]  /*3a5c0*/  IMAD.MOV.U32 R35, RZ, RZ, R51 ;  /* 0x000000ffff237224 */ /* 0x000fde00078e0033 */
[----:B------:R0:W-:Y:S04]  /*3a5d0*/  STL.64 [R1+0xef0], R4 ;  /* 0x000ef00401007387 */ /* 0x0001e80000100a00 */
[----:B------:R1:W-:Y:S04]  /*3a5e0*/  STL.64 [R1+0xef8], R6 ;  /* 0x000ef80601007387 */ /* 0x0003e80000100a00 */
[----:B------:R-:W4:Y:S04]  /*3a5f0*/  LDL.LU.64 R48, [R1+0xea0] ;  /* 0x000ea00001307983 */ /* 0x000f280000300a00 */
[----:B------:R-:W4:Y:S04]  /*3a600*/  LDL.LU.64 R50, [R1+0xea8] ;  /* 0x000ea80001327983 */ /* 0x000f280000300a00 */
[----:B------:R-:W4:Y:S04]  /*3a610*/  LDL.LU.64 R36, [R1+0xe80] ;  /* 0x000e800001247983 */ /* 0x000f280000300a00 */
[----:B------:R-:W4:Y:S04]  /*3a620*/  LDL.LU.64 R38, [R1+0xe88] ;  /* 0x000e880001267983 */ /* 0x000f280000300a00 */
[----:B------:R-:W4:Y:S04]  /*3a630*/  LDL.LU.64 R12, [R1+0xe70] ;  /* 0x000e7000010c7983 */ /* 0x000f280000300a00 */
[----:B------:R-:W4:Y:S04]  /*3a640*/  LDL.LU.64 R14, [R1+0xe78] ;  /* 0x000e7800010e7983 */ /* 0x000f280000300a00 */
[----:B0-----:R-:W4:Y:S04]  /*3a650*/  LDL.LU.64 R4, [R1+0xe60] ;  /* 0x000e600001047983 */ /* 0x001f280000300a00 */
[----:B-1----:R-:W4:Y:S01]  /*3a660*/  LDL.LU.64 R6, [R1+0xe68] ;  /* 0x000e680001067983 */ /* 0x002f220000300a00 */
[C---:B---3--:R-:W-:Y:S06]  /*3a670*/  HMMA.16816.F32 R44, R28.reuse, R46, R40 ;  /* 0x0000002e1c2c723c */ /* 0x048fec0000001828 */
[----:B--2---:R-:W-:Y:S01]  /*3a680*/  HMMA.16816.F32 R56, R28, R60, R56 ;  /* 0x0000003c1c38723c */ /* 0x004fe20000001838 */
[----:B------:R-:W2:Y:S04]  /*3a690*/  LDL.LU.64 R42, [R1+0x3590] ;  /* 0x00359000012a7983 */ /* 0x000ea80000300a00 */
[----:B------:R-:W3:-:S12]  /*3a6a0*/  LDL.LU.64 R40, [R1+0x3588] ;  /* 0x0035880001287983 */ /* 0x000ed80000300a00 */
[----:B------:R-:W-:Y:S04]  /*3a6b0*/  STL.64 [R1+0xee0], R44 ;  /* 0x000ee02c01007387 */ /* 0x000fe80000100a00 */
[----:B------:R0:W-:Y:S04]  /*3a6c0*/  STL.64 [R1+0xee8], R46 ;  /* 0x000ee82e01007387 */ /* 0x0001e80000100a00 */
[----:B0-----:R-:W2:Y:S04]  /*3a6d0*/  LDL.LU.64 R46, [R1+0x3580] ;  /* 0x00358000012e7983 */ /* 0x001ea80000300a00 */
[----:B------:R-:W3:Y:S04]  /*3a6e0*/  LDL.LU.64 R44, [R1+0x3578] ;  /* 0x00357800012c7983 */ /* 0x000ee80000300a00 */
[----:B------:R-:W-:Y:S04]  /*3a6f0*/  STL.64 [R1+0xed0], R56 ;  /* 0x000ed03801007387 */ /* 0x000fe80000100a00 */
[----:B------:R0:W-:Y:S04]  /*3a700*/  STL.64 [R1+0xed8], R58 ;  /* 0x000ed83a01007387 */ /* 0x0001e80000100a00 */
[----:B0-----:R-:W4:Y:S04]  /*3a710*/  LDL.LU.64 R58, [R1+0x3570] ;  /* 0x00357000013a7983 */ /* 0x001f280000300a00 */
[----:B------:R-:W2:Y:S01]  /*3a720*/  LDL.LU.64 R56, [R1+0x3568] ;  /* 0x0035680001387983 */ /* 0x000ea20000300a00 */
        /* <DEDUP_REMOVED lines=13> */
[----:B0-----:R-:W4:Y:S04]  /*3a800*/  LDL.LU.64 R56, [R1+0xe90] ;  /* 0x000e900001387983 */ /* 0x001f280000300a00 */
[----:B------:R-:W4:Y:S01]  /*3a810*/  LDL.LU.64 R58, [R1+0xe98] ;  /* 0x000e9800013a7983 */ /* 0x000f220000300a00 */
[----:B--2---:R-:W-:-:S15]  /*3a820*/  HMMA.16816.F32 R48, R28, R54, R48 ;  /* 0x000000361c30723c */ /* 0x004fde0000001830 */
[----:B------:R-:W-:-:S08]  /*3a830*/  NOP ;  /* 0x0000000000007918 */ /* 0x000fd00000000000 */
[----:B------:R-:W-:Y:S04]  /*3a840*/  STL.64 [R1+0xea0], R48 ;  /* 0x000ea03001007387 */ /* 0x000fe80000100a00 */
[----:B------:R0:W-:Y:S04]  /*3a850*/  STL.64 [R1+0xea8], R50 ;  /* 0x000ea83201007387 */ /* 0x0001e80000100a00 */
[----:B0-----:R-:W2:Y:S04]  /*3a860*/  LDL.LU.64 R50, [R1+0x3550] ;  /* 0x0035500001327983 */ /* 0x001ea80000300a00 */
[----:B------:R-:W3:Y:S01]  /*3a870*/  LDL.LU.64 R48, [R1+0x3548] ;  /* 0x0035480001307983 */ /* 0x000ee20000300a00 */
[----:B----4-:R-:W-:Y:S03]  /*3a880*/  HMMA.16816.F32 R56, R28, R52, R56 ;  /* 0x000000341c38723c */ /* 0x010fe60000001838 */
[----:B------:R-:W-:Y:S04]  /*3a890*/  STL.64 [R1+0x34c0], R54 ;  /* 0x0034c03601007387 */ /* 0x000fe80000100a00 */
[----:B------:R-:W-:-:S15]  /*3a8a0*/  STL.64 [R1+0x34b8], R52 ;  /* 0x0034b83401007387 */ /* 0x000fde0000100a00 */
[----:B------:R-:W-:-:S01]  /*3a8b0*/  NOP ;  /* 0x0000000000007918 */ /* 0x000fc20000000000 */
[----:B------:R-:W-:Y:S04]  /*3a8c0*/  STL.64 [R1+0xe90], R56 ;  /* 0x000e903801007387 */ /* 0x000fe80000100a00 */
[----:B------:R-:W-:Y:S01]  /*3a8d0*/  STL.64 [R1+0xe98], R58 ;  /* 0x000e983a01007387 */ /* 0x000fe20000100a00 */
[C---:B--2---:R-:W-:Y:S06]  /*3a8e0*/  HMMA.16816.F32 R36, R28.reuse, R50, R36 ;  /* 0x000000321c24723c */ /* 0x044fec0000001824 */
[----:B---3--:R-:W-:Y:S01]  /*3a8f0*/  HMMA.16816.F32 R12, R28, R48, R12 ;  /* 0x000000301c0c723c */ /* 0x008fe2000000180c */
[----:B------:R-:W-:-:S15]  /*3a900*/  STL.64 [R1+0x34d0], R50 ;  /* 0x0034d03201007387 */ /* 0x000fde0000100a00 */
[----:B------:R-:W-:-:S01]  /*3a910*/  NOP ;  /* 0x0000000000007918 */ /* 0x000fc20000000000 */
[----:B------:R0:W-:Y:S04]  /*3a920*/  STL.64 [R1+0xe80], R36 ;  /* 0x000e802401007387 */ /* 0x0001e80000100a00 */
[----:B------:R1:W-:Y:S04]  /*3a930*/  STL.64 [R1+0xe88], R38 ;  /* 0x000e882601007387 */ /* 0x0003e80000100a00 */
[----:B------:R-:W-:Y:S04]  /*3a940*/  STL.64 [R1+0x34c8], R48 ;  /* 0x0034c83001007387 */ /* 0x000fe80000100a00 */
[----:B------:R-:W-:Y:S04]  /*3a950*/  STL.64 [R1+0xe70], R12 ;  /* 0x000e700c01007387 */ /* 0x000fe80000100a00 */
[----:B------:R-:W-:Y:S04]  /*3a960*/  STL.64 [R1+0xe78], R14 ;  /* 0x000e780e01007387 */ /* 0x000fe80000100a00 */
[----:B0-----:R-:W2:Y:S04]  /*3a970*/  LDL.LU.64 R36, [R1+0xe40] ;  /* 0x000e400001247983 */ /* 0x001ea80000300a00 */
[----:B-1----:R-:W2:Y:S01]  /*3a980*/  LDL.LU.64 R38, [R1+0xe48] ;  /* 0x000e480001267983 */ /* 0x002ea20000300a00 */
[C---:B------:R-:W-:Y:S06]  /*3a990*/  HMMA.16816.F32 R4, R28.reuse, R46, R4 ;  /* 0x0000002e1c04723c */ /* 0x040fec0000001804 */
[----:B------:R-:W-:-:S15]  /*3a9a0*/  HMMA.16816.F32 R8, R28, R44, R8 ;  /* 0x0000002c1c08723c */ /* 0x000fde0000001808 */
[----:B------:R-:W-:-:S02]  /*3a9b0*/  NOP ;  /* 0x0000000000007918 */ /* 0x000fc40000000000 */
[----:B------:R0:W-:Y:S04]  /*3a9c0*/  STL.64 [R1+0xe60], R4 ;  /* 0x000e600401007387 */ /* 0x0001e80000100a00 */
[----:B------:R1:W-:Y:S04]  /*3a9d0*/  STL.64 [R1+0xe68], R6 ;  /* 0x000e680601007387 */ /* 0x0003e80000100a00 */
[----:B0-----:R-:W3:Y:S04]  /*3a9e0*/  LDL.LU.64 R4, [R1+0xe30] ;  /* 0x000e300001047983 */ /* 0x001ee80000300a00 */
[----:B-1----:R-:W3:Y:S04]  /*3a9f0*/  LDL.LU.64 R6, [R1+0xe38] ;  /* 0x000e380001067983 */ /* 0x002ee80000300a00 */
[----:B------:R-:W4:Y:S04]  /*3aa00*/  LDL.LU.64 R12, [R1+0xe20] ;  /* 0x000e2000010c7983 */ /* 0x000f280000300a00 */
[----:B------:R-:W4:Y:S04]  /*3aa10*/  LDL.LU.64 R14, [R1+0xe28] ;  /* 0x000e2800010e7983 */ /* 0x000f280000300a00 */
[----:B------:R0:W-:Y:S04]  /*3aa20*/  STL.64 [R1+0xe50], R8 ;  /* 0x000e500801007387 */ /* 0x0001e80000100a00 */
[----:B------:R1:W-:Y:S04]  /*3aa30*/  STL.64 [R1+0xe58], R10 ;  /* 0x000e580a01007387 */ /* 0x0003e80000100a00 */
[----:B0-----:R-:W4:Y:S04]  /*3aa40*/  LDL.LU.64 R8, [R1+0xe10] ;  /* 0x000e100001087983 */ /* 0x001f280000300a00 */
[----:B-1----:R-:W4:Y:S04]  /*3aa50*/  LDL.LU.64 R10, [R1+0xe18] ;  /* 0x000e1800010a7983 */ /* 0x002f280000300a00 */
[----:B------:R-:W4:Y:S04]  /*3aa60*/  LDL.LU.64 R56, [R1+0xde0] ;  /* 0x000de00001387983 */ /* 0x000f280000300a00 */
[----:B------:R-:W4:Y:S04]  /*3aa70*/  LDL.LU.64 R58, [R1+0xde8] ;  /* 0x000de800013a7983 */ /* 0x000f280000300a00 */
[----:B------:R-:W4:Y:S04]  /*3aa80*/  LDL.LU.64 R52, [R1+0xdd0] ;  /* 0x000dd00001347983 */ /* 0x000f280000300a00 */
[----:B------:R-:W4:Y:S04]  /*3aa90*/  LDL.LU.64 R54, [R1+0xdd8] ;  /* 0x000dd80001367983 */ /* 0x000f280000300a00 */
[----:B------:R-:W4:Y:S04]  /*3aaa0*/  LDL.LU.64 R48, [R1+0xdc0] ;  /* 0x000dc00001307983 */ /* 0x000f280000300a00 */
        /* <DEDUP_REMOVED lines=9> */
[----:B0-----:R-:W4:Y:S04]  /*3ab40*/  LDL.LU.64 R38, [R1+0x3540] ;  /* 0x0035400001267983 */ /* 0x001f280000300a00 */
[----:B------:R-:W2:Y:S01]  /*3ab50*/  LDL.LU.64 R36, [R1+0x3538] ;  /* 0x0035380001247983 */ /* 0x000ea20000300a00 */
[----:B---3--:R-:W-:-:S15]  /*3ab60*/  HMMA.16816.F32 R4, R28, R40, R4 ;  /* 0x000000281c04723c */ /* 0x008fde0000001804 */
[----:B------:R-:W-:-:S08]  /*3ab70*/  NOP ;  /* 0x0000000000007918 */ /* 0x000fd00000000000 */
[----:B------:R0:W-:Y:S04]  /*3ab80*/  STL.64 [R1+0xe30], R4 ;  /* 0x000e300401007387 */ /* 0x0001e80000100a00 */
[----:B------:R1:W-:Y:S04]  /*3ab90*/  STL.64 [R1+0xe38], R6 ;  /* 0x000e380601007387 */ /* 0x0003e80000100a00 */
[----:B0-----:R-:W3:Y:S04]  /*3aba0*/  LDL.LU.64 R4, [R1+0xdb0] ;  /* 0x000db00001047983 */ /* 0x001ee80000300a00 */
[----:B-1----:R-:W3:Y:S04]  /*3abb0*/  LDL.LU.64 R6, [R1+0xdb8] ;  /* 0x000db80001067983 */ /* 0x002ee80000300a00 */
[----:B------:R-:W-:Y:S04]  /*3abc0*/  STL.64 [R1+0x34a0], R42 ;  /* 0x0034a02a01007387 */ /* 0x000fe80000100a00 */
[----:B------:R0:W-:Y:S04]  /*3abd0*/  STL.64 [R1+0x3498], R40 ;  /* 0x0034982801007387 */ /* 0x0001e80000100a00 */
[----:B0-----:R-:W3:Y:S04]  /*3abe0*/  LDL.LU.64 R40, [R1+0xe00] ;  /* 0x000e000001287983 */ /* 0x001ee80000300a00 */
[----:B------:R-:W3:Y:S01]  /*3abf0*/  LDL.LU.64 R42, [R1+0xe08] ;  /* 0x000e0800012a7983 */ /* 0x000ee20000300a00 */
[C---:B----4-:R-:W-:Y:S06]  /*3ac00*/  HMMA.16816.F32 R12, R28.reuse, R38, R12 ;  /* 0x000000261c0c723c */ /* 0x050fec000000180c */
[----:B--2---:R-:W-:-:S15]  /*3ac10*/  HMMA.16816.F32 R8, R28, R36, R8 ;  /* 0x000000241c08723c */ /* 0x004fde0000001808 */
[----:B------:R-:W-:-:S02]  /*3ac20*/  NOP ;  /* 0x0000000000007918 */ /* 0x000fc40000000000 */
[----:B------:R-:W-:Y:S04]  /*3ac30*/  STL.64 [R1+0xe20], R12 ;  /* 0x000e200c01007387 */ /* 0x000fe80000100a00 */
[----:B------:R0:W-:Y:S04]  /*3ac40*/  STL.64 [R1+0xe28], R14 ;  /* 0x000e280e01007387 */ /* 0x0001e80000100a00 */
[----:B0-----:R-:W2:Y:S04]  /*3ac50*/  LDL.LU.64 R14, [R1+0x3530] ;  /* 0x00353000010e7983 */ /* 0x001ea80000300a00 */
[----:B------:R-:W4:Y:S04]  /*3ac60*/  LDL.LU.64 R12, [R1+0x3528] ;  /* 0x00352800010c7983 */ /* 0x000f280000300a00 */
[----:B------:R-:W-:Y:S04]  /*3ac70*/  STL.64 [R1+0xe10], R8 ;  /* 0x000e100801007387 */ /* 0x000fe80000100a00 */
[----:B------:R0:W-:Y:S04]  /*3ac80*/  STL.64 [R1+0xe18], R10 ;  /* 0x000e180a01007387 */ /* 0x0001e80000100a00 */
[----:B0-----:R-:W2:Y:S04]  /*3ac90*/  LDL.LU.64 R10, [R1+0x3520] ;  /* 0x00352000010a7983 */ /* 0x001ea80000300a00 */
[----:B------:R-:W4:Y:S04]  /*3aca0*/  LDL.LU.64 R8, [R1+0x3518] ;  /* 0x0035180001087983 */ /* 0x000f280000300a00 */
[----:B------:R-:W-:Y:S04]  /*3acb0*/  STL.64 [R1+0x34e0], R38 ;  /* 0x0034e02601007387 */ /* 0x000fe80000100a00 */
[----:B------:R3:W-:Y:S02]  /*3acc0*/  STL.64 [R1+0x34d8], R36 ;  /* 0x0034d82401007387 */ /* 0x0007e40000100a00 */
[----:B---3--:R-:W-:-:S15]  /*3acd0*/  HMMA.16816.F32 R36, R28, R2, R40 ;  /* 0x000000021c24723c */ /* 0x008fde0000001828 */
[----:B------:R-:W-:-:S08]  /*3ace0*/  NOP ;  /* 0x0000000000007918 */ /* 0x000fd00000000000 */
[----:B------:R-:W-:Y:S04]  /*3acf0*/  STL.64 [R1+0xe00], R36 ;  /* 0x000e002401007387 */ /* 0x000fe80000100a00 */
[----:B------:R2:W-:Y:S01]  /*3ad00*/  STL.64 [R1+0xe08], R38 ;  /* 0x000e082601007387 */ /* 0x0005e20000100a00 */
[C---:B------:R-:W-:Y:S06]  /*3ad10*/  HMMA.16816.F32 R4, R28.reuse, R16, R4 ;  /* 0x000000101c04723c */ /* 0x040fec0000001804 */
[C---:B----4-:R-:W-:Y:S06]  /*3ad20*/  HMMA.16816.F32 R40, R28.reuse, R8, R44 ;  /* 0x000000081c28723c */ /* 0x050fec000000182c */
[C---:B--2---:R-:W-:Y:S06]  /*3ad30*/  HMMA.16816.F32 R36, R28.reuse, R10, R56 ;  /* 0x0000000a1c24723c */ /* 0x044fec0000001838 */
[----:B------:R-:W-:Y:S11]  /*3ad40*/  STL.64 [R1+0x3480], R10 ;  /* 0x0034800a01007387 */ /* 0x000ff60000100a00 */
[----:B------:R0:W-:Y:S04]  /*3ad50*/  STL.64 [R1+0xdf0], R40 ;  /* 0x000df02801007387 */ /* 0x0001e80000100a00 */
[----:B------:R-:W-:Y:S04]  /*3ad60*/  STL.64 [R1+0xdf8], R42 ;  /* 0x000df82a01007387 */ /* 0x000fe80000100a00 */
[----:B------:R-:W-:Y:S04]  /*3ad70*/  STL.64 [R1+0x3478], R8 ;  /* 0x0034780801007387 */ /* 0x000fe80000100a00 */
[----:B------:R-:W-:Y:S04]  /*3ad80*/  STL.64 [R1+0xde0], R36 ;  /* 0x000de02401007387 */ /* 0x000fe80000100a00 */
[----:B------:R1:W-:Y:S04]  /*3ad90*/  STL.64 [R1+0xde8], R38 ;  /* 0x000de82601007387 */ /* 0x0003e80000100a00 */
[----:B0-----:R-:W2:Y:S01]  /*3ada0*/  LDL.LU.64 R40, [R1+0xda0] ;  /* 0x000da00001287983 */ /* 0x001ea20000300a00 */
[C---:B-1----:R-:W-:Y:S06]  /*3adb0*/  HMMA.16816.F32 R36, R28.reuse, R12, R52 ;  /* 0x0000000c1c24723c */ /* 0x042fec0000001834 */
[----:B------:R-:W-:-:S15]  /*3adc0*/  HMMA.16816.F32 R8, R28, R14, R48 ;  /* 0x0000000e1c08723c */ /* 0x000fde0000001830 */
[----:B------:R-:W-:-:S02]  /*3add0*/  NOP ;  /* 0x0000000000007918 */ /* 0x000fc40000000000 */
[----:B------:R0:W-:Y:S04]  /*3ade0*/  STL.64 [R1+0xdd0], R36 ;  /* 0x000dd02401007387 */ /* 0x0001e80000100a00 */
[----:B------:R1:W-:Y:S04]  /*3adf0*/  STL.64 [R1+0xdd8], R38 ;  /* 0x000dd82601007387 */ /* 0x0003e80000100a00 */
[----:B------:R-:W2:Y:S04]  /*3ae00*/  LDL.LU.64 R42, [R1+0xda8] ;  /* 0x000da800012a7983 */ /* 0x000ea80000300a00 */
[----:B------:R-:W-:Y:S04]  /*3ae10*/  STL.64 [R1+0xdc0], R8 ;  /* 0x000dc00801007387 */ /* 0x000fe80000100a00 */
[----:B------:R-:W-:Y:S04]  /*3ae20*/  STL.64 [R1+0xdc8], R10 ;  /* 0x000dc80a01007387 */ /* 0x000fe80000100a00 */
[----:B------:R-:W-:Y:S04]  /*3ae30*/  STL.64 [R1+0x34f0], R14 ;  /* 0x0034f00e01007387 */ /* 0x000fe80000100a00 */
[----:B------:R3:W-:Y:S04]  /*3ae40*/  STL.64 [R1+0x34e8], R12 ;  /* 0x0034e80c01007387 */ /* 0x0007e80000100a00 */
[----:B0-----:R-:W4:Y:S04]  /*3ae50*/  LDL.LU.64 R36, [R1+0xd90] ;  /* 0x000d900001247983 */ /* 0x001f280000300a00 */
[----:B-1----:R-:W4:Y:S04]  /*3ae60*/  LDL.LU.64 R38, [R1+0xd98] ;  /* 0x000d980001267983 */ /* 0x002f280000300a00 */
[----:B------:R0:W-:Y:S04]  /*3ae70*/  STL.64 [R1+0xdb0], R4 ;  /* 0x000db00401007387 */ /* 0x0001e80000100a00 */
[----:B------:R1:W-:Y:S04]  /*3ae80*/  STL.64 [R1+0xdb8], R6 ;  /* 0x000db80601007387 */ /* 0x0003e80000100a00 */
[----:B---3--:R-:W3:Y:S04]  /*3ae90*/  LDL.LU.64 R12, [R1+0xd80] ;  /* 0x000d8000010c7983 */ /* 0x008ee80000300a00 */
[----:B------:R-:W3:Y:S04]  /*3aea0*/  LDL.LU.64 R14, [R1+0xd88] ;  /* 0x000d8800010e7983 */ /* 0x000ee80000300a00 */
[----:B------:R-:W3:Y:S04]  /*3aeb0*/  LDL.LU.64 R8, [R1+0xd70] ;  /* 0x000d700001087983 */ /* 0x000ee80000300a00 */
[----:B------:R-:W3:Y:S04]  /*3aec0*/  LDL.LU.64 R10, [R1+0xd78] ;  /* 0x000d7800010a7983 */ /* 0x000ee80000300a00 */
[----:B------:R-:W3:Y:S04]  /*3aed0*/  LDL.LU R51, [R1+0x13b8] ;  /* 0x0013b80001337983 */ /* 0x000ee80000300800 */
[----:B0-----:R-:W3:Y:S04]  /*3aee0*/  LDL.LU R4, [R1+0x13b4] ;  /* 0x0013b40001047983 */ /* 0x001ee80000300800 */
[----:B------:R-:W3:Y:S04]  /*3aef0*/  LDL.LU R56, [R1+0x13c0] ;  /* 0x0013c00001387983 */ /* 0x000ee80000300800 */
[----:B------:R-:W3:Y:S04]  /*3af00*/  LDL.LU R5, [R1+0x13bc] ;  /* 0x0013bc0001057983 */ /* 0x000ee80000300800 */
[----:B------:R-:W3:Y:S04]  /*3af10*/  LDL.LU R57, [R1+0x13c8] ;  /* 0x0013c80001397983 */ /* 0x000ee80000300800 */
[----:B-1----:R-:W3:Y:S04]  /*3af20*/  LDL.LU R6, [R1+0x13c4] ;  /* 0x0013c40001067983 */ /* 0x002ee80000300800 */
[----:B------:R-:W3:Y:S04]  /*3af30*/  LDL.LU R7, [R1+0x13d0] ;  /* 0x0013d00001077983 */ /* 0x000ee80000300800 */
[----:B------:R-:W3:Y:S04]  /*3af40*/  LDL.LU R0, [R1+0x13cc] ;  /* 0x0013cc0001007983 */ /* 0x000ee80000300800 */
[----:B------:R-:W3:Y:S04]  /*3af50*/  LDL.64 R58, [R1+0x28] ;  /* 0x00002800013a7983 */ /* 0x000ee80000100a00 */
[----:B------:R-:W-:Y:S04]  /*3af60*/  STL.64 [R1+0x3470], R18 ;  /* 0x0034701201007387 */ /* 0x000fe80000100a00 */
[----:B------:R4:W-:Y:S01]  /*3af70*/  STL.64 [R1+0x3468], R16 ;  /* 0x0034681001007387 */ /* 0x0009e20000100a00 */
[----:B------:R-:W-:-:S02]  /*3af80*/  IMAD.MOV.U32 R54, RZ, RZ, R34 ;  /* 0x000000ffff367224 */ /* 0x000fc400078e0022 */
[----:B------:R-:W-:Y:S02]  /*3af90*/  IMAD.MOV.U32 R55, RZ, RZ, R35 ;  /* 0x000000ffff377224 */ /* 0x000fe400078e0023 */
[----:B------:R-:W-:Y:S02]  /*3afa0*/  IMAD.MOV.U32 R52, RZ, RZ, R26 ;  /* 0x000000ffff347224 */ /* 0x000fe400078e001a */
[----:B------:R-:W-:Y:S01]  /*3afb0*/  IMAD.MOV.U32 R53, RZ, RZ, R27 ;  /* 0x000000ffff357224 */ /* 0x000fe200078e001b */
[C---:B--2---:R-:W-:Y:S06]  /*3afc0*/  HMMA.16816.F32 R40, R28.reuse, R18, R40 ;  /* 0x000000121c28723c */ /* 0x044fec0000001828 */
[C---:B----4-:R-:W-:Y:S06]  /*3afd0*/  HMMA.16816.F32 R16, R28.reuse, R20, R36 ;  /* 0x000000141c10723c */ /* 0x050fec0000001824 */
[C---:B---3--:R-:W-:Y:S06]  /*3afe0*/  HMMA.16816.F32 R12, R28.reuse, R22, R12 ;  /* 0x000000161c0c723c */ /* 0x048fec000000180c */
[----:B------:R-:W-:Y:S05]  /*3aff0*/  HMMA.16816.F32 R8, R28, R24, R8 ;  /* 0x000000181c08723c */ /* 0x000fea0000001808 */
[----:B------:R0:W-:Y:S04]  /*3b000*/  STL.64 [R1+0xda0], R40 ;  /* 0x000da02801007387 */ /* 0x0001e80000100a00 */
[----:B------:R1:W-:Y:S04]  /*3b010*/  STL.64 [R1+0xda8], R42 ;  /* 0x000da82a01007387 */ /* 0x0003e80000100a00 */
[----:B------:R-:W-:Y:S04]  /*3b020*/  STL [R1+0x3464], R20 ;  /* 0x0034641401007387 */ /* 0x000fe80000100800 */
[----:B------:R2:W-:Y:S04]  /*3b030*/  STL [R1+0x3460], R21 ;  /* 0x0034601501007387 */ /* 0x0005e80000100800 */
[----:B------:R-:W-:Y:S04]  /*3b040*/  STL.64 [R1+0xd90], R16 ;  /* 0x000d901001007387 */ /* 0x000fe80000100a00 */
[----:B------:R-:W-:Y:S04]  /*3b050*/  STL.64 [R1+0xd98], R18 ;  /* 0x000d981201007387 */ /* 0x000fe80000100a00 */
[----:B------:R3:W-:Y:S04]  /*3b060*/  STL.64 [R1+0x34f8], R22 ;  /* 0x0034f81601007387 */ /* 0x0007e80000100a00 */
[----:B------:R4:W-:Y:S04]  /*3b070*/  STL.64 [R1+0xd80], R12 ;  /* 0x000d800c01007387 */ /* 0x0009e80000100a00 */
[----:B------:R4:W-:Y:S04]  /*3b080*/  STL.64 [R1+0xd88], R14 ;  /* 0x000d880e01007387 */ /* 0x0009e80000100a00 */
[----:B0-----:R-:W4:Y:S04]  /*3b090*/  LDL.LU.64 R40, [R1+0xd60] ;  /* 0x000d600001287983 */ /* 0x001f280000300a00 */
[----:B-1----:R-:W4:Y:S04]  /*3b0a0*/  LDL.LU.64 R42, [R1+0xd68] ;  /* 0x000d6800012a7983 */ /* 0x002f280000300a00 */
[----:B------:R-:W-:Y:S04]  /*3b0b0*/  STL.64 [R1+0xd70], R8 ;  /* 0x000d700801007387 */ /* 0x000fe80000100a00 */
[----:B------:R0:W-:Y:S04]  /*3b0c0*/  STL.64 [R1+0xd78], R10 ;  /* 0x000d780a01007387 */ /* 0x0001e80000100a00 */
[----:B--2---:R-:W2:Y:S04]  /*3b0d0*/  LDL.LU.64 R20, [R1+0x1110] ;  /* 0x0011100001147983 */ /* 0x004ea80000300a00 */
[----:B---3--:R-:W2:Y:S04]  /*3b0e0*/  LDL.LU.64 R22, [R1+0x1118] ;  /* 0x0011180001167983 */ /* 0x008ea80000300a00 */
[----:B------:R-:W3:Y:S04]  /*3b0f0*/  LDL.LU R34, [R1+0x3514] ;  /* 0x0035140001227983 */ /* 0x000ee80000300800 */
[----:B------:R-:W3:Y:S04]  /*3b100*/  LDL.LU R35, [R1+0x3510] ;  /* 0x0035100001237983 */ /* 0x000ee80000300800 */
[----:B------:R-:W2:Y:S04]  /*3b110*/  LDL.LU R26, [R1+0x350c] ;  /* 0x00350c00011a7983 */ /* 0x000ea80000300800 */
[----:B------:R-:W2:Y:S04]  /*3b120*/  LDL.LU R27, [R1+0x3508] ;  /* 0x00350800011b7983 */ /* 0x000ea80000300800 */
[----:B------:R-:W3:Y:S04]  /*3b130*/  LDL.LU.64 R16, [R1+0x1100] ;  /* 0x0011000001107983 */ /* 0x000ee80000300a00 */
[----:B------:R-:W3:Y:S04]  /*3b140*/  LDL.LU.64 R18, [R1+0x1108] ;  /* 0x0011080001127983 */ /* 0x000ee80000300a00 */
[----:B----4-:R-:W4:Y:S04]  /*3b150*/  LDL.LU.64 R12, [R1+0xd50] ;  /* 0x000d5000010c7983 */ /* 0x010f280000300a00 */
[----:B------:R-:W4:Y:S01]  /*3b160*/  LDL.LU.64 R14, [R1+0xd58] ;  /* 0x000d5800010e7983 */ /* 0x000f220000300a00 */
[----:B------:R-:W-:-:S03]  /*3b170*/  IMAD.MOV.U32 R38, RZ, RZ, R32 ;  /* 0x000000ffff267224 */ /* 0x000fc600078e0020 */
[----:B------:R-:W4:Y:S01]  /*3b180*/  LDL.LU R32, [R1+0x3504] ;  /* 0x0035040001207983 */ /* 0x000f220000300800 */
[----:B------:R-:W-:-:S03]  /*3b190*/  IMAD.MOV.U32 R39, RZ, RZ, R33 ;  /* 0x000000ffff277224 */ /* 0x000fc600078e0021 */
[----:B------:R-:W4:Y:S04]  /*3b1a0*/  LDL.LU R33, [R1+0x3500] ;  /* 0x0035000001217983 */ /* 0x000f280000300800 */
[----:B------:R-:W4:Y:S04]  /*3b1b0*/  LDL.64 R36, [R1+0x20] ;  /* 0x0000200001247983 */ /* 0x000f280000100a00 */
[----:B0-----:R-:W4:Y:S04]  /*3b1c0*/  LDL.64 R10, [R1] ;  /* 0x00000000010a7983 */ /* 0x001f280000100a00 */
[----:B------:R0:W-:Y:S04]  /*3b1d0*/  STL [R1+0x345c], R24 ;  /* 0x00345c1801007387 */ /* 0x0001e80000100800 */
[----:B------:R1:W-:Y:S01]  /*3b1e0*/  STL [R1+0x3458], R25 ;  /* 0x0034581901007387 */ /* 0x0003e20000100800 */
[----:B------:R-:W-:-:S02]  /*3b1f0*/  IMAD R4, R4, 0x100, R51 ;  /* 0x0000010004047824 */ /* 0x000fc400078e0233 */
[----:B------:R-:W-:Y:S02]  /*3b200*/  IMAD R5, R5, 0x100, R56 ;  /* 0x0000010005057824 */ /* 0x000fe400078e0238 */
[----:B------:R-:W-:Y:S02]  /*3b210*/  IMAD R6, R6, 0x100, R57 ;  /* 0x0000010006067824 */ /* 0x000fe400078e0239 */
[----:B0-----:R-:W-:Y:S02]  /*3b220*/  IMAD.MOV.U32 R24, RZ, RZ, R58 ;  /* 0x000000ffff187224 */ /* 0x001fe400078e003a */
[----:B-1----:R-:W-:Y:S01]  /*3b230*/  IMAD.MOV.U32 R25, RZ, RZ, R59 ;  /* 0x000000ffff197224 */ /* 0x002fe200078e003b */
[C---:B--2---:R-:W-:Y:S06]  /*3b240*/  HMMA.16816.F32 R40, R28.reuse, R26, R40 ;  /* 0x0000001a1c28723c */ /* 0x044fec0000001828 */
[C---:B---3--:R-:W-:Y:S06]  /*3b250*/  HMMA.16816.F32 R16, R28.reuse, R34, R16 ;  /* 0x000000221c10723c */ /* 0x048fec0000001810 */
[C---:B----4-:R-:W-:Y:S06]  /*3b260*/  HMMA.16816.F32 R12, R28.reuse, R58, R12 ;  /* 0x0000003a1c0c723c */ /* 0x050fec000000180c */
[----:B------:R-:W-:Y:S05]  /*3b270*/  HMMA.16816.F32 R20, R28, R32, R20 ;  /* 0x000000201c14723c */ /* 0x000fea0000001814 */
[----:B------:R-:W-:Y:S04]  /*3b280*/  STL.64 [R1+0xd60], R40 ;  /* 0x000d602801007387 */ /* 0x000fe80000100a00 */
[----:B------:R-:W-:-:S14]  /*3b290*/  STL.64 [R1+0xd68], R42 ;  /* 0x000d682a01007387 */ /* 0x000fdc0000100a00 */
[----:B------:R0:W-:Y:S04]  /*3b2a0*/  STL.64 [R1+0x1110], R20 ;  /* 0x0011101401007387 */ /* 0x0001e80000100a00 */
[----:B------:R1:W-:Y:S04]  /*3b2b0*/  STL.64 [R1+0x1118], R22 ;  /* 0x0011181601007387 */ /* 0x0003e80000100a00 */
[----:B------:R-:W-:Y:S04]  /*3b2c0*/  STL.64 [R1+0x1100], R16 ;  /* 0x0011001001007387 */ /* 0x000fe80000100a00 */
[----:B------:R-:W-:Y:S04]  /*3b2d0*/  STL.64 [R1+0x1108], R18 ;  /* 0x0011081201007387 */ /* 0x000fe80000100a00 */
[----:B------:R2:W-:Y:S04]  /*3b2e0*/  STL.64 [R1+0xd50], R12 ;  /* 0x000d500c01007387 */ /* 0x0005e80000100a00 */
[----:B------:R3:W-:Y:S04]  /*3b2f0*/  STL.64 [R1+0xd58], R14 ;  /* 0x000d580e01007387 */ /* 0x0007e80000100a00 */
[----:B0-----:R-:W4:Y:S04]  /*3b300*/  LDL.LU.64 R20, [R1+0x480] ;  /* 0x0004800001147983 */ /* 0x001f280000300a00 */
[----:B-1----:R-:W4:Y:S04]  /*3b310*/  LDL.LU.64 R22, [R1+0x488] ;  /* 0x0004880001167983 */ /* 0x002f280000300a00 */
[----:B--2---:R-:W2:Y:S04]  /*3b320*/  LDL.LU.64 R12, [R1+0x470] ;  /* 0x00047000010c7983 */ /* 0x004ea80000300a00 */
[----:B---3--:R-:W2:Y:S04]  /*3b330*/  LDL.LU.64 R14, [R1+0x478] ;  /* 0x00047800010e7983 */ /* 0x008ea80000300a00 */
[----:B------:R-:W3:Y:S04]  /*3b340*/  LDL.LU.64 R28, [R1+0xd40] ;  /* 0x000d4000011c7983 */ /* 0x000ee80000300a00 */
[----:B------:R-:W3:Y:S04]  /*3b350*/  LDL.LU.64 R30, [R1+0xd48] ;  /* 0x000d4800011e7983 */ /* 0x000ee80000300a00 */
[----:B------:R-:W2:Y:S04]  /*3b360*/  LDL.LU.64 R48, [R1+0xd30] ;  /* 0x000d300001307983 */ /* 0x000ea80000300a00 */
[----:B------:R-:W2:Y:S04]  /*3b370*/  LDL.LU.64 R50, [R1+0xd38] ;  /* 0x000d380001327983 */ /* 0x000ea80000300a00 */
[----:B------:R-:W2:Y:S04]  /*3b380*/  LDL.LU.64 R56, [R1+0xd20] ;  /* 0x000d200001387983 */ /* 0x000ea80000300a00 */
[----:B------:R-:W2:Y:S01]  /*3b390*/  LDL.LU.64 R58, [R1+0xd28] ;  /* 0x000d2800013a7983 */ /* 0x000ea20000300a00 */
[----:B------:R-:W-:Y:S01]  /*3b3a0*/  IMAD R7, R0, 0x100, R7 ;  /* 0x0000010000077824 */ /* 0x000fe200078e0207 */
[----:B------:R-:W-:-:S02]  /*3b3b0*/  F2FP.F16.E4M3.UNPACK_B R4, R4 ;  /* 0x00000004ff04723e */ /* 0x000fc400020006ff */
[----:B------:R-:W-:Y:S02]  /*3b3c0*/  F2FP.F16.E4M3.UNPACK_B R5, R5 ;  /* 0x00000005ff05723e */ /* 0x000fe400020006ff */
[----:B------:R-:W-:Y:S01]  /*3b3d0*/  F2FP.F16.E4M3.UNPACK_B R6, R6 ;  /* 0x00000006ff06723e */ /* 0x000fe200020006ff */
[----:B------:R-:W2:Y:S01]  /*3b3e0*/  LDL.LU.64 R44, [R1+0xd10] ;  /* 0x000d1000012c7983 */ /* 0x000ea20000300a00 */
[----:B------:R-:W-:-:S03]  /*3b3f0*/  F2FP.F16.E4M3.UNPACK_B R7, R7 ;  /* 0x00000007ff07723e */ /* 0x000fc600020006ff */
[----:B------:R-:W2:Y:S04]  /*3b400*/  LDL.LU.64 R46, [R1+0xd18] ;  /* 0x000d1800012e7983 */ /* 0x000ea80000300a00 */
[----:B------:R-:W2:Y:S04]  /*3b410*/  LDL.LU.64 R40, [R1+0xd00] ;  /* 0x000d000001287983 */ /* 0x000ea80000300a00 */
[----:B------:R-:W2:Y:S04]  /*3b420*/  LDL.LU.64 R42, [R1+0xd08] ;  /* 0x000d0800012a7983 */ /* 0x000ea80000300a00 */
[----:B------:R-:W2:Y:S04]  /*3b430*/  LDL.LU.64 R16, [R1+0xcf0] ;  /* 0x000cf00001107983 */ /* 0x000ea80000300a00 */
[----:B------:R-:W2:Y:S01]  /*3b440*/  LDL.LU.64 R18, [R1+0xcf8] ;  /* 0x000cf80001127983 */ /* 0x000ea20000300a00 */
[C---:B----4-:R-:W-:Y:S06]  /*3b450*/  HMMA.16816.F32 R20, R4.reuse, R36, R20 ;  /* 0x000000240414723c */ /* 0x050fec0000001814 */
[C---:B---3--:R-:W-:Y:S06]  /*3b460*/  HMMA.16816.F32 R28, R4.reuse, R52, R28 ;  /* 0x00000034041c723c */ /* 0x048fec000000181c */
[----:B--2---:R-:W-:Y:S11]  /*3b470*/  HMMA.16816.F32 R52, R4, R54, R48 ;  /* 0x000000360434723c */ /* 0x004ff60000001830 */
[----:B------:R0:W-:Y:S02]  /*3b480*/  STL.64 [R1+0x480], R20 ;  /* 0x0004801401007387 */ /* 0x0001e40000100a00 */
[----:B0-----:R-:W-:-:S02]  /*3b490*/  IMAD.MOV.U32 R20, RZ, RZ, R36 ;  /* 0x000000ffff147224 */ /* 0x001fc400078e0024 */
[----:B------:R-:W-:Y:S02]  /*3b4a0*/  IMAD.MOV.U32 R21, RZ, RZ, R37 ;  /* 0x000000ffff157224 */ /* 0x000fe400078e0025 */
[C---:B------:R-:W-:Y:S06]  /*3b4b0*/  HMMA.16816.F32 R36, R4.reuse, R38, R12 ;  /* 0x000000260424723c */ /* 0x040fec000000180c */
[C---:B------:R-:W-:Y:S01]  /*3b4c0*/  HMMA.16816.F32 R56, R4.reuse, R10, R56 ;  /* 0x0000000a0438723c */ /* 0x040fe20000001838 */
[----:B------:R0:W-:Y:S04]  /*3b4d0*/  STL.64 [R1+0x488], R22 ;  /* 0x0004881601007387 */ /* 0x0001e80000100a00 */
[----:B0-----:R-:W2:Y:S04]  /*3b4e0*/  LDL.LU.64 R22, [R1+0x34f8] ;  /* 0x0034f80001167983 */ /* 0x001ea80000300a00 */
[----:B------:R-:W3:Y:S04]  /*3b4f0*/  LDL.LU.64 R14, [R1+0x34f0] ;  /* 0x0034f000010e7983 */ /* 0x000ee80000300a00 */
[----:B------:R-:W4:Y:S04]  /*3b500*/  LDL.LU.64 R12, [R1+0x34e8] ;  /* 0x0034e800010c7983 */ /* 0x000f280000300a00 */
[----:B------:R-:W-:Y:S04]  /*3b510*/  STL.64 [R1+0x470], R36 ;  /* 0x0004702401007387 */ /* 0x000fe80000100a00 */
[----:B------:R0:W-:Y:S04]  /*3b520*/  STL.64 [R1+0x478], R38 ;  /* 0x0004782601007387 */ /* 0x0001e80000100a00 */
[----:B0-----:R-:W2:Y:S04]  /*3b530*/  LDL.LU.64 R38, [R1+0x34e0] ;  /* 0x0034e00001267983 */ /* 0x001ea80000300a00 */
[----:B------:R-:W3:Y:S04]  /*3b540*/  LDL.LU.64 R36, [R1+0x34d8] ;  /* 0x0034d80001247983 */ /* 0x000ee80000300a00 */
[----:B------:R0:W-:Y:S04]  /*3b550*/  STL.64 [R1+0xd40], R28 ;  /* 0x000d401c01007387 */ /* 0x0001e80000100a00 */
[----:B------:R1:W-:Y:S04]  /*3b560*/  STL.64 [R1+0xd48], R30 ;  /* 0x000d481e01007387 */ /* 0x0003e80000100a00 */
[----:B0-----:R-:W4:Y:S04]  /*3b570*/  LDL.LU.64 R28, [R1+0xce0] ;  /* 0x000ce000011c7983 */ /* 0x001f280000300a00 */
[----:B-1----:R-:W4:Y:S04]  /*3b580*/  LDL.LU.64 R30, [R1+0xce8] ;  /* 0x000ce800011e7983 */ /* 0x002f280000300a00 */
[----:B------:R-:W2:Y:S04]  /*3b590*/  LDL.LU.64 R50, [R1+0x34d0] ;  /* 0x0034d00001327983 */ /* 0x000ea80000300a00 */
        /* <DEDUP_REMOVED lines=8> */
[----:B------:R-:W4:Y:S01]  /*3b620*/  LDL.LU.64 R56, [R1+0x34a8] ;  /* 0x0034a80001387983 */ /* 0x000f220000300a00 */
[----:B------:R-:W-:Y:S01]  /*3b630*/  HMMA.16816.F32 R44, R4, R60, R44 ;  /* 0x0000003c042c723c */ /* 0x000fe2000000182c */
[----:B------:R-:W-:-:S02]  /*3b640*/  IMAD.MOV.U32 R0, RZ, RZ, R11 ;  /* 0x000000ffff007224 */ /* 0x000fc400078e000b */
[----:B------:R-:W2:Y:S04]  /*3b650*/  LDL.LU.64 R8, [R1+0xcd0] ;  /* 0x000cd00001087983 */ /* 0x000ea80000300a00 */
[----:B------:R-:W2:-:S15]  /*3b660*/  LDL.LU.64 R10, [R1+0xcd8] ;  /* 0x000cd800010a7983 */ /* 0x000e9e0000300a00 */
[----:B------:R-:W-:-:S01]  /*3b670*/  NOP ;  /* 0x0000000000007918 */ /* 0x000fc20000000000 */
[----:B------:R-:W-:Y:S04]  /*3b680*/  STL.64 [R1+0xd10], R44 ;  /* 0x000d102c01007387 */ /* 0x000fe80000100a00 */
[----:B------:R3:W-:Y:S02]  /*3b690*/  STL.64 [R1+0xd18], R46 ;  /* 0x000d182e01007387 */ /* 0x0007e40000100a00 */
[C---:B---3--:R-:W-:Y:S06]  /*3b6a0*/  HMMA.16816.F32 R44, R4.reuse, R58, R40 ;  /* 0x0000003a042c723c */ /* 0x048fec0000001828 */
[----:B----4-:R-:W-:Y:S01]  /*3b6b0*/  HMMA.16816.F32 R16, R4, R56, R16 ;  /* 0x000000380410723c */ /* 0x010fe20000001810 */
[----:B------:R-:W3:-:S15]  /*3b6c0*/  LDL.LU.64 R40, [R1+0xcc0] ;  /* 0x000cc00001287983 */ /* 0x000ede0000300a00 */
[----:B------:R-:W-:-:S01]  /*3b6d0*/  NOP ;  /* 0x0000000000007918 */ /* 0x000fc20000000000 */
[----:B------:R0:W-:Y:S04]  /*3b6e0*/  STL.64 [R1+0xd00], R44 ;  /* 0x000d002c01007387 */ /* 0x0001e80000100a00 */
[----:B------:R1:W-:Y:S04]  /*3b6f0*/  STL.64 [R1+0xd08], R46 ;  /* 0x000d082e01007387 */ /* 0x0003e80000100a00 */
[----:B------:R-:W3:Y:S04]  /*3b700*/  LDL.LU.64 R42, [R1+0xcc8] ;  /* 0x000cc800012a7983 */ /* 0x000ee80000300a00 */
[----:B------:R4:W-:Y:S04]  /*3b710*/  STL.64 [R1+0xcf0], R16 ;  /* 0x000cf01001007387 */ /* 0x0009e80000100a00 */
[----:B------:R4:W-:Y:S04]  /*3b720*/  STL.64 [R1+0xcf8], R18 ;  /* 0x000cf81201007387 */ /* 0x0009e80000100a00 */
[----:B0-----:R-:W3:Y:S04]  /*3b730*/  LDL.LU.64 R44, [R1+0xcb0] ;  /* 0x000cb000012c7983 */ /* 0x001ee80000300a00 */
[----:B-1----:R-:W3:Y:S01]  /*3b740*/  LDL.LU.64 R46, [R1+0xcb8] ;  /* 0x000cb800012e7983 */ /* 0x002ee20000300a00 */
[C---:B------:R-:W-:Y:S06]  /*3b750*/  HMMA.16816.F32 R28, R4.reuse, R54, R28 ;  /* 0x00000036041c723c */ /* 0x040fec000000181c */
[C---:B--2---:R-:W-:Y:S01]  /*3b760*/  HMMA.16816.F32 R8, R4.reuse, R52, R8 ;  /* 0x000000340408723c */ /* 0x044fe20000001808 */
[----:B----4-:R-:W2:Y:S04]  /*3b770*/  LDL.LU.64 R16, [R1+0xca0] ;  /* 0x000ca00001107983 */ /* 0x010ea80000300a00 */
[----:B------:R-:W2:Y:S04]  /*3b780*/  LDL.LU.64 R18, [R1+0xca8] ;  /* 0x000ca80001127983 */ /* 0x000ea80000300a00 */
[----:B------:R-:W-:Y:S04]  /*3b790*/  STL.64 [R1+0x3430], R58 ;  /* 0x0034303a01007387 */ /* 0x000fe80000100a00 */
[----:B------:R0:W-:Y:S04]  /*3b7a0*/  STL.64 [R1+0x3428], R56 ;  /* 0x0034283801007387 */ /* 0x0001e80000100a00 */
[----:B0-----:R-:W4:Y:S04]  /*3b7b0*/  LDL.LU.64 R56, [R1+0xc80] ;  /* 0x000c800001387983 */ /* 0x001f280000300a00 */
[----:B------:R-:W4:Y:S04]  /*3b7c0*/  LDL.LU.64 R58, [R1+0xc88] ;  /* 0x000c8800013a7983 */ /* 0x000f280000300a00 */
[----:B------:R0:W-:Y:S04]  /*3b7d0*/  STL.64 [R1+0xce0], R28 ;  /* 0x000ce01c01007387 */ /* 0x0001e80000100a00 */
[----:B------:R1:W-:Y:S04]  /*3b7e0*/  STL.64 [R1+0xce8], R30 ;  /* 0x000ce81e01007387 */ /* 0x0003e80000100a00 */
[----:B0-----:R-:W4:Y:S04]  /*3b7f0*/  LDL.LU.64 R28, [R1+0xc70] ;  /* 0x000c7000011c7983 */ /* 0x001f280000300a00 */
[----:B-1----:R-:W4:Y:S04]  /*3b800*/  LDL.LU.64 R30, [R1+0xc78] ;  /* 0x000c7800011e7983 */ /* 0x002f280000300a00 */
        /* <DEDUP_REMOVED lines=8> */
[C---:B---3--:R-:W-:Y:S06]  /*3b890*/  HMMA.16816.F32 R40, R4.reuse, R50, R40 ;  /* 0x000000320428723c */ /* 0x048fec0000001828 */
[----:B------:R-:W-:-:S15]  /*3b8a0*/  HMMA.16816.F32 R44, R4, R48, R44 ;  /* 0x00000030042c723c */ /* 0x000fde000000182c */
[----:B------:R-:W-:-:S02]  /*3b8b0*/  NOP ;  /* 0x0000000000007918 */ /* 0x000fc40000000000 */
[----:B------:R-:W-:Y:S04]  /*3b8c0*/  STL.64 [R1+0xcc0], R40 ;  /* 0x000cc02801007387 */ /* 0x000fe80000100a00 */
[----:B------:R0:W-:Y:S04]  /*3b8d0*/  STL.64 [R1+0xcc8], R42 ;  /* 0x000cc82a01007387 */ /* 0x0001e80000100a00 */
[----:B0-----:R-:W3:Y:S04]  /*3b8e0*/  LDL.LU.64 R42, [R1+0x34a0] ;  /* 0x0034a000012a7983 */ /* 0x001ee80000300a00 */
[----:B------:R-:W4:Y:S04]  /*3b8f0*/  LDL.LU.64 R40, [R1+0x3498] ;  /* 0x0034980001287983 */ /* 0x000f280000300a00 */
[----:B------:R-:W-:Y:S04]  /*3b900*/  STL.64 [R1+0xcb0], R44 ;  /* 0x000cb02c01007387 */ /* 0x000fe80000100a00 */
[----:B------:R0:W-:Y:S04]  /*3b910*/  STL.64 [R1+0xcb8], R46 ;  /* 0x000cb82e01007387 */ /* 0x0001e80000100a00 */
[----:B0-----:R-:W2:Y:S04]  /*3b920*/  LDL.LU.64 R46, [R1+0x3490] ;  /* 0x00349000012e7983 */ /* 0x001ea80000300a00 */
[----:B------:R-:W3:Y:S04]  /*3b930*/  LDL.LU.64 R44, [R1+0x3488] ;  /* 0x00348800012c7983 */ /* 0x000ee80000300a00 */
[----:B------:R-:W-:Y:S04]  /*3b940*/  STL.64 [R1+0x3440], R50 ;  /* 0x0034403201007387 */ /* 0x000fe80000100a00 */
[----:B------:R2:W-:Y:S02]  /*3b950*/  STL.64 [R1+0x3438], R48 ;  /* 0x0034383001007387 */ /* 0x0005e40000100a00 */
[C---:B--2---:R-:W-:Y:S02]  /*3b960*/  HMMA.16816.F32 R48, R4.reuse, R46, R16 ;  /* 0x0000002e0430723c */ /* 0x044fe40000001810 */
[----:B------:R-:W2:Y:S04]  /*3b970*/  LDL.LU.64 R16, [R1+0xc50] ;  /* 0x000c500001107983 */ /* 0x000ea80000300a00 */
[----:B------:R-:W2:Y:S01]  /*3b980*/  LDL.LU.64 R18, [R1+0xc58] ;  /* 0x000c580001127983 */ /* 0x000ea20000300a00 */
[----:B----4-:R-:W-:-:S15]  /*3b990*/  HMMA.16816.F32 R28, R4, R40, R28 ;  /* 0x00000028041c723c */ /* 0x010fde000000181c */
[----:B------:R-:W-:-:S01]  /*3b9a0*/  NOP ;  /* 0x0000000000007918 */ /* 0x000fc20000000000 */
[----:B------:R-:W-:Y:S04]  /*3b9b0*/  STL.64 [R1+0xca0], R48 ;  /* 0x000ca03001007387 */ /* 0x000fe80000100a00 */
[----:B------:R0:W-:Y:S04]  /*3b9c0*/  STL.64 [R1+0xca8], R50 ;  /* 0x000ca83201007387 */ /* 0x0001e80000100a00 */
[----:B------:R-:W-:Y:S04]  /*3b9d0*/  STL.64 [R1+0x3450], R46 ;  /* 0x0034502e01007387 */ /* 0x000fe80000100a00 */
[----:B---3--:R1:W-:Y:S01]  /*3b9e0*/  STL.64 [R1+0x3448], R44 ;  /* 0x0034482c01007387 */ /* 0x0083e20000100a00 */
[C---:B0-----:R-:W-:Y:S06]  /*3b9f0*/  HMMA.16816.F32 R48, R4.reuse, R44, R52 ;  /* 0x0000002c0430723c */ /* 0x041fec0000001834 */
[----:B-1----:R-:W-:-:S15]  /*3ba00*/  HMMA.16816.F32 R44, R4, R42, R56 ;  /* 0x0000002a042c723c */ /* 0x002fde0000001838 */
[----:B------:R-:W-:-:S02]  /*3ba10*/  NOP ;  /* 0x0000000000007918 */ /* 0x000fc40000000000 */
[----:B------:R-:W-:Y:S04]  /*3ba20*/  STL.64 [R1+0xc90], R48 ;  /* 0x000c903001007387 */ /* 0x000fe80000100a00 */
[----:B------:R-:W-:Y:S04]  /*3ba30*/  STL.64 [R1+0xc98], R50 ;  /* 0x000c983201007387 */ /* 0x000fe80000100a00 */
[----:B------:R-:W-:Y:S04]  /*3ba40*/  STL.64 [R1+0x3400], R42 ;  /* 0x0034002a01007387 */ /* 0x000fe80000100a00 */
[----:B------:R-:W-:Y:S04]  /*3ba50*/  STL.64 [R1+0xc80], R44 ;  /* 0x000c802c01007387 */ /* 0x000fe80000100a00 */
[----:B------:R-:W-:Y:S04]  /*3ba60*/  STL.64 [R1+0xc88], R46 ;  /* 0x000c882e01007387 */ /* 0x000fe80000100a00 */
[----:B------:R-:W-:Y:S04]  /*3ba70*/  STL.64 [R1+0x33f8], R40 ;  /* 0x0033f82801007387 */ /* 0x000fe80000100a00 */
[----:B------:R-:W-:Y:S04]  /*3ba80*/  STL.64 [R1+0xc70], R28 ;  /* 0x000c701c01007387 */ /* 0x000fe80000100a00 */
[----:B------:R0:W-:Y:S02]  /*3ba90*/  STL.64 [R1+0xc78], R30 ;  /* 0x000c781e01007387 */ /* 0x0001e40000100a00 */
[----:B0-----:R-:W-:Y:S02]  /*3baa0*/  HMMA.16816.F32 R28, R4, R38, R8 ;  /* 0x00000026041c723c */ /* 0x001fe40000001808 */
[----:B------:R-:W3:Y:S04]  /*3bab0*/  LDL.LU.64 R8, [R1+0xc40] ;  /* 0x000c400001087983 */ /* 0x000ee80000300a00 */
[----:B------:R-:W3:-:S15]  /*3bac0*/  LDL.LU.64 R10, [R1+0xc48] ;  /* 0x000c4800010a7983 */ /* 0x000ede0000300a00 */
[----:B------:R-:W-:-:S02]  /*3bad0*/  NOP ;  /* 0x0000000000007918 */ /* 0x000fc40000000000 */
[----:B------:R0:W-:Y:S04]  /*3bae0*/  STL.64 [R1+0xc60], R28 ;  /* 0x000c601c01007387 */ /* 0x0001e80000100a00 */
[----:B------:R-:W-:Y:S04]  /*3baf0*/  STL.64 [R1+0xc68], R30 ;  /* 0x000c681e01007387 */ /* 0x000fe80000100a00 */
[----:B------:R-:W4:Y:S04]  /*3bb00*/  LDL.LU.64 R40, [R1+0xc20] ;  /* 0x000c200001287983 */ /* 0x000f280000300a00 */
[----:B------:R-:W4:Y:S04]  /*3bb10*/  LDL.LU.64 R42, [R1+0xc28] ;  /* 0x000c2800012a7983 */ /* 0x000f280000300a00 */
[----:B------:R-:W4:Y:S04]  /*3bb20*/  LDL.LU R50, [R1+0x13d8] ;  /* 0x0013d80001327983 */ /* 0x000f280000300800 */
[----:B0-----:R-:W4:Y:S04]  /*3bb30*/  LDL.LU R28, [R1+0x13d4] ;  /* 0x0013d400011c7983 */ /* 0x001f280000300800 */
[----:B------:R-:W4:Y:S04]  /*3bb40*/  LDL.LU R51, [R1+0x13e0] ;  /* 0x0013e00001337983 */ /* 0x000f280000300800 */
[----:B------:R-:W4:Y:S01]  /*3bb50*/  LDL.LU R29, [R1+0x13dc] ;  /* 0x0013dc00011d7983 */ /* 0x000f220000300800 */
[----:B--2---:R-:W-:Y:S03]  /*3bb60*/  HMMA.16816.F32 R44, R4, R36, R16 ;  /* 0x00000024042c723c */ /* 0x004fe60000001810 */
[----:B------:R-:W2:Y:S04]  /*3bb70*/  LDL.LU.64 R16, [R1+0xc00] ;  /* 0x000c000001107983 */ /* 0x000ea80000300a00 */
[----:B------:R-:W2:-:S15]  /*3bb80*/  LDL.LU.64 R18, [R1+0xc08] ;  /* 0x000c080001127983 */ /* 0x000e9e0000300a00 */
[----:B------:R-:W-:-:S01]  /*3bb90*/  NOP ;  /* 0x0000000000007918 */ /* 0x000fc20000000000 */
[----:B------:R-:W-:Y:S04]  /*3bba0*/  STL.64 [R1+0xc50], R44 ;  /* 0x000c502c01007387 */ /* 0x000fe80000100a00 */
[----:B------:R0:W-:Y:S04]  /*3bbb0*/  STL.64 [R1+0xc58], R46 ;  /* 0x000c582e01007387 */ /* 0x0001e80000100a00 */
[----:B------:R-:W2:Y:S04]  /*3bbc0*/  LDL.LU.64 R56, [R1+0xbf0] ;  /* 0x000bf00001387983 */ /* 0x000ea80000300a00 */
[----:B------:R-:W2:Y:S04]  /*3bbd0*/  LDL.LU.64 R58, [R1+0xbf8] ;  /* 0x000bf800013a7983 */ /* 0x000ea80000300a00 */
[----:B------:R-:W2:Y:S04]  /*3bbe0*/  LDL.LU.64 R52, [R1+0xbe0] ;  /* 0x000be00001347983 */ /* 0x000ea80000300a00 */
[----:B------:R-:W2:Y:S04]  /*3bbf0*/  LDL.LU.64 R54, [R1+0xbe8] ;  /* 0x000be80001367983 */ /* 0x000ea80000300a00 */
[----:B0-----:R-:W2:Y:S04]  /*3bc00*/  LDL.LU R46, [R1+0x13e8] ;  /* 0x0013e800012e7983 */ /* 0x001ea80000300800 */
[----:B------:R-:W2:Y:S04]  /*3bc10*/  LDL.LU R30, [R1+0x13e4] ;  /* 0x0013e400011e7983 */ /* 0x000ea80000300800 */
[----:B------:R-:W2:Y:S04]  /*3bc20*/  LDL.LU R47, [R1+0x13f0] ;  /* 0x0013f000012f7983 */ /* 0x000ea80000300800 */
[----:B------:R-:W2:Y:S04]  /*3bc30*/  LDL.LU R31, [R1+0x13ec] ;  /* 0x0013ec00011f7983 */ /* 0x000ea80000300800 */
[----:B------:R-:W-:Y:S04]  /*3bc40*/  STL.64 [R1+0x33f0], R38 ;  /* 0x0033f02601007387 */ /* 0x000fe80000100a00 */
[----:B------:R0:W-:Y:S04]  /*3bc50*/  STL.64 [R1+0x33e8], R36 ;  /* 0x0033e82401007387 */ /* 0x0001e80000100a00 */
[----:B0-----:R-:W4:Y:S04]  /*3bc60*/  LDL.LU.64 R36, [R1+0xc30] ;  /* 0x000c300001247983 */ /* 0x001f280000300a00 */
[----:B------:R-:W4:Y:S01]  /*3bc70*/  LDL.LU.64 R38, [R1+0xc38] ;  /* 0x000c380001267983 */ /* 0x000f220000300a00 */
[----:B---3--:R-:W-:-:S15]  /*3bc80*/  HMMA.16816.F32 R8, R4, R2, R8 ;  /* 0x000000020408723c */ /* 0x008fde0000001808 */
[----:B------:R-:W-:-:S08]  /*3bc90*/  NOP ;  /* 0x0000000000007918 */ /* 0x000fd00000000000 */
[----:B------:R-:W-:Y:S04]  /*3bca0*/  STL.64 [R1+0xc40], R8 ;  /* 0x000c400801007387 */ /* 0x000fe80000100a00 */
[----:B------:R0:W-:Y:S04]  /*3bcb0*/  STL.64 [R1+0xc48], R10 ;  /* 0x000c480a01007387 */ /* 0x0001e80000100a00 */
[----:B0-----:R-:W3:Y:S04]  /*3bcc0*/  LDL.LU.64 R10, [R1+0x3480] ;  /* 0x00348000010a7983 */ /* 0x001ee80000300a00 */
[----:B------:R-:W4:Y:S02]  /*3bcd0*/  LDL.LU.64 R8, [R1+0x3478] ;  /* 0x0034780001087983 */ /* 0x000f240000300a00 */
[----:B----4-:R-:W-:-:S15]  /*3bce0*/  HMMA.16816.F32 R36, R4, R8, R36 ;  /* 0x000000080424723c */ /* 0x010fde0000001824 */
[----:B------:R-:W-:-:S08]  /*3bcf0*/  NOP ;  /* 0x0000000000007918 */ /* 0x000fd00000000000 */
[----:B------:R-:W-:Y:S04]  /*3bd00*/  STL.64 [R1+0xc30], R36 ;  /* 0x000c302401007387 */ /* 0x000fe80000100a00 */
[----:B------:R3:W-:Y:S02]  /*3bd10*/  STL.64 [R1+0xc38], R38 ;  /* 0x000c382601007387 */ /* 0x0007e40000100a00 */
[----:B---3--:R-:W-:Y:S02]  /*3bd20*/  HMMA.16816.F32 R36, R4, R10, R40 ;  /* 0x0000000a0424723c */ /* 0x008fe40000001828 */
[----:B------:R-:W3:Y:S04]  /*3bd30*/  LDL.LU.64 R40, [R1+0xbc0] ;  /* 0x000bc00001287983 */ /* 0x000ee80000300a00 */
[----:B------:R-:W3:-:S15]  /*3bd40*/  LDL.LU.64 R42, [R1+0xbc8] ;  /* 0x000bc800012a7983 */ /* 0x000ede0000300a00 */
[----:B------:R-:W-:-:S02]  /*3bd50*/  NOP ;  /* 0x0000000000007918 */ /* 0x000fc40000000000 */
[----:B------:R0:W-:Y:S04]  /*3bd60*/  STL.64 [R1+0xc20], R36 ;  /* 0x000c202401007387 */ /* 0x0001e80000100a00 */
[----:B------:R1:W-:Y:S04]  /*3bd70*/  STL.64 [R1+0xc28], R38 ;  /* 0x000c282601007387 */ /* 0x0003e80000100a00 */
[----:B0-----:R-:W4:Y:S04]  /*3bd80*/  LDL.LU.64 R36, [R1+0xbb0] ;  /* 0x000bb00001247983 */ /* 0x001f280000300a00 */
[----:B-1----:R-:W4:Y:S04]  /*3bd90*/  LDL.LU.64 R38, [R1+0xbb8] ;  /* 0x000bb80001267983 */ /* 0x002f280000300a00 */
[----:B------:R-:W-:Y:S04]  /*3bda0*/  STL.64 [R1+0x3410], R10 ;  /* 0x0034100a01007387 */ /* 0x000fe80000100a00 */
[----:B------:R0:W-:Y:S04]  /*3bdb0*/  STL.64 [R1+0x3408], R8 ;  /* 0x0034080801007387 */ /* 0x0001e80000100a00 */
[----:B0-----:R-:W3:Y:S04]  /*3bdc0*/  LDL.LU.64 R8, [R1+0xc10] ;  /* 0x000c100001087983 */ /* 0x001ee80000300a00 */
[----:B------:R-:W3:Y:S01]  /*3bdd0*/  LDL.LU.64 R10, [R1+0xc18] ;  /* 0x000c1800010a7983 */ /* 0x000ee20000300a00 */
[C---:B--2---:R-:W-:Y:S06]  /*3bde0*/  HMMA.16816.F32 R16, R4.reuse, R14, R16 ;  /* 0x0000000e0410723c */ /* 0x044fec0000001810 */
[----:B---3--:R-:W-:-:S15]  /*3bdf0*/  HMMA.16816.F32 R8, R4, R12, R8 ;  /* 0x0000000c0408723c */ /* 0x008fde0000001808 */
[----:B------:R-:W-:-:S08]  /*3be00*/  NOP ;  /* 0x0000000000007918 */ /* 0x000fd00000000000 */
[----:B------:R0:W-:Y:S04]  /*3be10*/  STL.64 [R1+0xc10], R8 ;  /* 0x000c100801007387 */ /* 0x0001e80000100a00 */
[----:B------:R1:W-:Y:S04]  /*3be20*/  STL.64 [R1+0xc18], R10 ;  /* 0x000c180a01007387 */ /* 0x0003e80000100a00 */
[----:B0-----:R-:W2:Y:S04]  /*3be30*/  LDL.LU.64 R8, [R1+0xba0] ;  /* 0x000ba00001087983 */ /* 0x001ea80000300a00 */
[----:B-1----:R-:W2:Y:S04]  /*3be40*/  LDL.LU.64 R10, [R1+0xba8] ;  /* 0x000ba800010a7983 */ /* 0x002ea80000300a00 */
        /* <DEDUP_REMOVED lines=8> */
[----:B---3--:R-:W-:Y:S07]  /*3bed0*/  HMMA.16816.F32 R56, R4, R18, R52 ;  /* 0x000000120438723c */ /* 0x008fee0000001834 */
[----:B------:R-:W-:-:S02]  /*3bee0*/  IMAD.MOV.U32 R54, RZ, RZ, R20 ;  /* 0x000000ffff367224 */ /* 0x000fc400078e0014 */
[----:B------:R-:W3:Y:S01]  /*3bef0*/  LDL.LU R20, [R1+0x3464] ;  /* 0x0034640001147983 */ /* 0x000ee20000300800 */
[----:B------:R-:W-:Y:S02]  /*3bf00*/  IMAD.MOV.U32 R55, RZ, RZ, R21 ;  /* 0x000000ffff377224 */ /* 0x000fe400078e0015 */
[----:B------:R-:W-:Y:S02]  /*3bf10*/  IMAD.MOV.U32 R52, RZ, RZ, R24 ;  /* 0x000000ffff347224 */ /* 0x000fe400078e0018 */
[----:B------:R-:W-:-:S09]  /*3bf20*/  IMAD.MOV.U32 R53, RZ, RZ, R25 ;  /* 0x000000ffff357224 */ /* 0x000fd200078e0019 */
[----:B------:R0:W-:Y:S04]  /*3bf30*/  STL.64 [R1+0xbe0], R56 ;  /* 0x000be03801007387 */ /* 0x0001e80000100a00 */
[----:B------:R1:W-:Y:S04]  /*3bf40*/  STL.64 [R1+0xbe8], R58 ;  /* 0x000be83a01007387 */ /* 0x0003e80000100a00 */
[----:B------:R-:W3:Y:S04]  /*3bf50*/  LDL.LU R21, [R1+0x3460] ;  /* 0x0034600001157983 */ /* 0x000ee80000300800 */
[----:B------:R-:W4:Y:S04]  /*3bf60*/  LDL.LU R24, [R1+0x345c] ;  /* 0x00345c0001187983 */ /* 0x000f280000300800 */
[----:B------:R-:W4:Y:S04]  /*3bf70*/  LDL.LU R25, [R1+0x3458] ;  /* 0x0034580001197983 */ /* 0x000f280000300800 */
[----:B0-----:R-:W4:Y:S04]  /*3bf80*/  LDL.64 R56, [R1+0x18] ;  /* 0x0000180001387983 */ /* 0x001f280000100a00 */
[----:B-1----:R-:W4:Y:S04]  /*3bf90*/  LDL.64 R58, [R1+0x10] ;  /* 0x00001000013a7983 */ /* 0x002f280000100a00 */
[----:B------:R-:W-:Y:S04]  /*3bfa0*/  STL.64 [R1+0x33e0], R18 ;  /* 0x0033e01201007387 */ /* 0x000fe80000100a00 */
[----:B------:R0:W-:Y:S04]  /*3bfb0*/  STL.64 [R1+0x33d8], R16 ;  /* 0x0033d81001007387 */ /* 0x0001e80000100a00 */
[----:B0-----:R-:W3:Y:S04]  /*3bfc0*/  LDL.LU.64 R16, [R1+0xbd0] ;  /* 0x000bd00001107983 */ /* 0x001ee80000300a00 */
[----:B------:R-:W3:Y:S01]  /*3bfd0*/  LDL.LU.64 R18, [R1+0xbd8] ;  /* 0x000bd80001127983 */ /* 0x000ee20000300a00 */
[C---:B------:R-:W-:Y:S06]  /*3bfe0*/  HMMA.16816.F32 R40, R4.reuse, R22, R40 ;  /* 0x000000160428723c */ /* 0x040fec0000001828 */
[----:B--2---:R-:W-:Y:S01]  /*3bff0*/  HMMA.16816.F32 R8, R4, R26, R8 ;  /* 0x0000001a0408723c */ /* 0x004fe20000001808 */
[----:B------:R-:W-:-:S02]  /*3c000*/  IMAD R28, R28, 0x100, R50 ;  /* 0x000001001c1c7824 */ /* 0x000fc400078e0232 */
[----:B------:R-:W-:Y:S02]  /*3c010*/  IMAD R29, R29, 0x100, R51 ;  /* 0x000001001d1d7824 */ /* 0x000fe400078e0233 */
[----:B------:R-:W-:Y:S02]  /*3c020*/  IMAD R30, R30, 0x100, R46 ;  /* 0x000001001e1e7824 */ /* 0x000fe400078e022e */
[----:B------:R-:W-:Y:S01]  /*3c030*/  IMAD R31, R31, 0x100, R47 ;  /* 0x000001001f1f7824 */ /* 0x000fe200078e022f */
[----:B---3--:R-:W-:-:S15]  /*3c040*/  HMMA.16816.F32 R16, R4, R20, R16 ;  /* 0x000000140410723c */ /* 0x008fde0000001810 */
[----:B------:R-:W-:-:S08]  /*3c050*/  NOP ;  /* 0x0000000000007918 */ /* 0x000fd00000000000 */
[----:B------:R-:W-:Y:S04]  /*3c060*/  STL.64 [R1+0xbd0], R16 ;  /* 0x000bd01001007387 */ /* 0x000fe80000100a00 */
[----:B------:R4:W-:Y:S02]  /*3c070*/  STL.64 [R1+0xbd8], R18 ;  /* 0x000bd81201007387 */ /* 0x0009e40000100a00 */
[----:B----4-:R-:W-:Y:S02]  /*3c080*/  HMMA.16816.F32 R16, R4, R24, R36 ;  /* 0x000000180410723c */ /* 0x010fe40000001824 */
[----:B------:R0:W-:Y:S04]  /*3c090*/  STL.64 [R1+0xbc0], R40 ;  /* 0x000bc02801007387 */ /* 0x0001e80000100a00 */
[----:B------:R1:W-:-:S15]  /*3c0a0*/  STL.64 [R1+0xbc8], R42 ;  /* 0x000bc82a01007387 */ /* 0x0003de0000100a00 */
[----:B------:R-:W-:-:S02]  /*3c0b0*/  NOP ;  /* 0x0000000000007918 */ /* 0x000fc40000000000 */
[----:B------:R2:W-:Y:S04]  /*3c0c0*/  STL.64 [R1+0xbb0], R16 ;  /* 0x000bb01001007387 */ /* 0x0005e80000100a00 */
[----:B------:R3:W-:Y:S04]  /*3c0d0*/  STL.64 [R1+0xbb8], R18 ;  /* 0x000bb81201007387 */ /* 0x0007e80000100a00 */
[----:B------:R-:W4:Y:S04]  /*3c0e0*/  LDL.LU.64 R48, [R1+0x10f0] ;  /* 0x0010f00001307983 */ /* 0x000f280000300a00 */
[----:B------:R-:W4:Y:S04]  /*3c0f0*/  LDL.LU.64 R50, [R1+0x10f8] ;  /* 0x0010f80001327983 */ /* 0x000f280000300a00 */
[----:B------:R3:W-:Y:S04]  /*3c100*/  STL.64 [R1+0xba0], R8 ;  /* 0x000ba00801007387 */ /* 0x0007e80000100a00 */
[----:B------:R3:W-:Y:S04]  /*3c110*/  STL.64 [R1+0xba8], R10 ;  /* 0x000ba80a01007387 */ /* 0x0007e80000100a00 */
[----:B------:R-:W-:Y:S04]  /*3c120*/  STL [R1+0x33c8], R26 ;  /* 0x0033c81a01007387 */ /* 0x000fe80000100800 */
[----:B------:R3:W-:Y:S04]  /*3c130*/  STL [R1+0x33c4], R27 ;  /* 0x0033c41b01007387 */ /* 0x0007e80000100800 */
[----:B------:R-:W4:Y:S04]  /*3c140*/  LDL.LU.64 R44, [R1+0x10e0] ;  /* 0x0010e000012c7983 */ /* 0x000f280000300a00 */
[----:B------:R-:W4:Y:S04]  /*3c150*/  LDL.LU.64 R46, [R1+0x10e8] ;  /* 0x0010e800012e7983 */ /* 0x000f280000300a00 */
[----:B0-----:R-:W4:Y:S04]  /*3c160*/  LDL.LU.64 R40, [R1+0xb90] ;  /* 0x000b900001287983 */ /* 0x001f280000300a00 */
[----:B-1----:R-:W4:Y:S04]  /*3c170*/  LDL.LU.64 R42, [R1+0xb98] ;  /* 0x000b9800012a7983 */ /* 0x002f280000300a00 */
[----:B------:R-:W4:Y:S04]  /*3c180*/  LDL.LU.64 R36, [R1+0x460] ;  /* 0x0004600001247983 */ /* 0x000f280000300a00 */
[----:B------:R-:W4:Y:S04]  /*3c190*/  LDL.LU.64 R38, [R1+0x468] ;  /* 0x0004680001267983 */ /* 0x000f280000300a00 */
[----:B--2---:R-:W2:Y:S04]  /*3c1a0*/  LDL.LU.64 R16, [R1+0xb80] ;  /* 0x000b800001107983 */ /* 0x004ea80000300a00 */
[----:B---3--:R-:W2:Y:S04]  /*3c1b0*/  LDL.LU.64 R18, [R1+0xb88] ;  /* 0x000b880001127983 */ /* 0x008ea80000300a00 */
[----:B------:R-:W3:Y:S04]  /*3c1c0*/  LDL.LU.64 R8, [R1+0xb70] ;  /* 0x000b700001087983 */ /* 0x000ee80000300a00 */
[----:B------:R-:W3:Y:S01]  /*3c1d0*/  LDL.LU.64 R10, [R1+0xb78] ;  /* 0x000b7800010a7983 */ /* 0x000ee20000300a00 */
[----:B------:R-:W-:-:S02]  /*3c1e0*/  F2FP.F16.E4M3.UNPACK_B R28, R28 ;  /* 0x0000001cff1c723e */ /* 0x000fc400020006ff */
[----:B------:R-:W-:Y:S02]  /*3c1f0*/  F2FP.F16.E4M3.UNPACK_B R29, R29 ;  /* 0x0000001dff1d723e */ /* 0x000fe400020006ff */
[----:B------:R-:W-:Y:S02]  /*3c200*/  F2FP.F16.E4M3.UNPACK_B R30, R30 ;  /* 0x0000001eff1e723e */ /* 0x000fe400020006ff */
[----:B------:R-:W-:Y:S01]  /*3c210*/  F2FP.F16.E4M3.UNPACK_B R31, R31 ;  /* 0x0000001fff1f723e */ /* 0x000fe200020006ff */
[----:B------:R-:W-:Y:S02]  /*3c220*/  IMAD.MOV.U32 R27, RZ, RZ, R56 ;  /* 0x000000ffff1b7224 */ /* 0x000fe400078e0038 */
[----:B------:R-:W-:Y:S01]  /*3c230*/  IMAD.MOV.U32 R26, RZ, RZ, R59 ;  /* 0x000000ffff1a7224 */ /* 0x000fe200078e003b */
[C---:B----4-:R-:W-:Y:S06]  /*3c240*/  HMMA.16816.F32 R48, R4.reuse, R32, R48 ;  /* 0x000000200430723c */ /* 0x050fec0000001830 */
[C---:B------:R-:W-:Y:S06]  /*3c250*/  HMMA.16816.F32 R44, R4.reuse, R34, R44 ;  /* 0x00000022042c723c */ /* 0x040fec000000182c */
[----:B------:R-:W-:Y:S06]  /*3c260*/  HMMA.16816.F32 R40, R4, R52, R40 ;  /* 0x000000340428723c */ /* 0x000fec0000001828 */
[C---:B--2---:R-:W-:Y:S05]  /*3c270*/  HMMA.16816.F32 R4, R28.reuse, R56, R16 ;  /* 0x000000381c04723c */ /* 0x044fea0000001810 */
[----:B------:R0:W-:Y:S04]  /*3c280*/  STL.64 [R1+0x10f0], R48 ;  /* 0x0010f03001007387 */ /* 0x0001e80000100a00 */
[----:B------:R1:W-:Y:S04]  /*3c290*/  STL.64 [R1+0x10f8], R50 ;  /* 0x0010f83201007387 */ /* 0x0003e80000100a00 */
[----:B0-----:R-:W2:Y:S04]  /*3c2a0*/  LDL.64 R48, [R1+0x8] ;  /* 0x0000080001307983 */ /* 0x001ea80000100a00 */
[----:B-1----:R-:W4:Y:S04]  /*3c2b0*/  LDL R50, [R1] ;  /* 0x0000000001327983 */ /* 0x002f280000100800 */
[----:B------:R-:W-:Y:S04]  /*3c2c0*/  STL [R1+0x33cc], R32 ;  /* 0x0033cc2001007387 */ /* 0x000fe80000100800 */
[----:B------:R-:W-:Y:S04]  /*3c2d0*/  STL [R1+0x33c0], R33 ;  /* 0x0033c02101007387 */ /* 0x000fe80000100800 */
[----:B------:R-:W-:Y:S04]  /*3c2e0*/  STL [R1+0x33d4], R34 ;  /* 0x0033d42201007387 */ /* 0x000fe80000100800 */
[----:B------:R0:W-:Y:S02]  /*3c2f0*/  STL [R1+0x33d0], R35 ;  /* 0x0033d02301007387 */ /* 0x0001e40000100800 */
[C---:B0-----:R-:W-:Y:S02]  /*3c300*/  HMMA.16816.F32 R32, R28.reuse, R54, R36 ;  /* 0x000000361c20723c */ /* 0x041fe40000001824 */
[----:B------:R-:W-:Y:S04]  /*3c310*/  STL.64 [R1+0x10e0], R44 ;  /* 0x0010e02c01007387 */ /* 0x000fe80000100a00 */
[----:B------:R-:W-:Y:S04]  /*3c320*/  STL.64 [R1+0x10e8], R46 ;  /* 0x0010e82e01007387 */ /* 0x000fe80000100a00 */
[----:B------:R-:W-:Y:S04]  /*3c330*/  STL.64 [R1+0xb90], R40 ;  /* 0x000b902801007387 */ /* 0x000fe80000100a00 */
[----:B------:R-:W-:Y:S09]  /*3c340*/  STL.64 [R1+0xb98], R42 ;  /* 0x000b982a01007387 */ /* 0x000ff20000100a00 */
[----:B------:R-:W-:Y:S04]  /*3c350*/  STL.64 [R1+0x460], R32 ;  /* 0x0004602001007387 */ /* 0x000fe80000100a00 */
[----:B------:R-:W-:Y:S04]  /*3c360*/  STL.64 [R1+0x468], R34 ;  /* 0x0004682201007387 */ /* 0x000fe80000100a00 */
[----:B------:R-:W-:Y:S04]  /*3c370*/  STL.64 [R1+0xb80], R4 ;  /* 0x000b800401007387 */ /* 0x000fe80000100a00 */
[----:B------:R3:W-:Y:S02]  /*3c380*/  STL.64 [R1+0xb88], R6 ;  /* 0x000b880601007387 */ /* 0x0007e40000100a00 */
[----:B---3--:R-:W-:Y:S01]  /*3c390*/  HMMA.16816.F32 R4, R28, R58, R8 ;  /* 0x0000003a1c04723c */ /* 0x008fe20000001808 */
[----:B------:R-:W-:-:S05]  /*3c3a0*/  IMAD.MOV.U32 R33, RZ, RZ, R57 ;  /* 0x000000ffff217224 */ /* 0x000fca00078e0039 */
[----:B------:R-:W-:-:S15]  /*3c3b0*/  IMAD.MOV.U32 R32, RZ, RZ, R58 ;  /* 0x000000ffff207224 */ /* 0x000fde00078e003a */
[----:B------:R-:W-:-:S02]  /*3c3c0*/  NOP ;  /* 0x0000000000007918 */ /* 0x000fc40000000000 */
[----:B------:R0:W-:Y:S04]  /*3c3d0*/  STL.64 [R1+0xb70], R4 ;  /* 0x000b700401007387 */ /* 0x0001e80000100a00 */
[----:B------:R1:W-:Y:S04]  /*3c3e0*/  STL.64 [R1+0xb78], R6 ;  /* 0x000b780601007387 */ /* 0x0003e80000100a00 */
[----:B0-----:R-:W3:Y:S04]  /*3c3f0*/  LDL.LU.64 R4, [R1+0xb60] ;  /* 0x000b600001047983 */ /* 0x001ee80000300a00 */
[----:B-1----:R-:W3:Y:S04]  /*3c400*/  LDL.LU.64 R6, [R1+0xb68] ;  /* 0x000b680001067983 */ /* 0x002ee80000300a00 */
[----:B------:R-:W4:Y:S04]  /*3c410*/  LDL.LU.64 R44, [R1+0xb50] ;  /* 0x000b5000012c7983 */ /* 0x000f280000300a00 */
[----:B------:R-:W4:Y:S04]  /*3c420*/  LDL.LU.64 R46, [R1+0xb58] ;  /* 0x000b5800012e7983 */ /* 0x000f280000300a00 */
[----:B------:R-:W4:Y:S04]  /*3c430*/  LDL.LU.64 R56, [R1+0xb40] ;  /* 0x000b400001387983 */ /* 0x000f280000300a00 */
[----:B------:R-:W4:Y:S01]  /*3c440*/  LDL.LU.64 R58, [R1+0xb48] ;  /* 0x000b4800013a7983 */ /* 0x000f220000300a00 */
[----:B------:R-:W-:-:S03]  /*3c450*/  IMAD.MOV.U32 R51, RZ, RZ, R0 ;  /* 0x000000ffff337224 */ /* 0x000fc600078e0000 */
[----:B------:R-:W4:Y:S04]  /*3c460*/  LDL.LU.64 R52, [R1+0xb30] ;  /* 0x000b300001347983 */ /* 0x000f280000300a00 */
        /* <DEDUP_REMOVED lines=8> */
[----:B------:R-:W4:Y:S01]  /*3c4f0*/  LDL.LU.64 R10, [R1+0xaf8] ;  /* 0x000af800010a7983 */ /* 0x000f220000300a00 */
[----:B--2---:R-:W-:-:S02]  /*3c500*/  IMAD.MOV.U32 R34, RZ, RZ, R48 ;  /* 0x000000ffff227224 */ /* 0x004fc400078e0030 */
[----:B------:R-:W-:Y:S01]  /*3c510*/  IMAD.MOV.U32 R35, RZ, RZ, R49 ;  /* 0x000000ffff237224 */ /* 0x000fe200078e0031 */
[C---:B---3--:R-:W-:Y:S06]  /*3c520*/  HMMA.16816.F32 R4, R28.reuse, R48, R4 ;  /* 0x000000301c04723c */ /* 0x048fec0000001804 */
[C---:B----4-:R-:W-:Y:S06]  /*3c530*/  HMMA.16816.F32 R48, R28.reuse, R50, R44 ;  /* 0x000000321c30723c */ /* 0x050fec000000182c */
[C---:B------:R-:W-:Y:S11]  /*3c540*/  HMMA.16816.F32 R56, R28.reuse, R60, R56 ;  /* 0x0000003c1c38723c */ /* 0x040ff60000001838 */
[----:B------:R0:W-:Y:S04]  /*3c550*/  STL.64 [R1+0xb60], R4 ;  /* 0x000b600401007387 */ /* 0x0001e80000100a00 */
[----:B------:R1:W-:Y:S04]  /*3c560*/  STL.64 [R1+0xb68], R6 ;  /* 0x000b680601007387 */ /* 0x0003e80000100a00 */
[----:B0-----:R-:W2:Y:S04]  /*3c570*/  LDL.LU.64 R4, [R1+0xae0] ;  /* 0x000ae00001047983 */ /* 0x001ea80000300a00 */
[----:B-1----:R-:W2:Y:S04]  /*3c580*/  LDL.LU.64 R6, [R1+0xae8] ;  /* 0x000ae80001067983 */ /* 0x002ea80000300a00 */
[----:B------:R-:W3:Y:S04]  /*3c590*/  LDL.LU.64 R46, [R1+0x3450] ;  /* 0x00345000012e7983 */ /* 0x000ee80000300a00 */
[----:B------:R-:W4:Y:S04]  /*3c5a0*/  LDL.LU.64 R44, [R1+0x3448] ;  /* 0x00344800012c7983 */ /* 0x000f280000300a00 */
        /* <DEDUP_REMOVED lines=8> */
[----:B----4-:R-:W-:-:S15]  /*3c630*/  HMMA.16816.F32 R52, R28, R58, R52 ;  /* 0x0000003a1c34723c */ /* 0x010fde0000001834 */
[----:B------:R-:W-:-:S08]  /*3c640*/  NOP ;  /* 0x0000000000007918 */ /* 0x000fd00000000000 */
[----:B------:R-:W-:Y:S04]  /*3c650*/  STL.64 [R1+0xb30], R52 ;  /* 0x000b303401007387 */ /* 0x000fe80000100a00 */
[----:B------:R0:W-:Y:S04]  /*3c660*/  STL.64 [R1+0xb38], R54 ;  /* 0x000b383601007387 */ /* 0x0001e80000100a00 */
[----:B0-----:R-:W4:Y:S04]  /*3c670*/  LDL.LU.64 R54, [R1+0x3420] ;  /* 0x0034200001367983 */ /* 0x001f280000300a00 */
[----:B------:R-:W3:Y:S01]  /*3c680*/  LDL.LU.64 R52, [R1+0x3418] ;  /* 0x0034180001347983 */ /* 0x000ee20000300a00 */
[----:B--2---:R-:W-:Y:S03]  /*3c690*/  HMMA.16816.F32 R40, R28, R56, R40 ;  /* 0x000000381c28723c */ /* 0x004fe60000001828 */
[----:B------:R-:W-:Y:S04]  /*3c6a0*/  STL.64 [R1+0x3398], R58 ;  /* 0x0033983a01007387 */ /* 0x000fe80000100a00 */
[----:B------:R-:W-:-:S15]  /*3c6b0*/  STL.64 [R1+0x3390], R56 ;  /* 0x0033903801007387 */ /* 0x000fde0000100a00 */
[----:B------:R-:W-:-:S01]  /*3c6c0*/  NOP ;  /* 0x0000000000007918 */ /* 0x000fc20000000000 */
[----:B------:R-:W-:Y:S04]  /*3c6d0*/  STL.64 [R1+0xb20], R40 ;  /* 0x000b202801007387 */ /* 0x000fe80000100a00 */
[----:B------:R-:W-:Y:S01]  /*3c6e0*/  STL.64 [R1+0xb28], R42 ;  /* 0x000b282a01007387 */ /* 0x000fe20000100a00 */
[C---:B----4-:R-:W-:Y:S06]  /*3c6f0*/  HMMA.16816.F32 R36, R28.reuse, R54, R36 ;  /* 0x000000361c24723c */ /* 0x050fec0000001824 */
[----:B---3--:R-:W-:Y:S01]  /*3c700*/  HMMA.16816.F32 R16, R28, R52, R16 ;  /* 0x000000341c10723c */ /* 0x008fe20000001810 */
[----:B------:R-:W-:-:S15]  /*3c710*/  STL.64 [R1+0x3378], R54 ;  /* 0x0033783601007387 */ /* 0x000fde0000100a00 */
[----:B------:R-:W-:-:S01]  /*3c720*/  NOP ;  /* 0x0000000000007918 */ /* 0x000fc20000000000 */
[----:B------:R-:W-:Y:S04]  /*3c730*/  STL.64 [R1+0xb10], R36 ;  /* 0x000b102401007387 */ /* 0x000fe80000100a00 */
[----:B------:R-:W-:Y:S04]  /*3c740*/  STL.64 [R1+0xb18], R38 ;  /* 0x000b182601007387 */ /* 0x000fe80000100a00 */
[----:B------:R-:W-:Y:S04]  /*3c750*/  STL.64 [R1+0x3370], R52 ;  /* 0x0033703401007387 */ /* 0x000fe80000100a00 */
[----:B------:R-:W-:Y:S04]  /*3c760*/  STL.64 [R1+0xb00], R16 ;  /* 0x000b001001007387 */ /* 0x000fe80000100a00 */
[----:B------:R0:W-:Y:S02]  /*3c770*/  STL.64 [R1+0xb08], R18 ;  /* 0x000b081201007387 */ /* 0x0001e40000100a00 */
[----:B0-----:R-:W-:Y:S02]  /*3c780*/  HMMA.16816.F32 R16, R28, R50, R8 ;  /* 0x000000321c10723c */ /* 0x001fe40000001808 */
[----:B------:R-:W2:Y:S04]  /*3c790*/  LDL.LU.64 R8, [R1+0xad0] ;  /* 0x000ad00001087983 */ /* 0x000ea80000300a00 */
[----:B------:R-:W2:-:S15]  /*3c7a0*/  LDL.LU.64 R10, [R1+0xad8] ;  /* 0x000ad800010a7983 */ /* 0x000e9e0000300a00 */
[----:B------:R-:W-:-:S02]  /*3c7b0*/  NOP ;  /* 0x0000000000007918 */ /* 0x000fc40000000000 */
[----:B------:R0:W-:Y:S04]  /*3c7c0*/  STL.64 [R1+0xaf0], R16 ;  /* 0x000af01001007387 */ /* 0x0001e80000100a00 */
[----:B------:R1:W-:Y:S04]  /*3c7d0*/  STL.64 [R1+0xaf8], R18 ;  /* 0x000af81201007387 */ /* 0x0003e80000100a00 */
[----:B------:R-:W3:Y:S04]  /*3c7e0*/  LDL.LU.64 R40, [R1+0xac0] ;  /* 0x000ac00001287983 */ /* 0x000ee80000300a00 */
[----:B------:R-:W3:Y:S01]  /*3c7f0*/  LDL.LU.64 R42, [R1+0xac8] ;  /* 0x000ac800012a7983 */ /* 0x000ee20000300a00 */
[----:B------:R-:W-:Y:S03]  /*3c800*/  HMMA.16816.F32 R4, R28, R48, R4 ;  /* 0x000000301c04723c */ /* 0x000fe60000001804 */
[----:B------:R-:W4:Y:S04]  /*3c810*/  LDL.LU.64 R36, [R1+0xab0] ;  /* 0x000ab00001247983 */ /* 0x000f280000300a00 */
[----:B------:R-:W4:-:S15]  /*3c820*/  LDL.LU.64 R38, [R1+0xab8] ;  /* 0x000ab80001267983 */ /* 0x000f1e0000300a00 */
[----:B------:R-:W-:-:S01]  /*3c830*/  NOP ;  /* 0x0000000000007918 */ /* 0x000fc20000000000 */
[----:B------:R1:W-:Y:S04]  /*3c840*/  STL.64 [R1+0xae0], R4 ;  /* 0x000ae00401007387 */ /* 0x0003e80000100a00 */
[----:B------:R1:W-:Y:S04]  /*3c850*/  STL.64 [R1+0xae8], R6 ;  /* 0x000ae80601007387 */ /* 0x0003e80000100a00 */
[----:B------:R-:W4:Y:S04]  /*3c860*/  LDL.LU.64 R56, [R1+0xa80] ;  /* 0x000a800001387983 */ /* 0x000f280000300a00 */
[----:B------:R-:W4:Y:S04]  /*3c870*/  LDL.LU.64 R58, [R1+0xa88] ;  /* 0x000a8800013a7983 */ /* 0x000f280000300a00 */
[----:B------:R-:W4:Y:S04]  /*3c880*/  LDL.LU.64 R52, [R1+0xa70] ;  /* 0x000a700001347983 */ /* 0x000f280000300a00 */
[----:B------:R-:W4:Y:S04]  /*3c890*/  LDL.LU.64 R54, [R1+0xa78] ;  /* 0x000a780001367983 */ /* 0x000f280000300a00 */
[----:B0-----:R-:W4:Y:S04]  /*3c8a0*/  LDL.LU.64 R16, [R1+0xa60] ;  /* 0x000a600001107983 */ /* 0x001f280000300a00 */
[----:B-1----:R-:W4:Y:S04]  /*3c8b0*/  LDL.LU.64 R18, [R1+0xa68] ;  /* 0x000a680001127983 */ /* 0x002f280000300a00 */
[----:B------:R-:W4:Y:S04]  /*3c8c0*/  LDL.LU.64 R4, [R1+0xa50] ;  /* 0x000a500001047983 */ /* 0x000f280000300a00 */
[----:B------:R-:W4:Y:S04]  /*3c8d0*/  LDL.LU.64 R6, [R1+0xa58] ;  /* 0x000a580001067983 */ /* 0x000f280000300a00 */
[----:B------:R-:W-:Y:S04]  /*3c8e0*/  STL.64 [R1+0x3368], R50 ;  /* 0x0033683201007387 */ /* 0x000fe80000100a00 */
[----:B------:R0:W-:Y:S04]  /*3c8f0*/  STL.64 [R1+0x3360], R48 ;  /* 0x0033603001007387 */ /* 0x0001e80000100a00 */
[----:B0-----:R-:W4:Y:S04]  /*3c900*/  LDL.LU.64 R48, [R1+0xa90] ;  /* 0x000a900001307983 */ /* 0x001f280000300a00 */
[----:B------:R-:W4:Y:S01]  /*3c910*/  LDL.LU.64 R50, [R1+0xa98] ;  /* 0x000a980001327983 */ /* 0x000f220000300a00 */
        /* <DEDUP_REMOVED lines=13> */
[----:B0-----:R-:W2:Y:S04]  /*3c9f0*/  LDL.LU.64 R44, [R1+0xaa0] ;  /* 0x000aa000012c7983 */ /* 0x001ea80000300a00 */
        /* <DEDUP_REMOVED lines=12> */
[----:B------:R4:W-:Y:S02]  /*3cac0*/  STL.64 [R1+0xaa8], R46 ;  /* 0x000aa82e01007387 */ /* 0x0009e40000100a00 */
        /* <DEDUP_REMOVED lines=9> */
[C---:B0-----:R-:W-:Y:S06]  /*3cb60*/  HMMA.16816.F32 R40, R28.reuse, R2, R52 ;  /* 0x000000021c28723c */ /* 0x041fec0000001834 */
[----:B------:R-:W-:-:S15]  /*3cb70*/  HMMA.16816.F32 R36, R28, R8, R16 ;  /* 0x000000081c24723c */ /* 0x000fde0000001810 */
[----:B------:R-:W-:-:S02]  /*3cb80*/  NOP ;  /* 0x0000000000007918 */ /* 0x000fc40000000000 */
[----:B------:R0:W-:Y:S04]  /*3cb90*/  STL.64 [R1+0xa70], R40 ;  /* 0x000a702801007387 */ /* 0x0001e80000100a00 */
[----:B------:R1:W-:Y:S04]  /*3cba0*/  STL.64 [R1+0xa78], R42 ;  /* 0x000a782a01007387 */ /* 0x0003e80000100a00 */
[----:B------:R-:W2:Y:S04]  /*3cbb0*/  LDL.LU.64 R16, [R1+0xa40] ;  /* 0x000a400001107983 */ /* 0x000ea80000300a00 */
[----:B------:R3:W-:Y:S04]  /*3cbc0*/  STL.64 [R1+0xa60], R36 ;  /* 0x000a602401007387 */ /* 0x0007e80000100a00 */
[----:B------:R4:W-:Y:S04]  /*3cbd0*/  STL.64 [R1+0xa68], R38 ;  /* 0x000a682601007387 */ /* 0x0009e80000100a00 */
[----:B------:R-:W2:Y:S01]  /*3cbe0*/  LDL.LU.64 R18, [R1+0xa48] ;  /* 0x000a480001127983 */ /* 0x000ea20000300a00 */
[----:B------:R-:W-:-:S15]  /*3cbf0*/  HMMA.16816.F32 R4, R28, R10, R4 ;  /* 0x0000000a1c04723c */ /* 0x000fde0000001804 */
[----:B------:R-:W-:-:S08]  /*3cc00*/  NOP ;  /* 0x0000000000007918 */ /* 0x000fd00000000000 */
[----:B------:R4:W-:Y:S04]  /*3cc10*/  STL.64 [R1+0xa50], R4 ;  /* 0x000a500401007387 */ /* 0x0009e80000100a00 */
[----:B------:R4:W-:Y:S04]  /*3cc20*/  STL.64 [R1+0xa58], R6 ;  /* 0x000a580601007387 */ /* 0x0009e80000100a00 */
[----:B------:R-:W2:Y:S04]  /*3cc30*/  LDL.LU.64 R56, [R1+0xa20] ;  /* 0x000a200001387983 */ /* 0x000ea80000300a00 */
[----:B------:R-:W2:Y:S04]  /*3cc40*/  LDL.LU.64 R58, [R1+0xa28] ;  /* 0x000a2800013a7983 */ /* 0x000ea80000300a00 */
[----:B------:R-:W2:Y:S04]  /*3cc50*/  LDL.LU.64 R48, [R1+0xa10] ;  /* 0x000a100001307983 */ /* 0x000ea80000300a00 */
[----:B------:R-:W2:Y:S04]  /*3cc60*/  LDL.LU.64 R50, [R1+0xa18] ;  /* 0x000a180001327983 */ /* 0x000ea80000300a00 */
[----:B------:R-:W2:Y:S04]  /*3cc70*/  LDL.LU.64 R44, [R1+0xa00] ;  /* 0x000a0000012c7983 */ /* 0x000ea80000300a00 */
[----:B------:R-:W2:Y:S04]  /*3cc80*/  LDL.LU.64 R46, [R1+0xa08] ;  /* 0x000a0800012e7983 */ /* 0x000ea80000300a00 */
[----:B0-----:R-:W2:Y:S04]  /*3cc90*/  LDL.LU.64 R40, [R1+0x9f0] ;  /* 0x0009f00001287983 */ /* 0x001ea80000300a00 */
[----:B-1----:R-:W2:Y:S04]  /*3cca0*/  LDL.LU.64 R42, [R1+0x9f8] ;  /* 0x0009f800012a7983 */ /* 0x002ea80000300a00 */
[----:B---3--:R-:W3:Y:S04]  /*3ccb0*/  LDL.LU.64 R36, [R1+0x9e0] ;  /* 0x0009e00001247983 */ /* 0x008ee80000300a00 */
[----:B----4-:R-:W3:Y:S04]  /*3ccc0*/  LDL.LU.64 R38, [R1+0x9e8] ;  /* 0x0009e80001267983 */ /* 0x010ee80000300a00 */
[----:B------:R-:W4:Y:S04]  /*3ccd0*/  LDL.LU R53, [R1+0x1fe0] ;  /* 0x001fe00001357983 */ /* 0x000f280000300800 */
[----:B------:R-:W4:Y:S04]  /*3cce0*/  LDL.LU R4, [R1+0x1fdc] ;  /* 0x001fdc0001047983 */ /* 0x000f280000300800 */
[----:B------:R-:W4:Y:S04]  /*3ccf0*/  LDL.LU R54, [R1+0x1fe8] ;  /* 0x001fe80001367983 */ /* 0x000f280000300800 */
[----:B------:R-:W4:Y:S04]  /*3cd00*/  LDL.LU R5, [R1+0x1fe4] ;  /* 0x001fe40001057983 */ /* 0x000f280000300800 */
[----:B------:R-:W4:Y:S04]  /*3cd10*/  LDL.LU R55, [R1+0x1ff0] ;  /* 0x001ff00001377983 */ /* 0x000f280000300800 */
[----:B------:R-:W4:Y:S04]  /*3cd20*/  LDL.LU R6, [R1+0x1fec] ;  /* 0x001fec0001067983 */ /* 0x000f280000300800 */
[----:B------:R-:W-:Y:S04]  /*3cd30*/  STL.64 [R1+0x33b8], R10 ;  /* 0x0033b80a01007387 */ /* 0x000fe80000100a00 */
[----:B------:R0:W-:Y:S04]  /*3cd40*/  STL.64 [R1+0x33b0], R8 ;  /* 0x0033b00801007387 */ /* 0x0001e80000100a00 */
[----:B0-----:R-:W3:Y:S04]  /*3cd50*/  LDL.LU.64 R8, [R1+0xa30] ;  /* 0x000a300001087983 */ /* 0x001ee80000300a00 */
[----:B------:R-:W3:Y:S01]  /*3cd60*/  LDL.LU.64 R10, [R1+0xa38] ;  /* 0x000a3800010a7983 */ /* 0x000ee20000300a00 */
[----:B--2---:R-:W-:-:S15]  /*3cd70*/  HMMA.16816.F32 R16, R28, R12, R16 ;  /* 0x0000000c1c10723c */ /* 0x004fde0000001810 */
[----:B------:R-:W-:-:S08]  /*3cd80*/  NOP ;  /* 0x0000000000007918 */ /* 0x000fd00000000000 */
[----:B------:R-:W-:Y:S04]  /*3cd90*/  STL.64 [R1+0xa40], R16 ;  /* 0x000a401001007387 */ /* 0x000fe80000100a00 */
[----:B------:R0:W-:Y:S04]  /*3cda0*/  STL.64 [R1+0xa48], R18 ;  /* 0x000a481201007387 */ /* 0x0001e80000100a00 */
[----:B0-----:R-:W2:Y:S04]  /*3cdb0*/  LDL.LU.64 R18, [R1+0x33e0] ;  /* 0x0033e00001127983 */ /* 0x001ea80000300a00 */
[----:B------:R-:W4:Y:S04]  /*3cdc0*/  LDL.LU.64 R16, [R1+0x33d8] ;  /* 0x0033d80001107983 */ /* 0x000f280000300a00 */
[----:B------:R-:W2:Y:S04]  /*3cdd0*/  LDL.LU R7, [R1+0x1ff8] ;  /* 0x001ff80001077983 */ /* 0x000ea80000300800 */
[----:B------:R-:W2:Y:S01]  /*3cde0*/  LDL.LU R0, [R1+0x1ff4] ;  /* 0x001ff40001007983 */ /* 0x000ea20000300800 */
[----:B---3--:R-:W-:-:S15]  /*3cdf0*/  HMMA.16816.F32 R8, R28, R14, R8 ;  /* 0x0000000e1c08723c */ /* 0x008fde0000001808 */
[----:B------:R-:W-:-:S08]  /*3ce00*/  NOP ;  /* 0x0000000000007918 */ /* 0x000fd00000000000 */
[----:B------:R-:W-:Y:S04]  /*3ce10*/  STL.64 [R1+0xa30], R8 ;  /* 0x000a300801007387 */ /* 0x000fe80000100a00 */
[----:B------:R4:W-:Y:S01]  /*3ce20*/  STL.64 [R1+0xa38], R10 ;  /* 0x000a380a01007387 */ /* 0x0009e20000100a00 */
[C---:B------:R-:W-:Y:S06]  /*3ce30*/  HMMA.16816.F32 R44, R28.reuse, R20, R44 ;  /* 0x000000141c2c723c */ /* 0x040fec000000182c */
[C---:B----4-:R-:W-:Y:S06]  /*3ce40*/  HMMA.16816.F32 R8, R28.reuse, R16, R56 ;  /* 0x000000101c08723c */ /* 0x050fec0000001838 */
[----:B--2---:R-:W-:-:S15]  /*3ce50*/  HMMA.16816.F32 R48, R28, R18, R48 ;  /* 0x000000121c30723c */ /* 0x004fde0000001830 */
[----:B------:R-:W-:-:S02]  /*3ce60*/  NOP ;  /* 0x0000000000007918 */ /* 0x000fc40000000000 */
[----:B------:R-:W-:Y:S04]  /*3ce70*/  STL.64 [R1+0xa20], R8 ;  /* 0x000a200801007387 */ /* 0x000fe80000100a00 */
[----:B------:R0:W-:Y:S02]  /*3ce80*/  STL.64 [R1+0xa28], R10 ;  /* 0x000a280a01007387 */ /* 0x0001e40000100a00 */
[C---:B0-----:R-:W-:Y:S02]  /*3ce90*/  HMMA.16816.F32 R8, R28.reuse, R22, R40 ;  /* 0x000000161c08723c */ /* 0x041fe40000001828 */
[----:B------:R-:W-:Y:S04]  /*3cea0*/  STL.64 [R1+0xa10], R48 ;  /* 0x000a103001007387 */ /* 0x000fe80000100a00 */
[----:B------:R0:W-:Y:S04]  /*3ceb0*/  STL.64 [R1+0xa18], R50 ;  /* 0x000a183201007387 */ /* 0x0001e80000100a00 */
[----:B0-----:R-:W2:Y:S04]  /*3cec0*/  LDL.64 R50, [R1] ;  /* 0x0000000001327983 */ /* 0x001ea80000100a00 */
[----:B------:R-:W-:Y:S04]  /*3ced0*/  STL.64 [R1+0xa00], R44 ;  /* 0x000a002c01007387 */ /* 0x000fe80000100a00 */
[----:B------:R-:W-:Y:S04]  /*3cee0*/  STL.64 [R1+0xa08], R46 ;  /* 0x000a082e01007387 */ /* 0x000fe80000100a00 */
[----:B------:R-:W-:Y:S04]  /*3cef0*/  STL.64 [R1+0x3340], R22 ;  /* 0x0033401601007387 */ /* 0x000fe80000100a00 */
[----:B------:R-:W-:Y:S04]  /*3cf00*/  STL.64 [R1+0x9f0], R8 ;  /* 0x0009f00801007387 */ /* 0x000fe80000100a00 */
[----:B------:R0:W-:Y:S02]  /*3cf10*/  STL.64 [R1+0x9f8], R10 ;  /* 0x0009f80a01007387 */ /* 0x0001e40000100a00 */
[----:B0-----:R-:W-:Y:S02]  /*3cf20*/  HMMA.16816.F32 R8, R28, R24, R36 ;  /* 0x000000181c08723c */ /* 0x001fe40000001824 */
[----:B------:R0:W-:Y:S04]  /*3cf30*/  STL.64 [R1+0x3338], R20 ;  /* 0x0033381401007387 */ /* 0x0001e80000100a00 */
[----:B------:R-:W3:Y:S04]  /*3cf40*/  LDL.LU.64 R40, [R1+0x9d0] ;  /* 0x0009d00001287983 */ /* 0x000ee80000300a00 */
[----:B------:R-:W3:Y:S01]  /*3cf50*/  LDL.LU.64 R42, [R1+0x9d8] ;  /* 0x0009d800012a7983 */ /* 0x000ee20000300a00 */
[----:B------:R-:W-:-:S02]  /*3cf60*/  IMAD.MOV.U32 R48, RZ, RZ, R34 ;  /* 0x000000ffff307224 */ /* 0x000fc400078e0022 */
[----:B------:R-:W-:Y:S02]  /*3cf70*/  IMAD.MOV.U32 R49, RZ, RZ, R35 ;  /* 0x000000ffff317224 */ /* 0x000fe400078e0023 */
[----:B------:R-:W-:Y:S02]  /*3cf80*/  IMAD.MOV.U32 R38, RZ, RZ, R32 ;  /* 0x000000ffff267224 */ /* 0x000fe400078e0020 */
[----:B------:R-:W-:Y:S02]  /*3cf90*/  IMAD.MOV.U32 R39, RZ, RZ, R26 ;  /* 0x000000ffff277224 */ /* 0x000fe400078e001a */
[----:B------:R-:W-:-:S04]  /*3cfa0*/  IMAD.MOV.U32 R36, RZ, RZ, R27 ;  /* 0x000000ffff247224 */ /* 0x000fc800078e001b */
[----:B------:R1:W-:Y:S04]  /*3cfb0*/  STL.64 [R1+0x9e0], R8 ;  /* 0x0009e00801007387 */ /* 0x0003e80000100a00 */
[----:B------:R4:W-:Y:S04]  /*3cfc0*/  STL.64 [R1+0x9e8], R10 ;  /* 0x0009e80a01007387 */ /* 0x0009e80000100a00 */
[----:B------:R-:W2:Y:S04]  /*3cfd0*/  LDL.64 R56, [R1+0x28] ;  /* 0x0000280001387983 */ /* 0x000ea80000100a00 */
[----:B------:R-:W2:Y:S04]  /*3cfe0*/  LDL R58, [R1+0x20] ;  /* 0x00002000013a7983 */ /* 0x000ea80000100800 */
[----:B------:R-:W2:Y:S04]  /*3cff0*/  LDL R59, [R1+0x24] ;  /* 0x00002400013b7983 */ /* 0x000ea80000100800 */
[----:B------:R-:W2:Y:S04]  /*3d000*/  LDL.LU R34, [R1+0x33d4] ;  /* 0x0033d40001227983 */ /* 0x000ea80000300800 */
[----:B------:R-:W2:Y:S04]  /*3d010*/  LDL.LU R35, [R1+0x33d0] ;  /* 0x0033d00001237983 */ /* 0x000ea80000300800 */
[----:B------:R-:W2:Y:S04]  /*3d020*/  LDL.LU R32, [R1+0x33cc] ;  /* 0x0033cc0001207983 */ /* 0x000ea80000300800 */
[----:B------:R-:W3:Y:S04]  /*3d030*/  LDL.LU R26, [R1+0x33c8] ;  /* 0x0033c800011a7983 */ /* 0x000ee80000300800 */
[----:B------:R-:W3:Y:S01]  /*3d040*/  LDL.LU R27, [R1+0x33c4] ;  /* 0x0033c400011b7983 */ /* 0x000ee20000300800 */
[----:B------:R-:W-:-:S03]  /*3d050*/  IMAD.MOV.U32 R37, RZ, RZ, R33 ;  /* 0x000000ffff257224 */ /* 0x000fc600078e0021 */
[----:B------:R-:W2:Y:S04]  /*3d060*/  LDL.LU R33, [R1+0x33c0] ;  /* 0x0033c00001217983 */ /* 0x000ea80000300800 */
[----:B0-----:R-:W2:Y:S04]  /*3d070*/  LDL.LU.64 R20, [R1+0x10d0] ;  /* 0x0010d00001147983 */ /* 0x001ea80000300a00 */
[----:B------:R-:W2:Y:S04]  /*3d080*/  LDL.LU.64 R22, [R1+0x10d8] ;  /* 0x0010d80001167983 */ /* 0x000ea80000300a00 */
[----:B-1----:R-:W2:Y:S04]  /*3d090*/  LDL.LU.64 R8, [R1+0x10c0] ;  /* 0x0010c00001087983 */ /* 0x002ea80000300a00 */
[----:B----4-:R-:W4:Y:S04]  /*3d0a0*/  LDL.LU.64 R10, [R1+0x10c8] ;  /* 0x0010c800010a7983 */ /* 0x010f280000300a00 */
[----:B------:R-:W-:Y:S04]  /*3d0b0*/  STL [R1+0x334c], R24 ;  /* 0x00334c1801007387 */ /* 0x000fe80000100800 */
[----:B------:R-:W-:Y:S01]  /*3d0c0*/  STL [R1+0x3348], R25 ;  /* 0x0033481901007387 */ /* 0x000fe20000100800 */
[----:B------:R-:W-:-:S03]  /*3d0d0*/  IMAD R4, R4, 0x100, R53 ;  /* 0x0000010004047824 */ /* 0x000fc600078e0235 */
[----:B------:R-:W4:Y:S01]  /*3d0e0*/  LDL.LU.64 R52, [R1+0x9c0] ;  /* 0x0009c00001347983 */ /* 0x000f220000300a00 */
[----:B------:R-:W-:Y:S02]  /*3d0f0*/  IMAD R5, R5, 0x100, R54 ;  /* 0x0000010005057824 */ /* 0x000fe400078e0236 */
[----:B------:R-:W-:Y:S01]  /*3d100*/  IMAD R6, R6, 0x100, R55 ;  /* 0x0000010006067824 */ /* 0x000fe200078e0237 */
[----:B---3--:R-:W-:-:S15]  /*3d110*/  HMMA.16816.F32 R40, R28, R26, R40 ;  /* 0x0000001a1c28723c */ /* 0x008fde0000001828 */
[----:B------:R-:W-:-:S08]  /*3d120*/  NOP ;  /* 0x0000000000007918 */ /* 0x000fd00000000000 */
[----:B------:R0:W-:Y:S04]  /*3d130*/  STL.64 [R1+0x9d0], R40 ;  /* 0x0009d02801007387 */ /* 0x0001e80000100a00 */
[----:B------:R1:W-:Y:S04]  /*3d140*/  STL.64 [R1+0x9d8], R42 ;  /* 0x0009d82a01007387 */ /* 0x0003e80000100a00 */
[----:B------:R-:W3:Y:S04]  /*3d150*/  LDL.LU.64 R54, [R1+0x9c8] ;  /* 0x0009c80001367983 */ /* 0x000ee80000300a00 */
[----:B0-----:R-:W3:Y:S04]  /*3d160*/  LDL.LU.64 R40, [R1+0x450] ;  /* 0x0004500001287983 */ /* 0x001ee80000300a00 */
[----:B-1----:R-:W3:Y:S01]  /*3d170*/  LDL.LU.64 R42, [R1+0x458] ;  /* 0x00045800012a7983 */ /* 0x002ee20000300a00 */
[C---:B--2---:R-:W-:Y:S06]  /*3d180*/  HMMA.16816.F32 R20, R28.reuse, R32, R20 ;  /* 0x000000201c14723c */ /* 0x044fec0000001814 */
[----:B----4-:R-:W-:-:S15]  /*3d190*/  HMMA.16816.F32 R8, R28, R34, R8 ;  /* 0x000000221c08723c */ /* 0x010fde0000001808 */
[----:B------:R-:W-:-:S02]  /*3d1a0*/  NOP ;  /* 0x0000000000007918 */ /* 0x000fc40000000000 */
[----:B------:R0:W-:Y:S04]  /*3d1b0*/  STL.64 [R1+0x10d0], R20 ;  /* 0x0010d01401007387 */ /* 0x0001e80000100a00 */
[----:B------:R1:W-:Y:S04]  /*3d1c0*/  STL.64 [R1+0x10d8], R22 ;  /* 0x0010d81601007387 */ /* 0x0003e80000100a00 */
[----:B0-----:R-:W2:Y:S04]  /*3d1d0*/  LDL.LU.64 R20, [R1+0x9b0] ;  /* 0x0009b00001147983 */ /* 0x001ea80000300a00 */
[----:B-1----:R-:W2:Y:S04]  /*3d1e0*/  LDL.LU.64 R22, [R1+0x9b8] ;  /* 0x0009b80001167983 */ /* 0x002ea80000300a00 */
[----:B------:R0:W-:Y:S04]  /*3d1f0*/  STL.64 [R1+0x10c0], R8 ;  /* 0x0010c00801007387 */ /* 0x0001e80000100a00 */
[----:B------:R1:W-:Y:S04]  /*3d200*/  STL.64 [R1+0x10c8], R10 ;  /* 0x0010c80a01007387 */ /* 0x0003e80000100a00 */
[----:B0-----:R-:W4:Y:S04]  /*3d210*/  LDL.LU.64 R8, [R1+0x9a0] ;  /* 0x0009a00001087983 */ /* 0x001f280000300a00 */
[----:B-1----:R-:W4:Y:S04]  /*3d220*/  LDL.LU.64 R10, [R1+0x9a8] ;  /* 0x0009a800010a7983 */ /* 0x002f280000300a00 */
[----:B------:R-:W4:Y:S04]  /*3d230*/  LDL.LU.64 R44, [R1+0x980] ;  /* 0x00098000012c7983 */ /* 0x000f280000300a00 */
[----:B------:R-:W4:Y:S04]  /*3d240*/  LDL.LU.64 R46, [R1+0x988] ;  /* 0x00098800012e7983 */ /* 0x000f280000300a00 */
[----:B------:R-:W-:Y:S01]  /*3d250*/  STL [R1+0x3330], R35 ;  /* 0x0033302301007387 */ /* 0x000fe20000100800 */
[----:B------:R-:W-:Y:S01]  /*3d260*/  IMAD R7, R0, 0x100, R7 ;  /* 0x0000010000077824 */ /* 0x000fe200078e0207 */
[----:B------:R-:W-:-:S02]  /*3d270*/  F2FP.F16.E4M3.UNPACK_B R4, R4 ;  /* 0x00000004ff04723e */ /* 0x000fc400020006ff */
[----:B------:R-:W-:Y:S02]  /*3d280*/  F2FP.F16.E4M3.UNPACK_B R5, R5 ;  /* 0x00000005ff05723e */ /* 0x000fe400020006ff */
[----:B------:R-:W-:Y:S02]  /*3d290*/  F2FP.F16.E4M3.UNPACK_B R6, R6 ;  /* 0x00000006ff06723e */ /* 0x000fe400020006ff */
[----:B------:R-:W-:Y:S01]  /*3d2a0*/  F2FP.F16.E4M3.UNPACK_B R7, R7 ;  /* 0x00000007ff07723e */ /* 0x000fe200020006ff */
[----:B------:R-:W-:Y:S02]  /*3d2b0*/  IMAD.MOV.U32 R24, RZ, RZ, R56 ;  /* 0x000000ffff187224 */ /* 0x000fe400078e0038 */
[----:B------:R-:W-:Y:S01]  /*3d2c0*/  IMAD.MOV.U32 R25, RZ, RZ, R57 ;  /* 0x000000ffff197224 */ /* 0x000fe200078e0039 */
[----:B---3--:R-:W-:-:S15]  /*3d2d0*/  HMMA.16816.F32 R28, R28, R56, R52 ;  /* 0x000000381c1c723c */ /* 0x008fde0000001834 */
[----:B------:R-:W-:-:S08]  /*3d2e0*/  NOP ;  /* 0x0000000000007918 */ /* 0x000fd00000000000 */
[----:B------:R0:W-:Y:S04]  /*3d2f0*/  STL.64 [R1+0x9c0], R28 ;  /* 0x0009c01c01007387 */ /* 0x0001e80000100a00 */
[----:B------:R1:W-:Y:S04]  /*3d300*/  STL.64 [R1+0x9c8], R30 ;  /* 0x0009c81e01007387 */ /* 0x0003e80000100a00 */
[----:B0-----:R-:W3:Y:S04]  /*3d310*/  LDL.LU.64 R28, [R1+0x990] ;  /* 0x00099000011c7983 */ /* 0x001ee80000300a00 */
[----:B-1----:R-:W3:Y:S01]  /*3d320*/  LDL.LU.64 R30, [R1+0x998] ;  /* 0x00099800011e7983 */ /* 0x002ee20000300a00 */
[C---:B------:R-:W-:Y:S03]  /*3d330*/  HMMA.16816.F32 R40, R4.reuse, R58, R40 ;  /* 0x0000003a0428723c */ /* 0x040fe60000001828 */
[----:B------:R-:W3:Y:S04]  /*3d340*/  LDL.LU.64 R56, [R1+0x970] ;  /* 0x0009700001387983 */ /* 0x000ee80000300a00 */
[----:B------:R-:W3:Y:S01]  /*3d350*/  LDL.LU.64 R58, [R1+0x978] ;  /* 0x00097800013a7983 */ /* 0x000ee20000300a00 */
[C---:B--2---:R-:W-:Y:S06]  /*3d360*/  HMMA.16816.F32 R20, R4.reuse, R36, R20 ;  /* 0x000000240414723c */ /* 0x044fec0000001814 */
[----:B----4-:R-:W-:Y:S09]  /*3d370*/  HMMA.16816.F32 R36, R4, R38, R8 ;  /* 0x000000260424723c */ /* 0x010ff20000001808 */
[----:B------:R0:W-:Y:S04]  /*3d380*/  STL.64 [R1+0x450], R40 ;  /* 0x0004502801007387 */ /* 0x0001e80000100a00 */
[----:B------:R1:W-:Y:S04]  /*3d390*/  STL.64 [R1+0x458], R42 ;  /* 0x0004582a01007387 */ /* 0x0003e80000100a00 */
[----:B0-----:R-:W2:Y:S04]  /*3d3a0*/  LDL.LU.64 R40, [R1+0x960] ;  /* 0x0009600001287983 */ /* 0x001ea80000300a00 */
[----:B-1----:R-:W2:Y:S04]  /*3d3b0*/  LDL.LU.64 R42, [R1+0x968] ;  /* 0x00096800012a7983 */ /* 0x002ea80000300a00 */
        /* <DEDUP_REMOVED lines=12> */
[----:B------:R-:W-:-:S02]  /*3d480*/  IMAD.MOV.U32 R35, RZ, RZ, R50 ;  /* 0x000000ffff237224 */ /* 0x000fc400078e0032 */
[----:B------:R-:W-:Y:S01]  /*3d490*/  IMAD.MOV.U32 R0, RZ, RZ, R51 ;  /* 0x000000ffff007224 */ /* 0x000fe200078e0033 */
[C---:B---3--:R-:W-:Y:S06]  /*3d4a0*/  HMMA.16816.F32 R28, R4.reuse, R48, R28 ;  /* 0x00000030041c723c */ /* 0x048fec000000181c */
[----:B------:R-:W-:-:S15]  /*3d4b0*/  HMMA.16816.F32 R56, R4, R60, R56 ;  /* 0x0000003c0438723c */ /* 0x000fde0000001838 */
[----:B------:R-:W-:-:S02]  /*3d4c0*/  NOP ;  /* 0x0000000000007918 */ /* 0x000fc40000000000 */
[----:B------:R-:W-:Y:S04]  /*3d4d0*/  STL.64 [R1+0x990], R28 ;  /* 0x0009901c01007387 */ /* 0x000fe80000100a00 */
[----:B------:R0:W-:Y:S02]  /*3d4e0*/  STL.64 [R1+0x998], R30 ;  /* 0x0009981e01007387 */ /* 0x0001e40000100a00 */
[----:B0-----:R-:W-:-:S15]  /*3d4f0*/  HMMA.16816.F32 R28, R4, R50, R44 ;  /* 0x00000032041c723c */ /* 0x001fde000000182c */
[----:B------:R-:W-:-:S08]  /*3d500*/  NOP ;  /* 0x0000000000007918 */ /* 0x000fd00000000000 */
[----:B------:R0:W-:Y:S04]  /*3d510*/  STL.64 [R1+0x980], R28 ;  /* 0x0009801c01007387 */ /* 0x0001e80000100a00 */
[----:B------:R1:W-:Y:S04]  /*3d520*/  STL.64 [R1+0x988], R30 ;  /* 0x0009881e01007387 */ /* 0x0003e80000100a00 */
        /* <DEDUP_REMOVED lines=8> */
[----:B0-----:R-:W2:Y:S04]  /*3d5b0*/  LDL.LU.64 R58, [R1+0x3398] ;  /* 0x00339800013a7983 */ /* 0x001ea80000300a00 */
[----:B------:R-:W4:Y:S01]  /*3d5c0*/  LDL.LU.64 R56, [R1+0x3390] ;  /* 0x0033900001387983 */ /* 0x000f220000300a00 */
[C---:B--2---:R-:W-:Y:S06]  /*3d5d0*/  HMMA.16816.F32 R40, R4.reuse, R58, R40 ;  /* 0x0000003a0428723c */ /* 0x044fec0000001828 */
[----:B----4-:R-:W-:-:S15]  /*3d5e0*/  HMMA.16816.F32 R52, R4, R56, R52 ;  /* 0x000000380434723c */ /* 0x010fde0000001834 */
[----:B------:R-:W-:-:S02]  /*3d5f0*/  NOP ;  /* 0x0000000000007918 */ /* 0x000fc40000000000 */
[----:B------:R-:W-:Y:S04]  /*3d600*/  STL.64 [R1+0x960], R40 ;  /* 0x0009602801007387 */ /* 0x000fe80000100a00 */
[----:B------:R0:W-:Y:S04]  /*3d610*/  STL.64 [R1+0x968], R42 ;  /* 0x0009682a01007387 */ /* 0x0001e80000100a00 */
[----:B0-----:R-:W2:Y:S04]  /*3d620*/  LDL.LU.64 R42, [R1+0x3388] ;  /* 0x00338800012a7983 */ /* 0x001ea80000300a00 */
[----:B------:R-:W4:Y:S04]  /*3d630*/  LDL.LU.64 R40, [R1+0x3380] ;  /* 0x0033800001287983 */ /* 0x000f280000300a00 */
[----:B------:R-:W-:Y:S04]  /*3d640*/  STL.64 [R1+0x950], R52 ;  /* 0x0009503401007387 */ /* 0x000fe80000100a00 */
[----:B------:R0:W-:Y:S04]  /*3d650*/  STL.64 [R1+0x958], R54 ;  /* 0x0009583601007387 */ /* 0x0001e80000100a00 */
[----:B0-----:R-:W3:Y:S04]  /*3d660*/  LDL.LU.64 R54, [R1+0x3378] ;  /* 0x0033780001367983 */ /* 0x001ee80000300a00 */
[----:B------:R-:W2:Y:S04]  /*3d670*/  LDL.LU.64 R52, [R1+0x3370] ;  /* 0x0033700001347983 */ /* 0x000ea80000300a00 */
[----:B------:R-:W-:Y:S04]  /*3d680*/  STL.64 [R1+0x32f8], R58 ;  /* 0x0032f83a01007387 */ /* 0x000fe80000100a00 */
[----:B------:R0:W-:Y:S04]  /*3d690*/  STL.64 [R1+0x32f0], R56 ;  /* 0x0032f03801007387 */ /* 0x0001e80000100a00 */
[----:B0-----:R-:W4:Y:S04]  /*3d6a0*/  LDL.LU.64 R56, [R1+0x8e0] ;  /* 0x0008e00001387983 */ /* 0x001f280000300a00 */
[----:B------:R-:W4:Y:S01]  /*3d6b0*/  LDL.LU.64 R58, [R1+0x8e8] ;  /* 0x0008e800013a7983 */ /* 0x000f220000300a00 */
[C---:B---3--:R-:W-:Y:S06]  /*3d6c0*/  HMMA.16816.F32 R20, R4.reuse, R54, R20 ;  /* 0x000000360414723c */ /* 0x048fec0000001814 */
[----:B--2---:R-:W-:-:S15]  /*3d6d0*/  HMMA.16816.F32 R48, R4, R52, R48 ;  /* 0x000000340430723c */ /* 0x004fde0000001830 */
[----:B------:R-:W-:-:S02]  /*3d6e0*/  NOP ;  /* 0x0000000000007918 */ /* 0x000fc40000000000 */
[----:B------:R0:W-:Y:S04]  /*3d6f0*/  STL.64 [R1+0x940], R20 ;  /* 0x0009401401007387 */ /* 0x0001e80000100a00 */
[----:B------:R1:W-:Y:S04]  /*3d700*/  STL.64 [R1+0x948], R22 ;  /* 0x0009481601007387 */ /* 0x0003e80000100a00 */
[----:B0-----:R-:W4:Y:S04]  /*3d710*/  LDL.LU.64 R20, [R1+0x8d0] ;  /* 0x0008d00001147983 */ /* 0x001f280000300a00 */
[----:B-1----:R-:W4:Y:S04]  /*3d720*/  LDL.LU.64 R22, [R1+0x8d8] ;  /* 0x0008d80001167983 */ /* 0x002f280000300a00 */
[----:B------:R-:W-:Y:S04]  /*3d730*/  STL.64 [R1+0x930], R48 ;  /* 0x0009303001007387 */ /* 0x000fe80000100a00 */
[----:B------:R0:W-:Y:S04]  /*3d740*/  STL.64 [R1+0x938], R50 ;  /* 0x0009383201007387 */ /* 0x0001e80000100a00 */
[----:B0-----:R-:W2:Y:S04]  /*3d750*/  LDL.LU.64 R50, [R1+0x3368] ;  /* 0x0033680001327983 */ /* 0x001ea80000300a00 */
[----:B------:R-:W3:Y:S04]  /*3d760*/  LDL.LU.64 R48, [R1+0x3360] ;  /* 0x0033600001307983 */ /* 0x000ee80000300a00 */
        /* <DEDUP_REMOVED lines=11> */
[----:B------:R0:W-:Y:S04]  /*3d820*/  STL.64 [R1+0x910], R28 ;  /* 0x0009101c01007387 */ /* 0x0001e80000100a00 */
[----:B------:R1:W-:Y:S04]  /*3d830*/  STL.64 [R1+0x918], R30 ;  /* 0x0009181e01007387 */ /* 0x0003e80000100a00 */
[----:B0-----:R-:W3:Y:S04]  /*3d840*/  LDL.LU.64 R28, [R1+0x8c0] ;  /* 0x0008c000011c7983 */ /* 0x001ee80000300a00 */
[----:B-1----:R-:W3:Y:S04]  /*3d850*/  LDL.LU.64 R30, [R1+0x8c8] ;  /* 0x0008c800011e7983 */ /* 0x002ee80000300a00 */
[----:B------:R-:W-:Y:S04]  /*3d860*/  STL.64 [R1+0x32c8], R50 ;  /* 0x0032c83201007387 */ /* 0x000fe80000100a00 */
[----:B------:R0:W-:Y:S04]  /*3d870*/  STL.64 [R1+0x32c0], R48 ;  /* 0x0032c03001007387 */ /* 0x0001e80000100a00 */
[----:B0-----:R-:W2:Y:S04]  /*3d880*/  LDL.LU.64 R48, [R1+0x900] ;  /* 0x0009000001307983 */ /* 0x001ea80000300a00 */
[----:B------:R-:W2:Y:S01]  /*3d890*/  LDL.LU.64 R50, [R1+0x908] ;  /* 0x0009080001327983 */ /* 0x000ea20000300a00 */
[C---:B----4-:R-:W-:Y:S06]  /*3d8a0*/  HMMA.16816.F32 R20, R4.reuse, R40, R20 ;  /* 0x000000280414723c */ /* 0x050fec0000001814 */
[----:B--2---:R-:W-:-:S15]  /*3d8b0*/  HMMA.16816.F32 R48, R4, R46, R48 ;  /* 0x0000002e0430723c */ /* 0x004fde0000001830 */
[----:B------:R-:W-:-:S08]  /*3d8c0*/  NOP ;  /* 0x0000000000007918 */ /* 0x000fd00000000000 */
[----:B------:R-:W-:Y:S04]  /*3d8d0*/  STL.64 [R1+0x900], R48 ;  /* 0x0009003001007387 */ /* 0x000fe80000100a00 */
[----:B------:R3:W-:Y:S02]  /*3d8e0*/  STL.64 [R1+0x908], R50 ;  /* 0x0009083201007387 */ /* 0x0007e40000100a00 */
[----:B---3--:R-:W-:Y:S02]  /*3d8f0*/  HMMA.16816.F32 R48, R4, R44, R52 ;  /* 0x0000002c0430723c */ /* 0x008fe40000001834 */
[----:B------:R-:W2:Y:S04]  /*3d900*/  LDL.LU.64 R52, [R1+0x8b0] ;  /* 0x0008b00001347983 */ /* 0x000ea80000300a00 */
[----:B------:R-:W2:-:S15]  /*3d910*/  LDL.LU.64 R54, [R1+0x8b8] ;  /* 0x0008b80001367983 */ /* 0x000e9e0000300a00 */
[----:B------:R-:W-:-:S02]  /*3d920*/  NOP ;  /* 0x0000000000007918 */ /* 0x000fc40000000000 */
[----:B------:R-:W-:Y:S04]  /*3d930*/  STL.64 [R1+0x8f0], R48 ;  /* 0x0008f03001007387 */ /* 0x000fe80000100a00 */
[----:B------:R-:W-:Y:S04]  /*3d940*/  STL.64 [R1+0x8f8], R50 ;  /* 0x0008f83201007387 */ /* 0x000fe80000100a00 */
[----:B------:R-:W-:Y:S04]  /*3d950*/  STL.64 [R1+0x32b8], R46 ;  /* 0x0032b82e01007387 */ /* 0x000fe80000100a00 */
[----:B------:R0:W-:Y:S02]  /*3d960*/  STL.64 [R1+0x32b0], R44 ;  /* 0x0032b02c01007387 */ /* 0x0001e40000100a00 */
[----:B0-----:R-:W-:Y:S02]  /*3d970*/  HMMA.16816.F32 R44, R4, R42, R56 ;  /* 0x0000002a042c723c */ /* 0x001fe40000001838 */
[----:B------:R-:W3:-:S15]  /*3d980*/  LDL.LU.64 R56, [R1+0x8a0] ;  /* 0x0008a00001387983 */ /* 0x000ede0000300a00 */
[----:B------:R-:W-:-:S06]  /*3d990*/  NOP ;  /* 0x0000000000007918 */ /* 0x000fcc0000000000 */
[----:B------:R0:W-:Y:S04]  /*3d9a0*/  STL.64 [R1+0x8e0], R44 ;  /* 0x0008e02c01007387 */ /* 0x0001e80000100a00 */
[----:B------:R1:W-:Y:S04]  /*3d9b0*/  STL.64 [R1+0x8e8], R46 ;  /* 0x0008e82e01007387 */ /* 0x0003e80000100a00 */
[----:B------:R-:W3:Y:S04]  /*3d9c0*/  LDL.LU.64 R58, [R1+0x8a8] ;  /* 0x0008a800013a7983 */ /* 0x000ee80000300a00 */
[----:B------:R4:W-:Y:S04]  /*3d9d0*/  STL.64 [R1+0x8d0], R20 ;  /* 0x0008d01401007387 */ /* 0x0009e80000100a00 */
[----:B------:R4:W-:Y:S04]  /*3d9e0*/  STL.64 [R1+0x8d8], R22 ;  /* 0x0008d81601007387 */ /* 0x0009e80000100a00 */
[----:B0-----:R-:W3:Y:S04]  /*3d9f0*/  LDL.LU.64 R44, [R1+0x890] ;  /* 0x00089000012c7983 */ /* 0x001ee80000300a00 */
[----:B-1----:R-:W3:Y:S04]  /*3da00*/  LDL.LU.64 R46, [R1+0x898] ;  /* 0x00089800012e7983 */ /* 0x002ee80000300a00 */
[----:B----4-:R-:W4:Y:S04]  /*3da10*/  LDL.LU.64 R20, [R1+0x880] ;  /* 0x0008800001147983 */ /* 0x010f280000300a00 */
[----:B------:R-:W4:Y:S04]  /*3da20*/  LDL.LU.64 R22, [R1+0x888] ;  /* 0x0008880001167983 */ /* 0x000f280000300a00 */
[----:B------:R-:W-:Y:S04]  /*3da30*/  STL.64 [R1+0x32e8], R42 ;  /* 0x0032e82a01007387 */ /* 0x000fe80000100a00 */
[----:B------:R0:W-:Y:S04]  /*3da40*/  STL.64 [R1+0x32e0], R40 ;  /* 0x0032e02801007387 */ /* 0x0001e80000100a00 */
[----:B------:R-:W4:Y:S01]  /*3da50*/  LDL.LU R50, [R1+0x2000] ;  /* 0x0020000001327983 */ /* 0x000f220000300800 */
[----:B0-----:R-:W-:Y:S03]  /*3da60*/  HMMA.16816.F32 R40, R4, R38, R28 ;  /* 0x000000260428723c */ /* 0x001fe6000000181c */
[----:B------:R-:W4:-:S15]  /*3da70*/  LDL.LU R28, [R1+0x1ffc] ;  /* 0x001ffc00011c7983 */ /* 0x000f1e0000300800 */
[----:B------:R-:W-:-:S05]  /*3da80*/  NOP ;  /* 0x0000000000007918 */ /* 0x000fca0000000000 */
[----:B------:R-:W-:Y:S04]  /*3da90*/  STL.64 [R1+0x8c0], R40 ;  /* 0x0008c02801007387 */ /* 0x000fe80000100a00 */
[----:B------:R2:W-:Y:S04]  /*3daa0*/  STL.64 [R1+0x8c8], R42 ;  /* 0x0008c82a01007387 */ /* 0x0005e80000100a00 */
[----:B------:R-:W4:Y:S04]  /*3dab0*/  LDL.LU R51, [R1+0x2008] ;  /* 0x0020080001337983 */ /* 0x000f280000300800 */
[----:B------:R-:W4:Y:S01]  /*3dac0*/  LDL.LU R29, [R1+0x2004] ;  /* 0x00200400011d7983 */ /* 0x000f220000300800 */
[----:B--2---:R-:W-:Y:S03]  /*3dad0*/  HMMA.16816.F32 R40, R4, R36, R52 ;  /* 0x000000240428723c */ /* 0x004fe60000001834 */
[----:B------:R-:W2:Y:S04]  /*3dae0*/  LDL.LU R52, [R1+0x2010] ;  /* 0x0020100001347983 */ /* 0x000ea80000300800 */
[----:B------:R-:W2:-:S15]  /*3daf0*/  LDL.LU R30, [R1+0x200c] ;  /* 0x00200c00011e7983 */ /* 0x000e9e0000300800 */
[----:B------:R-:W-:-:S01]  /*3db00*/  NOP ;  /* 0x0000000000007918 */ /* 0x000fc20000000000 */
[----:B------:R-:W-:Y:S04]  /*3db10*/  STL.64 [R1+0x8b0], R40 ;  /* 0x0008b02801007387 */ /* 0x000fe80000100a00 */
[----:B------:R-:W-:Y:S04]  /*3db20*/  STL.64 [R1+0x8b8], R42 ;  /* 0x0008b82a01007387 */ /* 0x000fe80000100a00 */
[----:B------:R-:W-:Y:S04]  /*3db30*/  STL.64 [R1+0x3308], R38 ;  /* 0x0033082601007387 */ /* 0x000fe80000100a00 */
[----:B------:R3:W-:Y:S02]  /*3db40*/  STL.64 [R1+0x3300], R36 ;  /* 0x0033002401007387 */ /* 0x0007e40000100a00 */
[C---:B---3--:R-:W-:Y:S02]  /*3db50*/  HMMA.16816.F32 R36, R4.reuse, R2, R56 ;  /* 0x000000020424723c */ /* 0x048fe40000001838 */
[----:B------:R-:W3:Y:S04]  /*3db60*/  LDL.LU.64 R56, [R1+0x860] ;  /* 0x0008600001387983 */ /* 0x000ee80000300a00 */
[----:B------:R-:W3:Y:S01]  /*3db70*/  LDL.LU.64 R58, [R1+0x868] ;  /* 0x00086800013a7983 */ /* 0x000ee20000300a00 */
[----:B------:R-:W-:-:S15]  /*3db80*/  HMMA.16816.F32 R40, R4, R8, R44 ;  /* 0x000000080428723c */ /* 0x000fde000000182c */
[----:B------:R-:W-:-:S01]  /*3db90*/  NOP ;  /* 0x0000000000007918 */ /* 0x000fc20000000000 */
[----:B------:R-:W-:Y:S04]  /*3dba0*/  STL.64 [R1+0x8a0], R36 ;  /* 0x0008a02401007387 */ /* 0x000fe80000100a00 */
[----:B------:R4:W-:Y:S04]  /*3dbb0*/  STL.64 [R1+0x8a8], R38 ;  /* 0x0008a82601007387 */ /* 0x0009e80000100a00 */
[----:B------:R-:W2:Y:S04]  /*3dbc0*/  LDL.LU R53, [R1+0x2018] ;  /* 0x0020180001357983 */ /* 0x000ea80000300800 */
[----:B------:R-:W2:Y:S01]  /*3dbd0*/  LDL.LU R31, [R1+0x2014] ;  /* 0x00201400011f7983 */ /* 0x000ea20000300800 */
[----:B----4-:R-:W-:Y:S03]  /*3dbe0*/  HMMA.16816.F32 R36, R4, R10, R20 ;  /* 0x0000000a0424723c */ /* 0x010fe60000001814 */
[----:B------:R-:W4:Y:S04]  /*3dbf0*/  LDL.LU.64 R20, [R1+0x850] ;  /* 0x0008500001147983 */ /* 0x000f280000300a00 */
[----:B------:R0:W-:Y:S04]  /*3dc00*/  STL.64 [R1+0x890], R40 ;  /* 0x0008902801007387 */ /* 0x0001e80000100a00 */
[----:B------:R1:W-:Y:S04]  /*3dc10*/  STL.64 [R1+0x898], R42 ;  /* 0x0008982a01007387 */ /* 0x0003e80000100a00 */
[----:B------:R-:W4:Y:S08]  /*3dc20*/  LDL.LU.64 R22, [R1+0x858] ;  /* 0x0008580001167983 */ /* 0x000f300000300a00 */
[----:B------:R1:W-:Y:S04]  /*3dc30*/  STL.64 [R1+0x880], R36 ;  /* 0x0008802401007387 */ /* 0x0003e80000100a00 */
[----:B------:R1:W-:Y:S04]  /*3dc40*/  STL.64 [R1+0x888], R38 ;  /* 0x0008882601007387 */ /* 0x0003e80000100a00 */
[----:B------:R-:W2:Y:S04]  /*3dc50*/  LDL.LU.64 R44, [R1+0x830] ;  /* 0x00083000012c7983 */ /* 0x000ea80000300a00 */
[----:B------:R-:W2:Y:S04]  /*3dc60*/  LDL.LU.64 R46, [R1+0x838] ;  /* 0x00083800012e7983 */ /* 0x000ea80000300a00 */
[----:B0-----:R-:W2:Y:S04]  /*3dc70*/  LDL.LU.64 R40, [R1+0x820] ;  /* 0x0008200001287983 */ /* 0x001ea80000300a00 */
[----:B-1----:R-:W2:Y:S04]  /*3dc80*/  LDL.LU.64 R42, [R1+0x828] ;  /* 0x00082800012a7983 */ /* 0x002ea80000300a00 */
[----:B------:R-:W2:Y:S04]  /*3dc90*/  LDL.LU.64 R36, [R1+0x810] ;  /* 0x0008100001247983 */ /* 0x000ea80000300a00 */
[----:B------:R-:W2:Y:S04]  /*3dca0*/  LDL.LU.64 R38, [R1+0x818] ;  /* 0x0008180001267983 */ /* 0x000ea80000300a00 */
[----:B------:R-:W-:Y:S04]  /*3dcb0*/  STL.64 [R1+0x3318], R10 ;  /* 0x0033180a01007387 */ /* 0x000fe80000100a00 */
[----:B------:R0:W-:Y:S04]  /*3dcc0*/  STL.64 [R1+0x3310], R8 ;  /* 0x0033100801007387 */ /* 0x0001e80000100a00 */
[----:B0-----:R-:W2:Y:S04]  /*3dcd0*/  LDL.LU.64 R8, [R1+0x870] ;  /* 0x0008700001087983 */ /* 0x001ea80000300a00 */
[----:B------:R-:W2:Y:S01]  /*3dce0*/  LDL.LU.64 R10, [R1+0x878] ;  /* 0x00087800010a7983 */ /* 0x000ea20000300a00 */
[----:B------:R-:W-:-:S02]  /*3dcf0*/  IMAD.MOV.U32 R54, RZ, RZ, R24 ;  /* 0x000000ffff367224 */ /* 0x000fc400078e0018 */
[----:B------:R-:W-:Y:S01]  /*3dd00*/  IMAD.MOV.U32 R55, RZ, RZ, R25 ;  /* 0x000000ffff377224 */ /* 0x000fe200078e0019 */
[C---:B---3--:R-:W-:Y:S06]  /*3dd10*/  HMMA.16816.F32 R56, R4.reuse, R14, R56 ;  /* 0x0000000e0438723c */ /* 0x048fec0000001838 */
[C---:B----4-:R-:W-:Y:S06]  /*3dd20*/  HMMA.16816.F32 R20, R4.reuse, R16, R20 ;  /* 0x000000100414723c */ /* 0x050fec0000001814 */
[----:B--2---:R-:W-:-:S15]  /*3dd30*/  HMMA.16816.F32 R8, R4, R12, R8 ;  /* 0x0000000c0408723c */ /* 0x004fde0000001808 */
[----:B------:R-:W-:-:S08]  /*3dd40*/  NOP ;  /* 0x0000000000007918 */ /* 0x000fd00000000000 */
[----:B------:R0:W-:Y:S04]  /*3dd50*/  STL.64 [R1+0x870], R8 ;  /* 0x0008700801007387 */ /* 0x0001e80000100a00 */
[----:B------:R1:W-:Y:S04]  /*3dd60*/  STL.64 [R1+0x878], R10 ;  /* 0x0008780a01007387 */ /* 0x0003e80000100a00 */
[----:B0-----:R-:W2:Y:S04]  /*3dd70*/  LDL.LU.64 R8, [R1+0x800] ;  /* 0x0008000001087983 */ /* 0x001ea80000300a00 */
[----:B-1----:R-:W2:Y:S04]  /*3dd80*/  LDL.LU.64 R10, [R1+0x808] ;  /* 0x00080800010a7983 */ /* 0x002ea80000300a00 */
[----:B------:R-:W-:Y:S04]  /*3dd90*/  STL.64 [R1+0x3328], R14 ;  /* 0x0033280e01007387 */ /* 0x000fe80000100a00 */
[----:B------:R0:W-:Y:S04]  /*3dda0*/  STL.64 [R1+0x3320], R12 ;  /* 0x0033200c01007387 */ /* 0x0001e80000100a00 */
[----:B------:R1:W-:Y:S04]  /*3ddb0*/  STL.64 [R1+0x860], R56 ;  /* 0x0008603801007387 */ /* 0x0003e80000100a00 */
[----:B------:R-:W-:Y:S04]  /*3ddc0*/  STL.64 [R1+0x868], R58 ;  /* 0x0008683a01007387 */ /* 0x000fe80000100a00 */
[----:B0-----:R-:W3:Y:S04]  /*3ddd0*/  LDL.LU.64 R12, [R1+0x840] ;  /* 0x00084000010c7983 */ /* 0x001ee80000300a00 */
[----:B------:R-:W3:Y:S04]  /*3dde0*/  LDL.LU.64 R14, [R1+0x848] ;  /* 0x00084800010e7983 */ /* 0x000ee80000300a00 */
[----:B------:R-:W4:Y:S04]  /*3ddf0*/  LDL.LU R24, [R1+0x334c] ;  /* 0x00334c0001187983 */ /* 0x000f280000300800 */
[----:B------:R-:W4:Y:S04]  /*3de00*/  LDL.LU R25, [R1+0x3348] ;  /* 0x0033480001197983 */ /* 0x000f280000300800 */
[----:B-1----:R-:W4:Y:S04]  /*3de10*/  LDL.64 R56, [R1+0x20] ;  /* 0x0000200001387983 */ /* 0x002f280000100a00 */
[----:B------:R-:W-:Y:S04]  /*3de20*/  STL.64 [R1+0x850], R20 ;  /* 0x0008501401007387 */ /* 0x000fe80000100a00 */
[----:B------:R0:W-:Y:S04]  /*3de30*/  STL.64 [R1+0x858], R22 ;  /* 0x0008581601007387 */ /* 0x0001e80000100a00 */
[----:B0-----:R-:W4:Y:S04]  /*3de40*/  LDL.LU.64 R22, [R1+0x3340] ;  /* 0x0033400001167983 */ /* 0x001f280000300a00 */
[----:B------:R-:W4:Y:S04]  /*3de50*/  LDL.LU.64 R20, [R1+0x3338] ;  /* 0x0033380001147983 */ /* 0x000f280000300a00 */
[----:B------:R-:W4:Y:S04]  /*3de60*/  LDL.64 R58, [R1+0x18] ;  /* 0x00001800013a7983 */ /* 0x000f280000100a00 */
[----:B------:R-:W-:Y:S01]  /*3de70*/  STL.64 [R1+0x32a8], R18 ;  /* 0x0032a81201007387 */ /* 0x000fe20000100a00 */
[----:B------:R-:W-:-:S02]  /*3de80*/  IMAD R28, R28, 0x100, R50 ;  /* 0x000001001c1c7824 */ /* 0x000fc400078e0232 */
[----:B------:R-:W-:Y:S01]  /*3de90*/  IMAD R29, R29, 0x100, R51 ;  /* 0x000001001d1d7824 */ /* 0x000fe200078e0233 */
[C---:B---3--:R-:W-:Y:S06]  /*3dea0*/  HMMA.16816.F32 R12, R4.reuse, R18, R12 ;  /* 0x00000012040c723c */ /* 0x048fec000000180c */
[C---:B--2---:R-:W-:Y:S06]  /*3deb0*/  HMMA.16816.F32 R8, R4.reuse, R26, R8 ;  /* 0x0000001a0408723c */ /* 0x044fec0000001808 */
[C---:B----4-:R-:W-:Y:S11]  /*3dec0*/  HMMA.16816.F32 R44, R4.reuse, R20, R44 ;  /* 0x00000014042c723c */ /* 0x050ff6000000182c */
[----:B------:R-:W-:Y:S04]  /*3ded0*/  STL.64 [R1+0x840], R12 ;  /* 0x0008400c01007387 */ /* 0x000fe80000100a00 */
[----:B------:R-:W-:Y:S04]  /*3dee0*/  STL.64 [R1+0x848], R14 ;  /* 0x0008480e01007387 */ /* 0x000fe80000100a00 */
[----:B------:R0:W-:Y:S02]  /*3def0*/  STL.64 [R1+0x32a0], R16 ;  /* 0x0032a01001007387 */ /* 0x0001e40000100a00 */
[C---:B0-----:R-:W-:Y:S06]  /*3df00*/  HMMA.16816.F32 R16, R4.reuse, R22, R40 ;  /* 0x000000160410723c */ /* 0x041fec0000001828 */
[----:B------:R-:W-:Y:S01]  /*3df10*/  HMMA.16816.F32 R12, R4, R24, R36 ;  /* 0x00000018040c723c */ /* 0x000fe20000001824 */
[----:B------:R-:W-:Y:S04]  /*3df20*/  STL.64 [R1+0x830], R44 ;  /* 0x0008302c01007387 */ /* 0x000fe80000100a00 */
[----:B------:R-:W-:-:S12]  /*3df30*/  STL.64 [R1+0x838], R46 ;  /* 0x0008382e01007387 */ /* 0x000fd80000100a00 */
[----:B------:R-:W-:Y:S04]  /*3df40*/  STL.64 [R1+0x820], R16 ;  /* 0x0008201001007387 */ /* 0x000fe80000100a00 */
[----:B------:R-:W-:Y:S04]  /*3df50*/  STL.64 [R1+0x828], R18 ;  /* 0x0008281201007387 */ /* 0x000fe80000100a00 */
[----:B------:R0:W-:Y:S04]  /*3df60*/  STL.64 [R1+0x810], R12 ;  /* 0x0008100c01007387 */ /* 0x0001e80000100a00 */
[----:B------:R1:W-:Y:S04]  /*3df70*/  STL.64 [R1+0x818], R14 ;  /* 0x0008180e01007387 */ /* 0x0003e80000100a00 */
[----:B0-----:R-:W2:Y:S04]  /*3df80*/  LDL.LU.64 R12, [R1+0x10b0] ;  /* 0x0010b000010c7983 */ /* 0x001ea80000300a00 */
[----:B-1----:R-:W2:Y:S04]  /*3df90*/  LDL.LU.64 R14, [R1+0x10b8] ;  /* 0x0010b800010e7983 */ /* 0x002ea80000300a00 */
[----:B------:R0:W-:Y:S04]  /*3dfa0*/  STL.64 [R1+0x800], R8 ;  /* 0x0008000801007387 */ /* 0x0001e80000100a00 */
[----:B------:R1:W-:Y:S01]  /*3dfb0*/  STL.64 [R1+0x808], R10 ;  /* 0x0008080a01007387 */ /* 0x0003e20000100a00 */
[----:B------:R-:W-:-:S03]  /*3dfc0*/  IMAD.MOV.U32 R46, RZ, RZ, R35 ;  /* 0x000000ffff2e7224 */ /* 0x000fc600078e0023 */
[----:B0-----:R-:W3:Y:S04]  /*3dfd0*/  LDL.LU.64 R8, [R1+0x10a0] ;  /* 0x0010a00001087983 */ /* 0x001ee80000300a00 */
[----:B-1----:R-:W3:Y:S04]  /*3dfe0*/  LDL.LU.64 R10, [R1+0x10a8] ;  /* 0x0010a800010a7983 */ /* 0x002ee80000300a00 */
[----:B------:R-:W4:Y:S04]  /*3dff0*/  LDL.LU.64 R48, [R1+0x10] ;  /* 0x0000100001307983 */ /* 0x000f280000300a00 */
[----:B------:R-:W4:Y:S04]  /*3e000*/  LDL.LU.64 R16, [R1+0x7f0] ;  /* 0x0007f00001107983 */ /* 0x000f280000300a00 */
[----:B------:R-:W4:Y:S04]  /*3e010*/  LDL.LU.64 R18, [R1+0x7f8] ;  /* 0x0007f80001127983 */ /* 0x000f280000300a00 */
[----:B------:R-:W4:Y:S04]  /*3e020*/  LDL.LU.64 R36, [R1+0x440] ;  /* 0x0004400001247983 */ /* 0x000f280000300a00 */
[----:B------:R-:W4:Y:S04]  /*3e030*/  LDL.LU.64 R38, [R1+0x448] ;  /* 0x0004480001267983 */ /* 0x000f280000300a00 */
[----:B------:R-:W4:Y:S04]  /*3e040*/  LDL.64 R50, [R1+0x8] ;  /* 0x0000080001327983 */ /* 0x000f280000100a00 */
[----:B------:R-:W3:Y:S04]  /*3e050*/  LDL.LU R35, [R1+0x3330] ;  /* 0x0033300001237983 */ /* 0x000ee80000300800 */
[----:B------:R-:W4:Y:S04]  /*3e060*/  LDL.LU.64 R40, [R1+0x7e0] ;  /* 0x0007e00001287983 */ /* 0x000f280000300a00 */
[----:B------:R-:W4:Y:S01]  /*3e070*/  LDL.LU.64 R42, [R1+0x7e8] ;  /* 0x0007e800012a7983 */ /* 0x000f220000300a00 */
[----:B------:R-:W-:-:S02]  /*3e080*/  IMAD R30, R30, 0x100, R52 ;  /* 0x000001001e1e7824 */ /* 0x000fc400078e0234 */
[----:B------:R-:W-:Y:S01]  /*3e090*/  IMAD R31, R31, 0x100, R53 ;  /* 0x000001001f1f7824 */ /* 0x000fe200078e0235 */
[----:B------:R-:W-:Y:S02]  /*3e0a0*/  F2FP.F16.E4M3.UNPACK_B R28, R28 ;  /* 0x0000001cff1c723e */ /* 0x000fe400020006ff */
[----:B------:R-:W-:Y:S02]  /*3e0b0*/  F2FP.F16.E4M3.UNPACK_B R29, R29 ;  /* 0x0000001dff1d723e */ /* 0x000fe400020006ff */
[----:B------:R-:W-:Y:S02]  /*3e0c0*/  F2FP.F16.E4M3.UNPACK_B R30, R30 ;  /* 0x0000001eff1e723e */ /* 0x000fe400020006ff */
[----:B------:R-:W-:Y:S01]  /*3e0d0*/  F2FP.F16.E4M3.UNPACK_B R31, R31 ;  /* 0x0000001fff1f723e */ /* 0x000fe200020006ff */
[----:B------:R-:W-:Y:S02]  /*3e0e0*/  IMAD.MOV.U32 R47, RZ, RZ, R0 ;  /* 0x000000ffff2f7224 */ /* 0x000fe400078e0000 */
[----:B------:R-:W-:Y:S01]  /*3e0f0*/  IMAD.MOV.U32 R0, RZ, RZ, R57 ;  /* 0x000000ffff007224 */ /* 0x000fe200078e0039 */
[C---:B--2---:R-:W-:Y:S06]  /*3e100*/  HMMA.16816.F32 R12, R4.reuse, R32, R12 ;  /* 0x00000020040c723c */ /* 0x044fec000000180c */
[C---:B---3--:R-:W-:Y:S06]  /*3e110*/  HMMA.16816.F32 R8, R4.reuse, R34, R8 ;  /* 0x000000220408723c */ /* 0x048fec0000001808 */
[----:B----4-:R-:W-:Y:S11]  /*3e120*/  HMMA.16816.F32 R4, R4, R54, R16 ;  /* 0x000000360404723c */ /* 0x010ff60000001810 */
        /* <DEDUP_REMOVED lines=8> */
[----:B------:R-:W-:Y:S04]  /*3e1b0*/  STL [R1+0x3294], R34 ;  /* 0x0032942201007387 */ /* 0x000fe80000100800 */
[----:B------:R-:W-:Y:S04]  /*3e1c0*/  STL [R1+0x3290], R35 ;  /* 0x0032902301007387 */ /* 0x000fe80000100800 */
[----:B------:R-:W3:Y:S04]  /*3e1d0*/  LDL.LU.64 R16, [R1+0x7d0] ;  /* 0x0007d00001107983 */ /* 0x000ee80000300a00 */
[----:B------:R-:W3:Y:S04]  /*3e1e0*/  LDL.LU.64 R18, [R1+0x7d8] ;  /* 0x0007d80001127983 */ /* 0x000ee80000300a00 */
[----:B------:R-:W-:Y:S04]  /*3e1f0*/  STL.64 [R1+0x7f0], R4 ;  /* 0x0007f00401007387 */ /* 0x000fe80000100a00 */
[----:B------:R0:W-:Y:S01]  /*3e200*/  STL.64 [R1+0x7f8], R6 ;  /* 0x0007f80601007387 */ /* 0x0001e20000100a00 */
[C---:B------:R-:W-:Y:S06]  /*3e210*/  HMMA.16816.F32 R40, R28.reuse, R58, R40 ;  /* 0x0000003a1c28723c */ /* 0x040fec0000001828 */
[----:B0-----:R-:W-:Y:S01]  /*3e220*/  HMMA.16816.F32 R4, R28, R56, R36 ;  /* 0x000000381c04723c */ /* 0x001fe20000001824 */
[----:B------:R-:W4:Y:S01]  /*3e230*/  LDL.LU.64 R36, [R1+0x7c0] ;  /* 0x0007c00001247983 */ /* 0x000f220000300a00 */
[----:B------:R-:W-:-:S15]  /*3e240*/  IMAD.MOV.U32 R35, RZ, RZ, R58 ;  /* 0x000000ffff237224 */ /* 0x000fde00078e003a */
[----:B------:R-:W-:-:S06]  /*3e250*/  NOP ;  /* 0x0000000000007918 */ /* 0x000fcc0000000000 */
[----:B------:R0:W-:Y:S04]  /*3e260*/  STL.64 [R1+0x440], R4 ;  /* 0x0004400401007387 */ /* 0x0001e80000100a00 */
[----:B------:R1:W-:Y:S04]  /*3e270*/  STL.64 [R1+0x448], R6 ;  /* 0x0004480601007387 */ /* 0x0003e80000100a00 */
[----:B------:R-:W4:Y:S04]  /*3e280*/  LDL.LU.64 R38, [R1+0x7c8] ;  /* 0x0007c80001267983 */ /* 0x000f280000300a00 */
[----:B------:R-:W-:Y:S04]  /*3e290*/  STL [R1+0x3298], R0 ;  /* 0x0032980001007387 */ /* 0x000fe80000100800 */
[----:B0-----:R-:W2:Y:S04]  /*3e2a0*/  LDL.LU.64 R4, [R1+0x7b0] ;  /* 0x0007b00001047983 */ /* 0x001ea80000300a00 */
[----:B------:R0:W-:Y:S04]  /*3e2b0*/  STL.64 [R1+0x7e0], R40 ;  /* 0x0007e02801007387 */ /* 0x0001e80000100a00 */
[----:B------:R0:W-:Y:S04]  /*3e2c0*/  STL.64 [R1+0x7e8], R42 ;  /* 0x0007e82a01007387 */ /* 0x0001e80000100a00 */
[----:B-1----:R-:W2:Y:S04]  /*3e2d0*/  LDL.LU.64 R6, [R1+0x7b8] ;  /* 0x0007b80001067983 */ /* 0x002ea80000300a00 */
[----:B------:R-:W2:Y:S04]  /*3e2e0*/  LDL.LU.64 R56, [R1+0x7a0] ;  /* 0x0007a00001387983 */ /* 0x000ea80000300a00 */
[----:B------:R-:W2:Y:S04]  /*3e2f0*/  LDL.LU.64 R58, [R1+0x7a8] ;  /* 0x0007a800013a7983 */ /* 0x000ea80000300a00 */
[----:B0-----:R-:W2:Y:S04]  /*3e300*/  LDL.LU.64 R40, [R1+0x790] ;  /* 0x0007900001287983 */ /* 0x001ea80000300a00 */
[----:B------:R-:W2:Y:S04]  /*3e310*/  LDL.LU.64 R42, [R1+0x798] ;  /* 0x00079800012a7983 */ /* 0x000ea80000300a00 */
[----:B------:R-:W2:Y:S04]  /*3e320*/  LDL.LU.64 R52, [R1+0x780] ;  /* 0x0007800001347983 */ /* 0x000ea80000300a00 */
[----:B------:R-:W2:Y:S04]  /*3e330*/  LDL.LU.64 R54, [R1+0x788] ;  /* 0x0007880001367983 */ /* 0x000ea80000300a00 */
[----:B------:R0:W-:Y:S01]  /*3e340*/  STL [R1+0x329c], R35 ;  /* 0x00329c2301007387 */ /* 0x0001e20000100800 */
[----:B------:R-:W-:-:S02]  /*3e350*/  IMAD.MOV.U32 R0, RZ, RZ, R48 ;  /* 0x000000ffff007224 */ /* 0x000fc400078e0030 */
[----:B------:R-:W-:Y:S02]  /*3e360*/  IMAD.MOV.U32 R34, RZ, RZ, R49 ;  /* 0x000000ffff227224 */ /* 0x000fe400078e0031 */
[----:B0-----:R-:W-:Y:S01]  /*3e370*/  IMAD.MOV.U32 R35, RZ, RZ, R51 ;  /* 0x000000ffff237224 */ /* 0x001fe200078e0033 */
[C---:B---3--:R-:W-:Y:S06]  /*3e380*/  HMMA.16816.F32 R16, R28.reuse, R48, R16 ;  /* 0x000000301c10723c */ /* 0x048fec0000001810 */
[----:B----4-:R-:W-:-:S15]  /*3e390*/  HMMA.16816.F32 R36, R28, R50, R36 ;  /* 0x000000321c24723c */ /* 0x010fde0000001824 */
[----:B------:R-:W-:-:S02]  /*3e3a0*/  NOP ;  /* 0x0000000000007918 */ /* 0x000fc40000000000 */
[----:B------:R0:W-:Y:S01]  /*3e3b0*/  STL.64 [R1+0x7d0], R16 ;  /* 0x0007d01001007387 */ /* 0x0001e20000100a00 */
[C---:B--2---:R-:W-:Y:S06]  /*3e3c0*/  HMMA.16816.F32 R4, R28.reuse, R46, R4 ;  /* 0x0000002e1c04723c */ /* 0x044fec0000001804 */
[C---:B------:R-:W-:Y:S01]  /*3e3d0*/  HMMA.16816.F32 R56, R28.reuse, R60, R56 ;  /* 0x0000003c1c38723c */ /* 0x040fe20000001838 */
[----:B------:R1:W-:Y:S04]  /*3e3e0*/  STL.64 [R1+0x7d8], R18 ;  /* 0x0007d81201007387 */ /* 0x0003e80000100a00 */
[----:B0-----:R-:W2:Y:S04]  /*3e3f0*/  LDL.LU.64 R16, [R1+0x770] ;  /* 0x0007700001107983 */ /* 0x001ea80000300a00 */
[----:B-1----:R-:W2:Y:S04]  /*3e400*/  LDL.LU.64 R18, [R1+0x778] ;  /* 0x0007780001127983 */ /* 0x002ea80000300a00 */
[----:B------:R-:W-:Y:S04]  /*3e410*/  STL.64 [R1+0x7c0], R36 ;  /* 0x0007c02401007387 */ /* 0x000fe80000100a00 */
[----:B------:R0:W-:Y:S04]  /*3e420*/  STL.64 [R1+0x7c8], R38 ;  /* 0x0007c82601007387 */ /* 0x0001e80000100a00 */
[----:B0-----:R-:W3:Y:S04]  /*3e430*/  LDL.LU.64 R38, [R1+0x3308] ;  /* 0x0033080001267983 */ /* 0x001ee80000300a00 */
[----:B------:R-:W4:Y:S04]  /*3e440*/  LDL.LU.64 R36, [R1+0x3300] ;  /* 0x0033000001247983 */ /* 0x000f280000300a00 */
[----:B------:R-:W3:Y:S04]  /*3e450*/  LDL.LU.64 R48, [R1+0x760] ;  /* 0x0007600001307983 */ /* 0x000ee80000300a00 */
[----:B------:R-:W3:Y:S04]  /*3e460*/  LDL.LU.64 R50, [R1+0x768] ;  /* 0x0007680001327983 */ /* 0x000ee80000300a00 */
[----:B------:R-:W4:Y:S04]  /*3e470*/  LDL.LU.64 R44, [R1+0x750] ;  /* 0x00075000012c7983 */ /* 0x000f280000300a00 */
        /* <DEDUP_REMOVED lines=57> */
[----:B------:R0:W-:Y:S04]  /*3e810*/  STL.64 [R1+0x730], R48 ;  /* 0x0007303001007387 */ /* 0x0001e80000100a00 */
[----:B------:R1:W-:Y:S04]  /*3e820*/  STL.64 [R1+0x738], R50 ;  /* 0x0007383201007387 */ /* 0x0003e80000100a00 */
[----:B0-----:R-:W2:Y:S04]  /*3e830*/  LDL.LU.64 R48, [R1+0x6e0] ;  /* 0x0006e00001307983 */ /* 0x001ea80000300a00 */
[----:B-1----:R-:W2:Y:S01]  /*3e840*/  LDL.LU.64 R50, [R1+0x6e8] ;  /* 0x0006e80001327983 */ /* 0x002ea20000300a00 */
[----:B----4-:R-:W-:Y:S03]  /*3e850*/  HMMA.16816.F32 R52, R28, R44, R52 ;  /* 0x0000002c1c34723c */ /* 0x010fe60000001834 */
[----:B------:R-:W-:Y:S04]  /*3e860*/  STL.64 [R1+0x3250], R46 ;  /* 0x0032502e01007387 */ /* 0x000fe80000100a00 */
[----:B------:R0:W-:-:S15]  /*3e870*/  STL.64 [R1+0x3248], R44 ;  /* 0x0032482c01007387 */ /* 0x0001de0000100a00 */
[----:B------:R-:W-:-:S01]  /*3e880*/  NOP ;  /* 0x0000000000007918 */ /* 0x000fc20000000000 */
[----:B------:R-:W-:Y:S04]  /*3e890*/  STL.64 [R1+0x720], R52 ;  /* 0x0007203401007387 */ /* 0x000fe80000100a00 */
[----:B------:R1:W-:Y:S04]  /*3e8a0*/  STL.64 [R1+0x728], R54 ;  /* 0x0007283601007387 */ /* 0x0003e80000100a00 */
[----:B0-----:R-:W3:Y:S01]  /*3e8b0*/  LDL.LU.64 R44, [R1+0x6d0] ;  /* 0x0006d000012c7983 */ /* 0x001ee20000300a00 */
[----:B-1----:R-:W-:-:S15]  /*3e8c0*/  HMMA.16816.F32 R52, R28, R42, R56 ;  /* 0x0000002a1c34723c */ /* 0x002fde0000001838 */
[----:B------:R-:W-:-:S08]  /*3e8d0*/  NOP ;  /* 0x0000000000007918 */ /* 0x000fd00000000000 */
        /* <DEDUP_REMOVED lines=16> */
[----:B------:R-:W4:Y:S04]  /*3e9e0*/  LDL.LU R5, [R1+0x2024] ;  /* 0x0020240001057983 */ /* 0x000f280000300800 */
[----:B------:R-:W4:Y:S04]  /*3e9f0*/  LDL.LU R58, [R1+0x2030] ;  /* 0x00203000013a7983 */ /* 0x000f280000300800 */
[----:B------:R-:W4:Y:S01]  /*3ea00*/  LDL.LU R6, [R1+0x202c] ;  /* 0x00202c0001067983 */ /* 0x000f220000300800 */
[----:B--2---:R-:W-:-:S15]  /*3ea10*/  HMMA.16816.F32 R40, R28, R36, R48 ;  /* 0x000000241c28723c */ /* 0x004fde0000001830 */
[----:B------:R-:W-:-:S08]  /*3ea20*/  NOP ;  /* 0x0000000000007918 */ /* 0x000fd00000000000 */
[----:B------:R-:W-:Y:S04]  /*3ea30*/  STL.64 [R1+0x6e0], R40 ;  /* 0x0006e02801007387 */ /* 0x000fe80000100a00 */
[----:B------:R-:W-:Y:S04]  /*3ea40*/  STL.64 [R1+0x6e8], R42 ;  /* 0x0006e82a01007387 */ /* 0x000fe80000100a00 */
[----:B------:R-:W2:Y:S04]  /*3ea50*/  LDL.LU R59, [R1+0x2038] ;  /* 0x00203800013b7983 */ /* 0x000ea80000300800 */
[----:B------:R-:W2:Y:S04]  /*3ea60*/  LDL.LU R7, [R1+0x2034] ;  /* 0x0020340001077983 */ /* 0x000ea80000300800 */
[----:B------:R-:W-:Y:S04]  /*3ea70*/  STL.64 [R1+0x31e0], R38 ;  /* 0x0031e02601007387 */ /* 0x000fe80000100a00 */
[----:B------:R0:W-:Y:S04]  /*3ea80*/  STL.64 [R1+0x31d8], R36 ;  /* 0x0031d82401007387 */ /* 0x0001e80000100a00 */
[----:B0-----:R-:W2:Y:S04]  /*3ea90*/  LDL.LU.64 R36, [R1+0x6b0] ;  /* 0x0006b00001247983 */ /* 0x001ea80000300a00 */
[----:B------:R-:W2:Y:S01]  /*3eaa0*/  LDL.LU.64 R38, [R1+0x6b8] ;  /* 0x0006b80001267983 */ /* 0x000ea20000300a00 */
        /* <DEDUP_REMOVED lines=15> */
[----:B----4-:R-:W4:Y:S04]  /*3eba0*/  LDL.LU.64 R40, [R1+0x650] ;  /* 0x0006500001287983 */ /* 0x010f280000300a00 */
[----:B------:R-:W4:Y:S01]  /*3ebb0*/  LDL.LU.64 R42, [R1+0x658] ;  /* 0x00065800012a7983 */ /* 0x000f220000300a00 */
        /* <DEDUP_REMOVED lines=19> */
[----:B0-----:R-:W4:Y:S04]  /*3ecf0*/  LDL.LU.64 R18, [R1+0x32a8] ;  /* 0x0032a80001127983 */ /* 0x001f280000300a00 */
[----:B------:R-:W2:Y:S04]  /*3ed00*/  LDL.LU.64 R16, [R1+0x32a0] ;  /* 0x0032a00001107983 */ /* 0x000ea80000300a00 */
[----:B------:R-:W-:Y:S04]  /*3ed10*/  STL.64 [R1+0x3190], R14 ;  /* 0x0031900e01007387 */ /* 0x000fe80000100a00 */
[----:B------:R4:W-:Y:S01]  /*3ed20*/  STL.64 [R1+0x3188], R12 ;  /* 0x0031880c01007387 */ /* 0x0009e20000100a00 */
[----:B------:R-:W-:Y:S01]  /*3ed30*/  HMMA.16816.F32 R44, R28, R20, R44 ;  /* 0x000000141c2c723c */ /* 0x000fe2000000182c */
[----:B------:R-:W-:-:S02]  /*3ed40*/  IMAD R6, R6, 0x100, R58 ;  /* 0x0000010006067824 */ /* 0x000fc400078e023a */
[----:B------:R-:W-:Y:S02]  /*3ed50*/  IMAD R7, R7, 0x100, R59 ;  /* 0x0000010007077824 */ /* 0x000fe400078e023b */
[----:B------:R-:W-:Y:S01]  /*3ed60*/  IMAD.MOV.U32 R59, RZ, RZ, R35 ;  /* 0x000000ffff3b7224 */ /* 0x000fe200078e0023 */
[C---:B--2---:R-:W-:Y:S06]  /*3ed70*/  HMMA.16816.F32 R52, R28.reuse, R16, R52 ;  /* 0x000000101c34723c */ /* 0x044fec0000001834 */
[C---:B----4-:R-:W-:Y:S06]  /*3ed80*/  HMMA.16816.F32 R12, R28.reuse, R18, R48 ;  /* 0x000000121c0c723c */ /* 0x050fec0000001830 */
[----:B------:R-:W-:Y:S11]  /*3ed90*/  STL.64 [R1+0x31a0], R18 ;  /* 0x0031a01201007387 */ /* 0x000ff60000100a00 */
[----:B------:R-:W-:Y:S04]  /*3eda0*/  STL.64 [R1+0x680], R52 ;  /* 0x0006803401007387 */ /* 0x000fe80000100a00 */
[----:B------:R-:W-:Y:S04]  /*3edb0*/  STL.64 [R1+0x688], R54 ;  /* 0x0006883601007387 */ /* 0x000fe80000100a00 */
[----:B------:R0:W-:Y:S02]  /*3edc0*/  STL.64 [R1+0x3198], R16 ;  /* 0x0031981001007387 */ /* 0x0001e40000100a00 */
[C---:B0-----:R-:W-:Y:S02]  /*3edd0*/  HMMA.16816.F32 R16, R28.reuse, R22, R40 ;  /* 0x000000161c10723c */ /* 0x041fe40000001828 */
[----:B------:R0:W-:Y:S04]  /*3ede0*/  STL.64 [R1+0x670], R12 ;  /* 0x0006700c01007387 */ /* 0x0001e80000100a00 */
[----:B------:R1:W-:Y:S04]  /*3edf0*/  STL.64 [R1+0x678], R14 ;  /* 0x0006780e01007387 */ /* 0x0003e80000100a00 */
[----:B0-----:R-:W2:Y:S04]  /*3ee00*/  LDL.LU.64 R12, [R1+0x1090] ;  /* 0x00109000010c7983 */ /* 0x001ea80000300a00 */
[----:B------:R-:W-:Y:S04]  /*3ee10*/  STL.64 [R1+0x660], R44 ;  /* 0x0006602c01007387 */ /* 0x000fe80000100a00 */
[----:B------:R-:W-:Y:S04]  /*3ee20*/  STL.64 [R1+0x668], R46 ;  /* 0x0006682e01007387 */ /* 0x000fe80000100a00 */
[----:B-1----:R-:W2:Y:S04]  /*3ee30*/  LDL.LU.64 R14, [R1+0x1098] ;  /* 0x00109800010e7983 */ /* 0x002ea80000300a00 */
[----:B------:R-:W-:Y:S04]  /*3ee40*/  STL.64 [R1+0x650], R16 ;  /* 0x0006501001007387 */ /* 0x000fe80000100a00 */
[----:B------:R0:W-:Y:S02]  /*3ee50*/  STL.64 [R1+0x658], R18 ;  /* 0x0006581201007387 */ /* 0x0001e40000100a00 */
[----:B0-----:R-:W-:Y:S02]  /*3ee60*/  HMMA.16816.F32 R16, R28, R24, R36 ;  /* 0x000000181c10723c */ /* 0x001fe40000001824 */
[----:B------:R-:W-:Y:S04]  /*3ee70*/  STL.64 [R1+0x31c0], R22 ;  /* 0x0031c01601007387 */ /* 0x000fe80000100a00 */
[----:B------:R-:W-:-:S15]  /*3ee80*/  STL.64 [R1+0x31b8], R20 ;  /* 0x0031b81401007387 */ /* 0x000fde0000100a00 */
[----:B------:R-:W-:-:S02]  /*3ee90*/  NOP ;  /* 0x0000000000007918 */ /* 0x000fc40000000000 */
[----:B------:R-:W-:Y:S04]  /*3eea0*/  STL.64 [R1+0x640], R16 ;  /* 0x0006401001007387 */ /* 0x000fe80000100a00 */
[----:B------:R3:W-:Y:S02]  /*3eeb0*/  STL.64 [R1+0x648], R18 ;  /* 0x0006481201007387 */ /* 0x0007e40000100a00 */
[----:B---3--:R-:W-:Y:S02]  /*3eec0*/  HMMA.16816.F32 R16, R28, R26, R8 ;  /* 0x0000001a1c10723c */ /* 0x008fe40000001808 */
[----:B------:R-:W3:Y:S04]  /*3eed0*/  LDL.LU.64 R8, [R1+0x1080] ;  /* 0x0010800001087983 */ /* 0x000ee80000300a00 */
[----:B------:R-:W3:-:S15]  /*3eee0*/  LDL.LU.64 R10, [R1+0x1088] ;  /* 0x00108800010a7983 */ /* 0x000ede0000300a00 */
[----:B------:R-:W-:-:S02]  /*3eef0*/  NOP ;  /* 0x0000000000007918 */ /* 0x000fc40000000000 */
[----:B------:R-:W-:Y:S04]  /*3ef00*/  STL.64 [R1+0x630], R16 ;  /* 0x0006301001007387 */ /* 0x000fe80000100a00 */
[----:B------:R-:W-:Y:S04]  /*3ef10*/  STL.64 [R1+0x638], R18 ;  /* 0x0006381201007387 */ /* 0x000fe80000100a00 */
[----:B------:R-:W-:Y:S04]  /*3ef20*/  STL.64 [R1+0x31d0], R26 ;  /* 0x0031d01a01007387 */ /* 0x000fe80000100a00 */
[----:B------:R-:W-:Y:S04]  /*3ef30*/  STL.64 [R1+0x31c8], R24 ;  /* 0x0031c81801007387 */ /* 0x000fe80000100a00 */
[----:B------:R-:W4:Y:S04]  /*3ef40*/  LDL.LU R58, [R1+0x8] ;  /* 0x00000800013a7983 */ /* 0x000f280000300800 */
[----:B------:R-:W3:Y:S01]  /*3ef50*/  LDL.LU R35, [R1+0x329c] ;  /* 0x00329c0001237983 */ /* 0x000ee20000300800 */
[----:B------:R-:W-:-:S02]  /*3ef60*/  IMAD R4, R4, 0x100, R56 ;  /* 0x0000010004047824 */ /* 0x000fc400078e0238 */
[----:B------:R-:W-:Y:S02]  /*3ef70*/  IMAD R5, R5, 0x100, R57 ;  /* 0x0000010005057824 */ /* 0x000fe400078e0239 */
[----:B------:R-:W-:Y:S02]  /*3ef80*/  IMAD.MOV.U32 R56, RZ, RZ, R0 ;  /* 0x000000ffff387224 */ /* 0x000fe400078e0000 */
[----:B------:R-:W-:Y:S01]  /*3ef90*/  IMAD.MOV.U32 R57, RZ, RZ, R34 ;  /* 0x000000ffff397224 */ /* 0x000fe200078e0022 */
[----:B------:R-:W3:Y:S01]  /*3efa0*/  LDL.LU R0, [R1+0x3298] ;  /* 0x0032980001007983 */ /* 0x000ee20000300800 */
[----:B--2---:R-:W-:-:S15]  /*3efb0*/  HMMA.16816.F32 R12, R28, R32, R12 ;  /* 0x000000201c0c723c */ /* 0x004fde000000180c */
[----:B------:R-:W-:-:S08]  /*3efc0*/  NOP ;  /* 0x0000000000007918 */ /* 0x000fd00000000000 */
[----:B------:R-:W-:Y:S04]  /*3efd0*/  STL.64 [R1+0x1090], R12 ;  /* 0x0010900c01007387 */ /* 0x000fe80000100a00 */
[----:B------:R-:W-:Y:S04]  /*3efe0*/  STL.64 [R1+0x1098], R14 ;  /* 0x0010980e01007387 */ /* 0x000fe80000100a00 */
[----:B------:R-:W2:Y:S04]  /*3eff0*/  LDL.LU R34, [R1+0x3294] ;  /* 0x0032940001227983 */ /* 0x000ea80000300800 */
[----:B----4-:R-:W-:Y:S04]  /*3f000*/  STL.64 [R1+0x3260], R58 ;  /* 0x0032603a01007387 */ /* 0x010fe80000100a00 */
[----:B------:R-:W-:Y:S01]  /*3f010*/  STL.64 [R1+0x3258], R56 ;  /* 0x0032583801007387 */ /* 0x000fe20000100a00 */
[----:B---3--:R-:W-:-:S03]  /*3f020*/  IMAD.MOV.U32 R46, RZ, RZ, R35 ;  /* 0x000000ffff2e7224 */ /* 0x008fc600078e0023 */
[----:B------:R-:W2:Y:S04]  /*3f030*/  LDL.LU R35, [R1+0x3290] ;  /* 0x0032900001237983 */ /* 0x000ea80000300800 */
[----:B------:R-:W3:Y:S01]  /*3f040*/  LDL.LU R47, [R1+0x1c] ;  /* 0x00001c00012f7983 */ /* 0x000ee20000300800 */
[----:B------:R-:W-:Y:S02]  /*3f050*/  F2FP.F16.E4M3.UNPACK_B R6, R6 ;  /* 0x00000006ff06723e */ /* 0x000fe400020006ff */
[----:B------:R-:W-:Y:S02]  /*3f060*/  F2FP.F16.E4M3.UNPACK_B R7, R7 ;  /* 0x00000007ff07723e */ /* 0x000fe400020006ff */
[----:B------:R-:W-:Y:S02]  /*3f070*/  F2FP.F16.E4M3.UNPACK_B R4, R4 ;  /* 0x00000004ff04723e */ /* 0x000fe400020006ff */
[----:B------:R-:W-:Y:S01]  /*3f080*/  F2FP.F16.E4M3.UNPACK_B R5, R5 ;  /* 0x00000005ff05723e */ /* 0x000fe200020006ff */
[----:B------:R-:W4:Y:S01]  /*3f090*/  LDL.LU R44, [R1+0x20] ;  /* 0x00002000012c7983 */ /* 0x000f220000300800 */
[C---:B--2---:R-:W-:Y:S03]  /*3f0a0*/  HMMA.16816.F32 R8, R28.reuse, R34, R8 ;  /* 0x000000221c08723c */ /* 0x044fe60000001808 */
[----:B---3--:R0:W-:Y:S04]  /*3f0b0*/  STL.64 [R1+0x3268], R46 ;  /* 0x0032682e01007387 */ /* 0x0081e80000100a00 */
[----:B0-----:R-:W2:Y:S04]  /*3f0c0*/  LDL.LU.64 R46, [R1+0x28] ;  /* 0x00002800012e7983 */ /* 0x001ea80000300a00 */
[----:B------:R-:W-:Y:S04]  /*3f0d0*/  STL [R1+0x3180], R33 ;  /* 0x0031802101007387 */ /* 0x000fe80000100800 */
[----:B------:R-:W-:Y:S04]  /*3f0e0*/  STL.64 [R1+0x3288], R6 ;  /* 0x0032880601007387 */ /* 0x000fe80000100a00 */
[----:B------:R0:W-:Y:S04]  /*3f0f0*/  STL.64 [R1+0x3280], R4 ;  /* 0x0032800401007387 */ /* 0x0001e80000100a00 */
[----:B0-----:R-:W2:Y:S04]  /*3f100*/  LDL.LU.64 R4, [R1+0x620] ;  /* 0x0006200001047983 */ /* 0x001ea80000300a00 */
[----:B------:R-:W2:Y:S04]  /*3f110*/  LDL.LU.64 R6, [R1+0x628] ;  /* 0x0006280001067983 */ /* 0x000ea80000300a00 */
[----:B------:R-:W-:Y:S04]  /*3f120*/  STL.64 [R1+0x1080], R8 ;  /* 0x0010800801007387 */ /* 0x000fe80000100a00 */
[----:B------:R-:W-:Y:S04]  /*3f130*/  STL.64 [R1+0x1088], R10 ;  /* 0x0010880a01007387 */ /* 0x000fe80000100a00 */
[----:B------:R-:W3:Y:S04]  /*3f140*/  LDL.LU.64 R56, [R1+0x5e0] ;  /* 0x0005e00001387983 */ /* 0x000ee80000300a00 */
[----:B------:R-:W4:Y:S04]  /*3f150*/  LDL.LU.64 R58, [R1+0x5e8] ;  /* 0x0005e800013a7983 */ /* 0x000f280000300a00 */
[----:B----4-:R-:W-:Y:S04]  /*3f160*/  STL.64 [R1+0x3278], R58 ;  /* 0x0032783a01007387 */ /* 0x010fe80000100a00 */
[----:B---3--:R0:W-:Y:S04]  /*3f170*/  STL.64 [R1+0x3270], R56 ;  /* 0x0032703801007387 */ /* 0x0081e80000100a00 */
[----:B0-----:R-:W3:Y:S04]  /*3f180*/  LDL.LU.64 R56, [R1+0x410] ;  /* 0x0004100001387983 */ /* 0x001ee80000300a00 */
[----:B------:R-:W3:Y:S04]  /*3f190*/  LDL.LU.64 R58, [R1+0x418] ;  /* 0x00041800013a7983 */ /* 0x000ee80000300a00 */
        /* <DEDUP_REMOVED lines=18> */
[----:B--2---:R-:W-:Y:S03]  /*3f2c0*/  HMMA.16816.F32 R28, R28, R46, R4 ;  /* 0x0000002e1c1c723c */ /* 0x004fe60000001804 */
[----:B------:R-:W3:Y:S04]  /*3f2d0*/  LDL.LU.64 R6, [R1+0x3288] ;  /* 0x0032880001067983 */ /* 0x000ee80000300a00 */
[----:B------:R-:W3:Y:S01]  /*3f2e0*/  LDL.LU.64 R4, [R1+0x3280] ;  /* 0x0032800001047983 */ /* 0x000ee20000300a00 */
[----:B------:R-:W-:-:S02]  /*3f2f0*/  IMAD.MOV.U32 R45, RZ, RZ, R0 ;  /* 0x000000ffff2d7224 */ /* 0x000fc400078e0000 */
[----:B------:R-:W-:Y:S02]  /*3f300*/  IMAD.MOV.U32 R33, RZ, RZ, R46 ;  /* 0x000000ffff217224 */ /* 0x000fe400078e002e */
[----:B------:R-:W-:-:S11]  /*3f310*/  IMAD.MOV.U32 R0, RZ, RZ, R47 ;  /* 0x000000ffff007224 */ /* 0x000fd600078e002f */
[----:B------:R-:W-:Y:S04]  /*3f320*/  STL.64 [R1+0x620], R28 ;  /* 0x0006201c01007387 */ /* 0x000fe80000100a00 */
[----:B------:R0:W-:Y:S04]  /*3f330*/  STL.64 [R1+0x628], R30 ;  /* 0x0006281e01007387 */ /* 0x0001e80000100a00 */
[----:B0-----:R-:W2:Y:S04]  /*3f340*/  LDL.LU R30, [R1] ;  /* 0x00000000011e7983 */ /* 0x001ea80000300800 */
[----:B------:R-:W2:Y:S04]  /*3f350*/  LDL.LU R31, [R1+0x4] ;  /* 0x00000400011f7983 */ /* 0x000ea80000300800 */
[----:B------:R-:W-:Y:S04]  /*3f360*/  STL.64 [R1+0x31f0], R34 ;  /* 0x0031f02201007387 */ /* 0x000fe80000100a00 */
[----:B------:R0:W-:Y:S04]  /*3f370*/  STL.64 [R1+0x31e8], R32 ;  /* 0x0031e82001007387 */ /* 0x0001e80000100a00 */
[----:B0-----:R-:W2:Y:S04]  /*3f380*/  LDL.LU.64 R32, [R1+0x550] ;  /* 0x0005500001207983 */ /* 0x001ea80000300a00 */
[----:B------:R-:W2:Y:S01]  /*3f390*/  LDL.LU.64 R34, [R1+0x558] ;  /* 0x0005580001227983 */ /* 0x000ea20000300a00 */
[----:B---3--:R-:W-:Y:S03]  /*3f3a0*/  HMMA.16816.F32 R44, R4, R44, R56 ;  /* 0x0000002c042c723c */ /* 0x008fe60000001838 */
[----:B------:R-:W3:Y:S04]  /*3f3b0*/  LDL.LU.64 R58, [R1+0x3278] ;  /* 0x00327800013a7983 */ /* 0x000ee80000300a00 */
[----:B------:R-:W3:-:S15]  /*3f3c0*/  LDL.LU.64 R56, [R1+0x3270] ;  /* 0x0032700001387983 */ /* 0x000ede0000300a00 */
[----:B------:R-:W-:-:S01]  /*3f3d0*/  NOP ;  /* 0x0000000000007918 */ /* 0x000fc20000000000 */
[----:B------:R-:W-:Y:S04]  /*3f3e0*/  STL.64 [R1+0x410], R44 ;  /* 0x0004102c01007387 */ /* 0x000fe80000100a00 */
[----:B------:R0:W-:Y:S04]  /*3f3f0*/  STL.64 [R1+0x418], R46 ;  /* 0x0004182e01007387 */ /* 0x0001e80000100a00 */
[----:B0-----:R-:W3:Y:S02]  /*3f400*/  LDL.LU.64 R46, [R1+0x3268] ;  /* 0x00326800012e7983 */ /* 0x001ee40000300a00 */
[----:B---3--:R-:W-:Y:S02]  /*3f410*/  HMMA.16816.F32 R44, R4, R46, R56 ;  /* 0x0000002e042c723c */ /* 0x008fe40000001838 */
[----:B------:R-:W3:Y:S04]  /*3f420*/  LDL.LU.64 R58, [R1+0x3260] ;  /* 0x00326000013a7983 */ /* 0x000ee80000300a00 */
[----:B------:R-:W4:-:S15]  /*3f430*/  LDL.LU.64 R56, [R1+0x3258] ;  /* 0x0032580001387983 */ /* 0x000f1e0000300a00 */
[----:B------:R-:W-:-:S02]  /*3f440*/  NOP ;  /* 0x0000000000007918 */ /* 0x000fc40000000000 */
[----:B------:R-:W-:Y:S04]  /*3f450*/  STL.64 [R1+0x5e0], R44 ;  /* 0x0005e02c01007387 */ /* 0x000fe80000100a00 */
[----:B------:R0:W-:Y:S04]  /*3f460*/  STL.64 [R1+0x5e8], R46 ;  /* 0x0005e82e01007387 */ /* 0x0001e80000100a00 */
[----:B0-----:R-:W2:Y:S04]  /*3f470*/  LDL.LU.64 R46, [R1+0x3250] ;  /* 0x00325000012e7983 */ /* 0x001ea80000300a00 */
[----:B------:R-:W2:Y:S01]  /*3f480*/  LDL.LU.64 R44, [R1+0x3248] ;  /* 0x00324800012c7983 */ /* 0x000ea20000300a00 */
[C---:B----4-:R-:W-:Y:S06]  /*3f490*/  HMMA.16816.F32 R48, R4.reuse, R56, R48 ;  /* 0x000000380430723c */ /* 0x050fec0000001830 */
[----:B---3--:R-:W-:-:S15]  /*3f4a0*/  HMMA.16816.F32 R56, R4, R58, R52 ;  /* 0x0000003a0438723c */ /* 0x008fde0000001834 */
[----:B------:R-:W-:-:S02]  /*3f4b0*/  NOP ;  /* 0x0000000000007918 */ /* 0x000fc40000000000 */
[----:B------:R-:W-:Y:S04]  /*3f4c0*/  STL.64 [R1+0x5c0], R48 ;  /* 0x0005c03001007387 */ /* 0x000fe80000100a00 */
[----:B------:R0:W-:Y:S04]  /*3f4d0*/  STL.64 [R1+0x5c8], R50 ;  /* 0x0005c83201007387 */ /* 0x0001e80000100a00 */
[----:B0-----:R-:W3:Y:S04]  /*3f4e0*/  LDL.LU.64 R50, [R1+0x3240] ;  /* 0x0032400001327983 */ /* 0x001ee80000300a00 */
[----:B------:R-:W4:Y:S04]  /*3f4f0*/  LDL.LU.64 R48, [R1+0x3238] ;  /* 0x0032380001307983 */ /* 0x000f280000300a00 */
[----:B------:R-:W3:Y:S04]  /*3f500*/  LDL.LU.64 R54, [R1+0x3230] ;  /* 0x0032300001367983 */ /* 0x000ee80000300a00 */
[----:B------:R-:W4:Y:S04]  /*3f510*/  LDL.LU.64 R52, [R1+0x3228] ;  /* 0x0032280001347983 */ /* 0x000f280000300a00 */
[----:B------:R-:W-:Y:S04]  /*3f520*/  STL.64 [R1+0x5a0], R56 ;  /* 0x0005a03801007387 */ /* 0x000fe80000100a00 */
[----:B------:R0:W-:Y:S04]  /*3f530*/  STL.64 [R1+0x5a8], R58 ;  /* 0x0005a83a01007387 */ /* 0x0001e80000100a00 */
[----:B0-----:R-:W4:Y:S04]  /*3f540*/  LDL.LU.64 R58, [R1+0x3220] ;  /* 0x00322000013a7983 */ /* 0x001f280000300a00 */
[----:B------:R-:W4:Y:S01]  /*3f550*/  LDL.LU.64 R56, [R1+0x3218] ;  /* 0x0032180001387983 */ /* 0x000f220000300a00 */
[C---:B--2---:R-:W-:Y:S06]  /*3f560*/  HMMA.16816.F32 R28, R4.reuse, R30, R32 ;  /* 0x0000001e041c723c */ /* 0x044fec0000001820 */
[----:B------:R-:W-:-:S15]  /*3f570*/  HMMA.16816.F32 R32, R4, R60, R40 ;  /* 0x0000003c0420723c */ /* 0x000fde0000001828 */
[----:B------:R-:W-:-:S02]  /*3f580*/  NOP ;  /* 0x0000000000007918 */ /* 0x000fc40000000000 */
[----:B------:R-:W-:Y:S04]  /*3f590*/  STL.64 [R1+0x550], R28 ;  /* 0x0005501c01007387 */ /* 0x000fe80000100a00 */
[----:B------:R0:W-:Y:S04]  /*3f5a0*/  STL.64 [R1+0x558], R30 ;  /* 0x0005581e01007387 */ /* 0x0001e80000100a00 */
[----:B------:R-:W-:Y:S04]  /*3f5b0*/  STL.64 [R1+0x540], R32 ;  /* 0x0005402001007387 */ /* 0x000fe80000100a00 */
[----:B------:R-:W-:Y:S01]  /*3f5c0*/  STL.64 [R1+0x548], R34 ;  /* 0x0005482201007387 */ /* 0x000fe20000100a00 */
[C---:B---3--:R-:W-:Y:S06]  /*3f5d0*/  HMMA.16816.F32 R20, R4.reuse, R54, R20 ;  /* 0x000000360414723c */ /* 0x048fec0000001814 */
[C---:B----4-:R-:W-:Y:S06]  /*3f5e0*/  HMMA.16816.F32 R16, R4.reuse, R52, R16 ;  /* 0x000000340410723c */ /* 0x050fec0000001810 */
[C---:B------:R-:W-:Y:S06]  /*3f5f0*/  HMMA.16816.F32 R12, R4.reuse, R50, R12 ;  /* 0x00000032040c723c */ /* 0x040fec000000180c */
[C---:B0-----:R-:W-:Y:S06]  /*3f600*/  HMMA.16816.F32 R28, R4.reuse, R58, R36 ;  /* 0x0000003a041c723c */ /* 0x041fec0000001824 */
[----:B------:R-:W-:-:S15]  /*3f610*/  HMMA.16816.F32 R24, R4, R56, R24 ;  /* 0x000000380418723c */ /* 0x000fde0000001818 */
        /* <DEDUP_REMOVED lines=8> */
[----:B------:R-:W-:Y:S04]  /*3f6a0*/  STL.64 [R1+0x3e8], R18 ;  /* 0x0003e81201007387 */ /* 0x000fe80000100a00 */
[----:B------:R-:W2:Y:S04]  /*3f6b0*/  LDL.LU.64 R40, [R1+0x360] ;  /* 0x0003600001287983 */ /* 0x000ea80000300a00 */
[----:B------:R-:W-:Y:S04]  /*3f6c0*/  STL.64 [R1+0x3c0], R12 ;  /* 0x0003c00c01007387 */ /* 0x000fe80000100a00 */
[----:B------:R-:W-:Y:S04]  /*3f6d0*/  STL.64 [R1+0x3c8], R14 ;  /* 0x0003c80e01007387 */ /* 0x000fe80000100a00 */
[----:B------:R-:W3:Y:S01]  /*3f6e0*/  LDL.LU.64 R42, [R1+0x368] ;  /* 0x00036800012a7983 */ /* 0x000ee20000300a00 */
[----:B------:R-:W-:-:S15]  /*3f6f0*/  HMMA.16816.F32 R8, R4, R48, R8 ;  /* 0x000000300408723c */ /* 0x000fde0000001808 */
[----:B------:R-:W-:-:S08]  /*3f700*/  NOP ;  /* 0x0000000000007918 */ /* 0x000fd00000000000 */
[----:B------:R-:W-:Y:S04]  /*3f710*/  STL.64 [R1+0x3a0], R8 ;  /* 0x0003a00801007387 */ /* 0x000fe80000100a00 */
[----:B------:R-:W-:Y:S04]  /*3f720*/  STL.64 [R1+0x3a8], R10 ;  /* 0x0003a80a01007387 */ /* 0x000fe80000100a00 */
[----:B---3--:R-:W-:Y:S04]  /*3f730*/  STL.64 [R1+0x3210], R42 ;  /* 0x0032102a01007387 */ /* 0x008fe80000100a00 */
[----:B--2---:R0:W-:Y:S04]  /*3f740*/  STL.64 [R1+0x3208], R40 ;  /* 0x0032082801007387 */ /* 0x0041e80000100a00 */
[----:B0-----:R-:W2:Y:S04]  /*3f750*/  LDL.LU.64 R40, [R1+0x380] ;  /* 0x0003800001287983 */ /* 0x001ea80000300a00 */
[----:B------:R-:W2:Y:S04]  /*3f760*/  LDL.LU.64 R42, [R1+0x388] ;  /* 0x00038800012a7983 */ /* 0x000ea80000300a00 */
[----:B------:R-:W3:Y:S04]  /*3f770*/  LDL.LU.64 R32, [R1+0x340] ;  /* 0x0003400001207983 */ /* 0x000ee80000300a00 */
        /* <DEDUP_REMOVED lines=21> */
[----:B--2---:R-:W-:-:S15]  /*3f8d0*/  HMMA.16816.F32 R40, R4, R46, R40 ;  /* 0x0000002e0428723c */ /* 0x004fde0000001828 */
[----:B------:R-:W-:-:S08]  /*3f8e0*/  NOP ;  /* 0x0000000000007918 */ /* 0x000fd00000000000 */
[----:B------:R-:W-:Y:S04]  /*3f8f0*/  STL.64 [R1+0x380], R40 ;  /* 0x0003802801007387 */ /* 0x000fe80000100a00 */
[----:B------:R0:W-:Y:S04]  /*3f900*/  STL.64 [R1+0x388], R42 ;  /* 0x0003882a01007387 */ /* 0x0001e80000100a00 */
[----:B0-----:R-:W2:Y:S04]  /*3f910*/  LDL.LU.64 R42, [R1+0x3210] ;  /* 0x00321000012a7983 */ /* 0x001ea80000300a00 */
[----:B------:R-:W2:Y:S02]  /*3f920*/  LDL.LU.64 R40, [R1+0x3208] ;  /* 0x0032080001287983 */ /* 0x000ea40000300a00 */
[----:B--2---:R-:W-:Y:S02]  /*3f930*/  HMMA.16816.F32 R44, R4, R44, R40 ;  /* 0x0000002c042c723c */ /* 0x004fe40000001828 */
[----:B------:R-:W3:Y:S04]  /*3f940*/  LDL.LU.64 R42, [R1+0x3200] ;  /* 0x00320000012a7983 */ /* 0x000ee80000300a00 */
[----:B------:R-:W4:-:S15]  /*3f950*/  LDL.LU.64 R40, [R1+0x31f8] ;  /* 0x0031f80001287983 */ /* 0x000f1e0000300a00 */
[----:B------:R-:W-:-:S02]  /*3f960*/  NOP ;  /* 0x0000000000007918 */ /* 0x000fc40000000000 */
[----:B------:R0:W-:Y:S04]  /*3f970*/  STL.64 [R1+0x360], R44 ;  /* 0x0003602c01007387 */ /* 0x0001e80000100a00 */
[----:B------:R1:W-:Y:S04]  /*3f980*/  STL.64 [R1+0x368], R46 ;  /* 0x0003682e01007387 */ /* 0x0003e80000100a00 */
[----:B0-----:R-:W2:Y:S04]  /*3f990*/  LDL.LU.64 R44, [R1+0x200] ;  /* 0x00020000012c7983 */ /* 0x001ea80000300a00 */
[----:B-1----:R-:W2:Y:S01]  /*3f9a0*/  LDL.LU.64 R46, [R1+0x208] ;  /* 0x00020800012e7983 */ /* 0x002ea20000300a00 */
[C---:B---3--:R-:W-:Y:S06]  /*3f9b0*/  HMMA.16816.F32 R32, R4.reuse, R42, R32 ;  /* 0x0000002a0420723c */ /* 0x048fec0000001820 */
[----:B----4-:R-:W-:-:S15]  /*3f9c0*/  HMMA.16816.F32 R40, R4, R40, R36 ;  /* 0x000000280428723c */ /* 0x010fde0000001824 */
[----:B------:R-:W-:-:S02]  /*3f9d0*/  NOP ;  /* 0x0000000000007918 */ /* 0x000fc40000000000 */
[----:B------:R-:W-:Y:S04]  /*3f9e0*/  STL.64 [R1+0x340], R32 ;  /* 0x0003402001007387 */ /* 0x000fe80000100a00 */
[----:B------:R0:W-:Y:S04]  /*3f9f0*/  STL.64 [R1+0x348], R34 ;  /* 0x0003482201007387 */ /* 0x0001e80000100a00 */
[----:B0-----:R-:W3:Y:S04]  /*3fa00*/  LDL.LU.64 R34, [R1+0x31f0] ;  /* 0x0031f00001227983 */ /* 0x001ee80000300a00 */
[----:B------:R-:W4:Y:S04]  /*3fa10*/  LDL.LU.64 R32, [R1+0x31e8] ;  /* 0x0031e80001207983 */ /* 0x000f280000300a00 */
[----:B------:R-:W2:Y:S04]  /*3fa20*/  LDL.LU.64 R38, [R1+0x31e0] ;  /* 0x0031e00001267983 */ /* 0x000ea80000300a00 */
[----:B------:R-:W3:Y:S01]  /*3fa30*/  LDL.LU.64 R36, [R1+0x31d8] ;  /* 0x0031d80001247983 */ /* 0x000ee20000300a00 */
[C---:B------:R-:W-:Y:S03]  /*3fa40*/  HMMA.16816.F32 R8, R4.reuse, R2, R8 ;  /* 0x000000020408723c */ /* 0x040fe60000001808 */
[----:B------:R0:W-:Y:S04]  /*3fa50*/  STL.64 [R1+0x320], R40 ;  /* 0x0003202801007387 */ /* 0x0001e80000100a00 */
[----:B------:R1:W-:Y:S04]  /*3fa60*/  STL.64 [R1+0x328], R42 ;  /* 0x0003282a01007387 */ /* 0x0003e80000100a00 */
[----:B0-----:R-:W4:Y:S04]  /*3fa70*/  LDL.LU.64 R40, [R1+0x220] ;  /* 0x0002200001287983 */ /* 0x001f280000300a00 */
[----:B-1----:R-:W4:Y:S01]  /*3fa80*/  LDL.LU.64 R42, [R1+0x228] ;  /* 0x00022800012a7983 */ /* 0x002f220000300a00 */
[C---:B--2---:R-:W-:Y:S06]  /*3fa90*/  HMMA.16816.F32 R24, R4.reuse, R38, R24 ;  /* 0x000000260418723c */ /* 0x044fec0000001818 */
[----:B---3--:R-:W-:-:S15]  /*3faa0*/  HMMA.16816.F32 R36, R4, R36, R20 ;  /* 0x000000240424723c */ /* 0x008fde0000001814 */
[----:B------:R-:W-:-:S02]  /*3fab0*/  NOP ;  /* 0x0000000000007918 */ /* 0x000fc40000000000 */
[----:B------:R-:W-:Y:S04]  /*3fac0*/  STL.64 [R1+0x300], R24 ;  /* 0x0003001801007387 */ /* 0x000fe80000100a00 */
[----:B------:R0:W-:Y:S04]  /*3fad0*/  STL.64 [R1+0x308], R26 ;  /* 0x0003081a01007387 */ /* 0x0001e80000100a00 */
[----:B0-----:R-:W2:Y:S04]  /*3fae0*/  LDL.LU.64 R26, [R1+0x31d0] ;  /* 0x0031d000011a7983 */ /* 0x001ea80000300a00 */
[----:B------:R-:W3:Y:S04]  /*3faf0*/  LDL.LU.64 R24, [R1+0x31c8] ;  /* 0x0031c80001187983 */ /* 0x000ee80000300a00 */
[----:B------:R-:W2:Y:S04]  /*3fb00*/  LDL.LU.64 R22, [R1+0x31c0] ;  /* 0x0031c00001167983 */ /* 0x000ea80000300a00 */
[----:B------:R-:W3:Y:S04]  /*3fb10*/  LDL.LU.64 R20, [R1+0x31b8] ;  /* 0x0031b80001147983 */ /* 0x000ee80000300a00 */
[----:B------:R0:W-:Y:S04]  /*3fb20*/  STL.64 [R1+0x2e0], R36 ;  /* 0x0002e02401007387 */ /* 0x0001e80000100a00 */
[----:B------:R1:W-:Y:S04]  /*3fb30*/  STL.64 [R1+0x2e8], R38 ;  /* 0x0002e82601007387 */ /* 0x0003e80000100a00 */
[----:B0-----:R-:W4:Y:S04]  /*3fb40*/  LDL.LU.64 R36, [R1+0x240] ;  /* 0x0002400001247983 */ /* 0x001f280000300a00 */
[----:B-1----:R-:W4:Y:S04]  /*3fb50*/  LDL.LU.64 R38, [R1+0x248] ;  /* 0x0002480001267983 */ /* 0x002f280000300a00 */
[----:B------:R-:W-:Y:S04]  /*3fb60*/  STL.64 [R1+0x2c0], R8 ;  /* 0x0002c00801007387 */ /* 0x000fe80000100a00 */
[----:B------:R0:W-:Y:S04]  /*3fb70*/  STL.64 [R1+0x2c8], R10 ;  /* 0x0002c80a01007387 */ /* 0x0001e80000100a00 */
[----:B0-----:R-:W2:Y:S04]  /*3fb80*/  LDL.LU.64 R10, [R1+0x31b0] ;  /* 0x0031b000010a7983 */ /* 0x001ea80000300a00 */
[----:B------:R-:W3:Y:S02]  /*3fb90*/  LDL.LU.64 R8, [R1+0x31a8] ;  /* 0x0031a80001087983 */ /* 0x000ee40000300a00 */
[C---:B---3--:R-:W-:Y:S06]  /*3fba0*/  HMMA.16816.F32 R16, R4.reuse, R8, R16 ;  /* 0x000000080410723c */ /* 0x048fec0000001810 */
[----:B--2---:R-:W-:-:S15]  /*3fbb0*/  HMMA.16816.F32 R8, R4, R10, R12 ;  /* 0x0000000a0408723c */ /* 0x004fde000000180c */
[----:B------:R-:W-:-:S02]  /*3fbc0*/  NOP ;  /* 0x0000000000007918 */ /* 0x000fc40000000000 */
[----:B------:R-:W-:Y:S04]  /*3fbd0*/  STL.64 [R1+0x2a0], R16 ;  /* 0x0002a01001007387 */ /* 0x000fe80000100a00 */
[----:B------:R0:W-:Y:S04]  /*3fbe0*/  STL.64 [R1+0x2a8], R18 ;  /* 0x0002a81201007387 */ /* 0x0001e80000100a00 */
[----:B0-----:R-:W2:Y:S04]  /*3fbf0*/  LDL.LU.64 R18, [R1+0x31a0] ;  /* 0x0031a00001127983 */ /* 0x001ea80000300a00 */
[----:B------:R-:W3:Y:S04]  /*3fc00*/  LDL.LU.64 R16, [R1+0x3198] ;  /* 0x0031980001107983 */ /* 0x000ee80000300a00 */
[----:B------:R-:W4:Y:S04]  /*3fc10*/  LDL.LU.64 R14, [R1+0x3190] ;  /* 0x00319000010e7983 */ /* 0x000f280000300a00 */
[----:B------:R-:W2:Y:S04]  /*3fc20*/  LDL.LU.64 R12, [R1+0x3188] ;  /* 0x00318800010c7983 */ /* 0x000ea80000300a00 */
[----:B------:R0:W-:Y:S04]  /*3fc30*/  STL.64 [R1+0x280], R8 ;  /* 0x0002800801007387 */ /* 0x0001e80000100a00 */
[----:B------:R1:W-:Y:S04]  /*3fc40*/  STL.64 [R1+0x288], R10 ;  /* 0x0002880a01007387 */ /* 0x0003e80000100a00 */
[----:B0-----:R-:W2:Y:S04]  /*3fc50*/  LDL.LU.64 R8, [R1+0x260] ;  /* 0x0002600001087983 */ /* 0x001ea80000300a00 */
[----:B-1----:R-:W2:Y:S02]  /*3fc60*/  LDL.LU.64 R10, [R1+0x268] ;  /* 0x00026800010a7983 */ /* 0x002ea40000300a00 */
[----:B--2---:R-:W-:-:S15]  /*3fc70*/  HMMA.16816.F32 R8, R4, R12, R8 ;  /* 0x0000000c0408723c */ /* 0x004fde0000001808 */
[----:B------:R-:W-:-:S08]  /*3fc80*/  NOP ;  /* 0x0000000000007918 */ /* 0x000fd00000000000 */
[----:B------:R-:W-:Y:S04]  /*3fc90*/  STL.64 [R1+0x260], R8 ;  /* 0x0002600801007387 */ /* 0x000fe80000100a00 */
[----:B------:R4:W-:Y:S02]  /*3fca0*/  STL.64 [R1+0x268], R10 ;  /* 0x0002680a01007387 */ /* 0x0009e40000100a00 */
[C---:B----4-:R-:W-:Y:S06]  /*3fcb0*/  HMMA.16816.F32 R8, R4.reuse, R14, R36 ;  /* 0x0000000e0408723c */ /* 0x050fec0000001824 */
[C---:B---3--:R-:W-:Y:S06]  /*3fcc0*/  HMMA.16816.F32 R36, R4.reuse, R16, R40 ;  /* 0x000000100424723c */ /* 0x048fec0000001828 */
[C---:B------:R-:W-:Y:S11]  /*3fcd0*/  HMMA.16816.F32 R12, R4.reuse, R18, R44 ;  /* 0x00000012040c723c */ /* 0x040ff6000000182c */
[----:B------:R-:W-:Y:S04]  /*3fce0*/  STL.64 [R1+0x240], R8 ;  /* 0x0002400801007387 */ /* 0x000fe80000100a00 */
[----:B------:R0:W-:Y:S02]  /*3fcf0*/  STL.64 [R1+0x248], R10 ;  /* 0x0002480a01007387 */ /* 0x0001e40000100a00 */
[C---:B0-----:R-:W-:Y:S02]  /*3fd00*/  HMMA.16816.F32 R8, R4.reuse, R20, R48 ;  /* 0x000000140408723c */ /* 0x041fe40000001830 */
[----:B------:R-:W-:Y:S04]  /*3fd10*/  STL.64 [R1+0x220], R36 ;  /* 0x0002202401007387 */ /* 0x000fe80000100a00 */
[----:B------:R-:W-:Y:S01]  /*3fd20*/  STL.64 [R1+0x228], R38 ;  /* 0x0002282601007387 */ /* 0x000fe20000100a00 */
[C---:B------:R-:W-:Y:S03]  /*3fd30*/  HMMA.16816.F32 R16, R4.reuse, R22, R56 ;  /* 0x000000160410723c */ /* 0x040fe60000001838 */
[----:B------:R-:W-:Y:S04]  /*3fd40*/  STL.64 [R1+0x200], R12 ;  /* 0x0002000c01007387 */ /* 0x000fe80000100a00 */
[----:B------:R0:W-:Y:S02]  /*3fd50*/  STL.64 [R1+0x208], R14 ;  /* 0x0002080e01007387 */ /* 0x0001e40000100a00 */
[C---:B0-----:R-:W-:Y:S07]  /*3fd60*/  HMMA.16816.F32 R12, R4.reuse, R24, R52 ;  /* 0x00000018040c723c */ /* 0x041fee0000001834 */
[----:B------:R-:W-:Y:S04]  /*3fd70*/  STL.64 [R1+0x1e0], R8 ;  /* 0x0001e00801007387 */ /* 0x000fe80000100a00 */
[----:B------:R0:W-:Y:S02]  /*3fd80*/  STL.64 [R1+0x1e8], R10 ;  /* 0x0001e80a01007387 */ /* 0x0001e40000100a00 */
[----:B0-----:R-:W-:Y:S02]  /*3fd90*/  HMMA.16816.F32 R8, R4, R26, R28 ;  /* 0x0000001a0408723c */ /* 0x001fe4000000181c */
[----:B------:R-:W-:Y:S04]  /*3fda0*/  STL.64 [R1+0x1c0], R16 ;  /* 0x0001c01001007387 */ /* 0x000fe80000100a00 */
[----:B------:R0:W-:Y:S04]  /*3fdb0*/  STL.64 [R1+0x1c8], R18 ;  /* 0x0001c81201007387 */ /* 0x0001e80000100a00 */
[----:B------:R-:W2:Y:S04]  /*3fdc0*/  LDL.LU R56, [R1+0x1a0] ;  /* 0x0001a00001387983 */ /* 0x000ea80000300800 */
[----:B------:R-:W-:Y:S04]  /*3fdd0*/  STL.64 [R1+0x180], R12 ;  /* 0x0001800c01007387 */ /* 0x000fe80000100a00 */
[----:B------:R-:W-:Y:S01]  /*3fde0*/  STL.64 [R1+0x188], R14 ;  /* 0x0001880e01007387 */ /* 0x000fe20000100a00 */
[----:B------:R-:W-:-:S02]  /*3fdf0*/  IMAD.MOV.U32 R40, RZ, RZ, R33 ;  /* 0x000000ffff287224 */ /* 0x000fc400078e0021 */
[----:B------:R-:W-:Y:S02]  /*3fe00*/  IMAD.MOV.U32 R41, RZ, RZ, R0 ;  /* 0x000000ffff297224 */ /* 0x000fe400078e0000 */
[----:B------:R1:W-:Y:S04]  /*3fe10*/  STL.64 [R1+0x150], R8 ;  /* 0x0001500801007387 */ /* 0x0003e80000100a00 */
[----:B------:R3:W-:Y:S04]  /*3fe20*/  STL.64 [R1+0x158], R10 ;  /* 0x0001580a01007387 */ /* 0x0007e80000100a00 */
[----:B------:R-:W2:Y:S04]  /*3fe30*/  LDL.LU R57, [R1+0x1a4] ;  /* 0x0001a40001397983 */ /* 0x000ea80000300800 */
[----:B------:R-:W2:Y:S04]  /*3fe40*/  LDL.LU R58, [R1+0x1a8] ;  /* 0x0001a800013a7983 */ /* 0x000ea80000300800 */
[----:B------:R-:W2:Y:S04]  /*3fe50*/  LDL.LU R59, [R1+0x1ac] ;  /* 0x0001ac00013b7983 */ /* 0x000ea80000300800 */
[----:B------:R-:W4:Y:S04]  /*3fe60*/  LDL.LU.64 R20, [R1+0x120] ;  /* 0x0001200001147983 */ /* 0x000f280000300a00 */
[----:B------:R-:W4:Y:S04]  /*3fe70*/  LDL.LU.64 R22, [R1+0x128] ;  /* 0x0001280001167983 */ /* 0x000f280000300a00 */
[----:B0-----:R-:W2:Y:S04]  /*3fe80*/  LDL.LU R19, [R1+0x2040] ;  /* 0x0020400001137983 */ /* 0x001ea80000300800 */
[----:B------:R-:W2:Y:S04]  /*3fe90*/  LDL.LU R16, [R1+0x203c] ;  /* 0x00203c0001107983 */ /* 0x000ea80000300800 */
[----:B------:R-:W2:Y:S04]  /*3fea0*/  LDL.LU R17, [R1+0x2048] ;  /* 0x0020480001117983 */ /* 0x000ea80000300800 */
[----:B------:R-:W2:Y:S04]  /*3feb0*/  LDL.LU R2, [R1+0x2044] ;  /* 0x0020440001027983 */ /* 0x000ea80000300800 */
[----:B------:R-:W2:Y:S04]  /*3fec0*/  LDL.LU R3, [R1+0x2050] ;  /* 0x0020500001037983 */ /* 0x000ea80000300800 */
[----:B------:R-:W2:Y:S04]  /*3fed0*/  LDL.LU R36, [R1+0x204c] ;  /* 0x00204c0001247983 */ /* 0x000ea80000300800 */
[----:B------:R-:W2:Y:S04]  /*3fee0*/  LDL.LU R37, [R1+0x2058] ;  /* 0x0020580001257983 */ /* 0x000ea80000300800 */
[----:B------:R-:W2:Y:S04]  /*3fef0*/  LDL.LU R38, [R1+0x2054] ;  /* 0x0020540001267983 */ /* 0x000ea80000300800 */
[----:B------:R-:W4:Y:S04]  /*3ff00*/  LDL.LU R33, [R1+0x3180] ;  /* 0x0031800001217983 */ /* 0x000f280000300800 */
[----:B------:R-:W2:Y:S04]  /*3ff10*/  LDL.LU R0, [R1+0x317c] ;  /* 0x00317c0001007983 */ /* 0x000ea80000300800 */
[----:B-1----:R-:W4:Y:S04]  /*3ff20*/  LDL.LU.64 R8, [R1+0x100] ;  /* 0x0001000001087983 */ /* 0x002f280000300a00 */
[----:B---3--:R-:W3:Y:S04]  /*3ff30*/  LDL.LU.64 R10, [R1+0x108] ;  /* 0x00010800010a7983 */ /* 0x008ee80000300a00 */
        /* <DEDUP_REMOVED lines=13> */
[----:B------:R-:W3:Y:S04]  /*40010*/  LDL.LU.64 R12, [R1+0xf0] ;  /* 0x0000f000010c7983 */ /* 0x000ee80000300a00 */
[----:B------:R-:W3:Y:S04]  /*40020*/  LDL.LU.64 R14, [R1+0xf8] ;  /* 0x0000f800010e7983 */ /* 0x000ee80000300a00 */
[----:B------:R-:W3:Y:S04]  /*40030*/  LDL.LU R54, [R1+0x48] ;  /* 0x0000480001367983 */ /* 0x000ee80000300800 */
[----:B------:R-:W3:Y:S04]  /*40040*/  LDL.LU R55, [R1+0x4c] ;  /* 0x00004c0001377983 */ /* 0x000ee80000300800 */
[----:B------:R-:W3:Y:S04]  /*40050*/  LDL.LU R60, [R1+0x50] ;  /* 0x00005000013c7983 */ /* 0x000ee80000300800 */
[----:B------:R-:W3:Y:S04]  /*40060*/  LDL.LU R61, [R1+0x54] ;  /* 0x00005400013d7983 */ /* 0x000ee80000300800 */
[----:B------:R-:W3:Y:S04]  /*40070*/  LDL.LU R28, [R1+0x1d0] ;  /* 0x0001d000011c7983 */ /* 0x000ee80000300800 */
[----:B------:R-:W3:Y:S04]  /*40080*/  LDL.LU R29, [R1+0x1d4] ;  /* 0x0001d400011d7983 */ /* 0x000ee80000300800 */
[----:B------:R-:W3:Y:S01]  /*40090*/  LDL.LU R30, [R1+0x1d8] ;  /* 0x0001d800011e7983 */ /* 0x000ee20000300800 */
[----:B--2---:R-:W-:-:S03]  /*400a0*/  IMAD.MOV.U32 R31, RZ, RZ, R0 ;  /* 0x000000ffff1f7224 */ /* 0x004fc600078e0000 */
[----:B------:R-:W2:Y:S01]  /*400b0*/  LDL.LU R0, [R1+0x3178] ;  /* 0x0031780001007983 */ /* 0x000ea20000300800 */
[C---:B----4-:R-:W-:Y:S06]  /*400c0*/  HMMA.16816.F32 R20, R4.reuse, R32, R20 ;  /* 0x000000200414723c */ /* 0x050fec0000001814 */
[C---:B---3--:R-:W-:Y:S06]  /*400d0*/  HMMA.16816.F32 R8, R4.reuse, R34, R8 ;  /* 0x000000220408723c */ /* 0x048fec0000001808 */
[----:B------:R-:W-:Y:S01]  /*400e0*/  HMMA.16816.F32 R4, R4, R40, R12 ;  /* 0x000000280404723c */ /* 0x000fe2000000180c */
[----:B------:R-:W-:-:S02]  /*400f0*/  IMAD R33, R2, 0x100, R17 ;  /* 0x0000010002217824 */ /* 0x000fc400078e0211 */
[----:B------:R-:W-:Y:S02]  /*40100*/  IMAD R2, R36, 0x100, R3 ;  /* 0x0000010024027824 */ /* 0x000fe400078e0203 */
[----:B------:R-:W-:Y:S02]  /*40110*/  IMAD R32, R16, 0x100, R19 ;  /* 0x0000010010207824 */ /* 0x000fe400078e0213 */
[----:B------:R-:W-:-:S04]  /*40120*/  IMAD R3, R38, 0x100, R37 ;  /* 0x0000010026037824 */ /* 0x000fc800078e0225 */
[----:B------:R-:W-:Y:S04]  /*40130*/  STL.64 [R1+0x120], R20 ;  /* 0x0001201401007387 */ /* 0x000fe80000100a00 */
[----:B------:R-:W-:Y:S04]  /*40140*/  STL.64 [R1+0x128], R22 ;  /* 0x0001281601007387 */ /* 0x000fe80000100a00 */
[----:B------:R0:W-:Y:S01]  /*40150*/  STL.64 [R1+0x100], R8 ;  /* 0x0001000801007387 */ /* 0x0001e20000100a00 */
[----:B------:R-:W-:Y:S02]  /*40160*/  F2FP.F16.E4M3.UNPACK_B R32, R32 ;  /* 0x00000020ff20723e */ /* 0x000fe400020006ff */
[----:B------:R-:W-:-:S02]  /*40170*/  F2FP.F16.E4M3.UNPACK_B R33, R33 ;  /* 0x00000021ff21723e */ /* 0x000fc400020006ff */
[----:B------:R-:W-:Y:S02]  /*40180*/  F2FP.F16.E4M3.UNPACK_B R34, R2 ;  /* 0x00000002ff22723e */ /* 0x000fe400020006ff */
[----:B------:R-:W-:Y:S01]  /*40190*/  F2FP.F16.E4M3.UNPACK_B R35, R3 ;  /* 0x00000003ff23723e */ /* 0x000fe200020006ff */
[----:B------:R-:W-:Y:S01]  /*401a0*/  STL.64 [R1+0x108], R10 ;  /* 0x0001080a01007387 */ /* 0x000fe20000100a00 */
[----:B0-----:R-:W-:-:S03]  /*401b0*/  F2FP.F16.E4M3.UNPACK_B R8, R39.H1 ;  /* 0x00000027ff08723e */ /* 0x001fc600030006ff */
[----:B------:R0:W-:Y:S04]  /*401c0*/  STL.64 [R1+0xf0], R4 ;  /* 0x0000f00401007387 */ /* 0x0001e80000100a00 */
[----:B------:R-:W-:Y:S04]  /*401d0*/  STL [R1+0xf8], R6 ;  /* 0x0000f80601007387 */ /* 0x000fe80000100800 */
[----:B------:R-:W-:Y:S01]  /*401e0*/  STL [R1+0x30], R8 ;  /* 0x0000300801007387 */ /* 0x000fe20000100800 */
[----:B------:R-:W-:Y:S02]  /*401f0*/  F2FP.F16.E4M3.UNPACK_B R2, R42.H1 ;  /* 0x0000002aff02723e */ /* 0x000fe400030006ff */
[----:B------:R-:W-:-:S02]  /*40200*/  F2FP.F16.E4M3.UNPACK_B R3, R43.H1 ;  /* 0x0000002bff03723e */ /* 0x000fc400030006ff */
[----:B0-----:R-:W-:Y:S02]  /*40210*/  F2FP.F16.E4M3.UNPACK_B R4, R52.H1 ;  /* 0x00000034ff04723e */ /* 0x001fe400030006ff */
[----:B------:R-:W-:Y:S01]  /*40220*/  F2FP.F16.E4M3.UNPACK_B R5, R53.H1 ;  /* 0x00000035ff05723e */ /* 0x000fe200030006ff */
[----:B------:R-:W-:Y:S02]  /*40230*/  IMAD.MOV.U32 R37, RZ, RZ, R2 ;  /* 0x000000ffff257224 */ /* 0x000fe400078e0002 */
[----:B------:R-:W-:Y:S01]  /*40240*/  IMAD.MOV.U32 R36, RZ, RZ, R3 ;  /* 0x000000ffff247224 */ /* 0x000fe200078e0003 */
[----:B------:R-:W-:Y:S02]  /*40250*/  F2FP.F16.E4M3.UNPACK_B R38, R60.H1 ;  /* 0x0000003cff26723e */ /* 0x000fe400030006ff */
[----:B------:R-:W-:Y:S02]  /*40260*/  F2FP.F16.E4M3.UNPACK_B R39, R61.H1 ;  /* 0x0000003dff27723e */ /* 0x000fe400030006ff */
[----:B--2---:R-:W-:Y:S01]  /*40270*/  F2FP.F16.E4M3.UNPACK_B R9, R0.H1 ;  /* 0x00000000ff09723e */ /* 0x004fe200030006ff */
[----:B------:R-:W-:-:S05]  /*40280*/  IMAD.MOV.U32 R0, RZ, RZ, R7 ;  /* 0x000000ffff007224 */ /* 0x000fca00078e0007 */
[----:B------:R-:W-:Y:S04]  /*40290*/  STL [R1+0x2b58], R0 ;  /* 0x002b580001007387 */ /* 0x000fe80000100800 */
[----:B------:R0:W-:Y:S02]  /*402a0*/  STL [R1+0x34], R9 ;  /* 0x0000340901007387 */ /* 0x0001e40000100800 */
[----:B0-----:R-:W-:Y:S02]  /*402b0*/  HMMA.16816.F32 R8, R32, R8, R44 ;  /* 0x000000082008723c */ /* 0x001fe4000000182c */
[----:B------:R-:W-:-:S15]  /*402c0*/  STL [R1+0x20], R2 ;  /* 0x0000200201007387 */ /* 0x000fde0000100800 */
[----:B------:R-:W-:-:S06]  /*402d0*/  NOP ;  /* 0x0000000000007918 */ /* 0x000fcc0000000000 */
[----:B------:R-:W-:Y:S04]  /*402e0*/  STL.64 [R1+0x140], R8 ;  /* 0x0001400801007387 */ /* 0x000fe80000100a00 */
[----:B------:R0:W-:Y:S02]  /*402f0*/  STL.64 [R1+0x148], R10 ;  /* 0x0001480a01007387 */ /* 0x0001e40000100a00 */
[----:B0-----:R-:W-:Y:S06]  /*40300*/  HMMA.16816.F32 R8, R32, R2, R48 ;  /* 0x000000022008723c */ /* 0x001fec0000001830 */
[----:B------:R-:W-:-:S15]  /*40310*/  STL [R1+0x24], R3 ;  /* 0x0000240301007387 */ /* 0x000fde0000100800 */
[----:B------:R-:W-:-:S02]  /*40320*/  NOP ;  /* 0x0000000000007918 */ /* 0x000fc40000000000 */
[----:B------:R-:W-:Y:S04]  /*40330*/  STL.64 [R1+0x170], R8 ;  /* 0x0001700801007387 */ /* 0x000fe80000100a00 */
[----:B------:R-:W-:Y:S04]  /*40340*/  STL.64 [R1+0x178], R10 ;  /* 0x0001780a01007387 */ /* 0x000fe80000100a00 */
[----:B------:R0:W-:Y:S02]  /*40350*/  STL.64 [R1+0x18], R4 ;  /* 0x0000180401007387 */ /* 0x0001e40000100a00 */
[----:B0-----:R-:W-:Y:S01]  /*40360*/  HMMA.16816.F32 R4, R32, R4, R56 ;  /* 0x000000042004723c */ /* 0x001fe20000001838 */
[----:B------:R-:W-:-:S02]  /*40370*/  F2FP.F16.E4M3.UNPACK_B R2, R54.H1 ;  /* 0x00000036ff02723e */ /* 0x000fc400030006ff */
[----:B------:R-:W-:-:S03]  /*40380*/  F2FP.F16.E4M3.UNPACK_B R3, R55.H1 ;  /* 0x00000037ff03723e */ /* 0x000fc600030006ff */
[----:B------:R-:W-:-:S15]  /*40390*/  STL [R1+0x10], R2 ;  /* 0x0000100201007387 */ /* 0x000fde0000100800 */
[----:B------:R-:W-:-:S02]  /*403a0*/  NOP ;  /* 0x0000000000007918 */ /* 0x000fc40000000000 */
[----:B------:R-:W-:Y:S04]  /*403b0*/  STL.64 [R1+0x1a0], R4 ;  /* 0x0001a00401007387 */ /* 0x000fe80000100a00 */
[----:B------:R0:W-:Y:S02]  /*403c0*/  STL.64 [R1+0x1a8], R6 ;  /* 0x0001a80601007387 */ /* 0x0001e40000100a00 */
[----:B0-----:R-:W-:Y:S06]  /*403d0*/  HMMA.16816.F32 R4, R32, R2, R28 ;  /* 0x000000022004723c */ /* 0x001fec000000181c */
[----:B------:R-:W-:-:S15]  /*403e0*/  STL [R1+0x14], R3 ;  /* 0x0000140301007387 */ /* 0x000fde0000100800 */
[----:B------:R-:W-:-:S02]  /*403f0*/  NOP ;  /* 0x0000000000007918 */ /* 0x000fc40000000000 */
[----:B------:R-:W-:Y:S04]  /*40400*/  STL.64 [R1+0x1d0], R4 ;  /* 0x0001d00401007387 */ /* 0x000fe80000100a00 */
[----:B------:R-:W-:Y:S04]  /*40410*/  STL.64 [R1+0x1d8], R6 ;  /* 0x0001d80601007387 */ /* 0x000fe80000100a00 */
[----:B------:R-:W-:Y:S04]  /*40420*/  STL.64 [R1+0x8], R38 ;  /* 0x0000082601007387 */ /* 0x000fe80000100a00 */
[----:B------:R-:W2:Y:S04]  /*40430*/  LDL.LU R28, [R1+0x2f0] ;  /* 0x0002f000011c7983 */ /* 0x000ea80000300800 */
[----:B------:R-:W2:Y:S04]  /*40440*/  LDL.LU R29, [R1+0x2f4] ;  /* 0x0002f400011d7983 */ /* 0x000ea80000300800 */
[----:B------:R-:W3:Y:S04]  /*40450*/  LDL.LU R30, [R1+0x2f8] ;  /* 0x0002f800011e7983 */ /* 0x000ee80000300800 */
[----:B------:R-:W3:Y:S01]  /*40460*/  LDL.LU R31, [R1+0x2fc] ;  /* 0x0002fc00011f7983 */ /* 0x000ee20000300800 */
[----:B------:R-:W-:-:S02]  /*40470*/  IMAD.MOV.U32 R27, RZ, RZ, R2 ;  /* 0x000000ffff1b7224 */ /* 0x000fc400078e0002 */
[----:B------:R-:W-:Y:S01]  /*40480*/  IMAD.MOV.U32 R26, RZ, RZ, R3 ;  /* 0x000000ffff1a7224 */ /* 0x000fe200078e0003 */
[----:B---3--:R-:W-:Y:S04]  /*40490*/  STL.64 [R1+0x3170], R30 ;  /* 0x0031701e01007387 */ /* 0x008fe80000100a00 */
[----:B--2---:R0:W-:Y:S04]  /*404a0*/  STL.64 [R1+0x3168], R28 ;  /* 0x0031681c01007387 */ /* 0x0041e80000100a00 */
[----:B------:R-:W2:Y:S04]  /*404b0*/  LDL.LU R8, [R1+0x2b0] ;  /* 0x0002b00001087983 */ /* 0x000ea80000300800 */
[----:B------:R-:W2:Y:S04]  /*404c0*/  LDL.LU R9, [R1+0x2b4] ;  /* 0x0002b40001097983 */ /* 0x000ea80000300800 */
[----:B------:R-:W2:Y:S04]  /*404d0*/  LDL.LU R10, [R1+0x2b8] ;  /* 0x0002b800010a7983 */ /* 0x000ea80000300800 */
[----:B------:R-:W2:Y:S04]  /*404e0*/  LDL.LU R11, [R1+0x2bc] ;  /* 0x0002bc00010b7983 */ /* 0x000ea80000300800 */
[----:B------:R-:W3:Y:S04]  /*404f0*/  LDL.LU R16, [R1+0x270] ;  /* 0x0002700001107983 */ /* 0x000ee80000300800 */
[----:B------:R-:W3:Y:S04]  /*40500*/  LDL.LU R17, [R1+0x274] ;  /* 0x0002740001117983 */ /* 0x000ee80000300800 */
[----:B------:R-:W3:Y:S04]  /*40510*/  LDL.LU R18, [R1+0x278] ;  /* 0x0002780001127983 */ /* 0x000ee80000300800 */
[----:B------:R-:W3:Y:S04]  /*40520*/  LDL.LU R19, [R1+0x27c] ;  /* 0x00027c0001137983 */ /* 0x000ee80000300800 */
[----:B------:R-:W4:Y:S04]  /*40530*/  LDL.LU R20, [R1+0x250] ;  /* 0x0002500001147983 */ /* 0x000f280000300800 */
[----:B------:R-:W4:Y:S04]  /*40540*/  LDL.LU R21, [R1+0x254] ;  /* 0x0002540001157983 */ /* 0x000f280000300800 */
[----:B------:R-:W4:Y:S04]  /*40550*/  LDL.LU R22, [R1+0x258] ;  /* 0x0002580001167983 */ /* 0x000f280000300800 */
[----:B------:R-:W4:Y:S04]  /*40560*/  LDL.LU R23, [R1+0x25c] ;  /* 0x00025c0001177983 */ /* 0x000f280000300800 */
[----:B0-----:R-:W2:Y:S04]  /*40570*/  LDL.LU R28, [R1+0x1f0] ;  /* 0x0001f000011c7983 */ /* 0x001ea80000300800 */
[----:B------:R-:W2:Y:S04]  /*40580*/  LDL.LU R29, [R1+0x1f4] ;  /* 0x0001f400011d7983 */ /* 0x000ea80000300800 */
[----:B------:R-:W2:Y:S04]  /*40590*/  LDL.LU R30, [R1+0x1f8] ;  /* 0x0001f800011e7983 */ /* 0x000ea80000300800 */
[----:B------:R-:W2:Y:S04]  /*405a0*/  LDL.LU R31, [R1+0x1fc] ;  /* 0x0001fc00011f7983 */ /* 0x000ea80000300800 */
        /* <DEDUP_REMOVED lines=30> */
[----:B------:R0:W-:Y:S04]  /*40790*/  STL.64 [R1+0x3160], R26 ;  /* 0x0031601a01007387 */ /* 0x0001e80000100a00 */
[----:B------:R-:W4:Y:S04]  /*407a0*/  LDL.LU R24, [R1+0x210] ;  /* 0x0002100001187983 */ /* 0x000f280000300800 */
[----:B------:R-:W4:Y:S04]  /*407b0*/  LDL.LU R25, [R1+0x214] ;  /* 0x0002140001197983 */ /* 0x000f280000300800 */
[----:B0-----:R-:W4:Y:S04]  /*407c0*/  LDL.LU R26, [R1+0x218] ;  /* 0x00021800011a7983 */ /* 0x001f280000300800 */
[----:B------:R-:W4:Y:S01]  /*407d0*/  LDL.LU R27, [R1+0x21c] ;  /* 0x00021c00011b7983 */ /* 0x000f220000300800 */
[----:B--2---:R-:W-:-:S15]  /*407e0*/  HMMA.16816.F32 R28, R32, R38, R28 ;  /* 0x00000026201c723c */ /* 0x004fde000000181c */
[----:B------:R-:W-:-:S08]  /*407f0*/  NOP ;  /* 0x0000000000007918 */ /* 0x000fd00000000000 */
[----:B------:R-:W-:Y:S04]  /*40800*/  STL.64 [R1+0x1f0], R28 ;  /* 0x0001f01c01007387 */ /* 0x000fe80000100a00 */
[----:B------:R0:W-:Y:S04]  /*40810*/  STL.64 [R1+0x1f8], R30 ;  /* 0x0001f81e01007387 */ /* 0x0001e80000100a00 */
[----:B0-----:R-:W2:Y:S04]  /*40820*/  LDL.LU.64 R30, [R1+0x3170] ;  /* 0x00317000011e7983 */ /* 0x001ea80000300a00 */
[----:B------:R-:W2:Y:S01]  /*40830*/  LDL.LU.64 R28, [R1+0x3168] ;  /* 0x00316800011c7983 */ /* 0x000ea20000300a00 */
[----:B---3--:R-:W-:-:S02]  /*40840*/  F2FP.F16.E4M3.UNPACK_B R2, R44.H1 ;  /* 0x0000002cff02723e */ /* 0x008fc400030006ff */
[----:B----4-:R-:W-:Y:S02]  /*40850*/  F2FP.F16.E4M3.UNPACK_B R3, R45.H1 ;  /* 0x0000002dff03723e */ /* 0x010fe400030006ff */
[----:B------:R-:W-:Y:S02]  /*40860*/  F2FP.F16.E4M3.UNPACK_B R60, R60.H1 ;  /* 0x0000003cff3c723e */ /* 0x000fe400030006ff */
[----:B------:R-:W-:-:S03]  /*40870*/  F2FP.F16.E4M3.UNPACK_B R61, R61.H1 ;  /* 0x0000003dff3d723e */ /* 0x000fc600030006ff */
[C---:B------:R-:W-:Y:S06]  /*40880*/  HMMA.16816.F32 R24, R32.reuse, R2, R24 ;  /* 0x000000022018723c */ /* 0x040fec0000001818 */
[C---:B------:R-:W-:Y:S01]  /*40890*/  HMMA.16816.F32 R4, R32.reuse, R60, R4 ;  /* 0x0000003c2004723c */ /* 0x040fe20000001804 */
[----:B------:R-:W-:Y:S02]  /*408a0*/  F2FP.F16.E4M3.UNPACK_B R58, R58.H1 ;  /* 0x0000003aff3a723e */ /* 0x000fe400030006ff */
[----:B------:R-:W-:Y:S01]  /*408b0*/  F2FP.F16.E4M3.UNPACK_B R59, R59.H1 ;  /* 0x0000003bff3b723e */ /* 0x000fe200030006ff */
[----:B------:R-:W-:Y:S04]  /*408c0*/  STL [R1], R2 ;  /* 0x0000000201007387 */ /* 0x000fe80000100800 */
[----:B------:R-:W-:Y:S09]  /*408d0*/  STL [R1+0x4], R3 ;  /* 0x0000040301007387 */ /* 0x000ff20000100800 */
[----:B------:R-:W-:Y:S04]  /*408e0*/  STL.64 [R1+0x210], R24 ;  /* 0x0002101801007387 */ /* 0x000fe80000100a00 */
[----:B------:R-:W-:Y:S04]  /*408f0*/  STL.64 [R1+0x218], R26 ;  /* 0x0002181a01007387 */ /* 0x000fe80000100a00 */
[----:B------:R-:W-:Y:S04]  /*40900*/  STL.64 [R1+0x230], R4 ;  /* 0x0002300401007387 */ /* 0x000fe80000100a00 */
[----:B------:R0:W-:Y:S02]  /*40910*/  STL.64 [R1+0x238], R6 ;  /* 0x0002380601007387 */ /* 0x0001e40000100a00 */
[----:B0-----:R-:W-:Y:S01]  /*40920*/  HMMA.16816.F32 R4, R32, R58, R20 ;  /* 0x0000003a2004723c */ /* 0x001fe20000001814 */
[----:B------:R-:W-:-:S02]  /*40930*/  F2FP.F16.E4M3.UNPACK_B R56, R56.H1 ;  /* 0x00000038ff38723e */ /* 0x000fc400030006ff */
[----:B------:R-:W-:Y:S02]  /*40940*/  F2FP.F16.E4M3.UNPACK_B R57, R57.H1 ;  /* 0x00000039ff39723e */ /* 0x000fe400030006ff */
[----:B------:R-:W-:-:S15]  /*40950*/  F2FP.F16.E4M3.UNPACK_B R54, R54.H1 ;  /* 0x00000036ff36723e */ /* 0x000fde00030006ff */
[----:B------:R-:W-:-:S03]  /*40960*/  NOP ;  /* 0x0000000000007918 */ /* 0x000fc60000000000 */
[----:B------:R-:W-:Y:S04]  /*40970*/  STL.64 [R1+0x250], R4 ;  /* 0x0002500401007387 */ /* 0x000fe80000100a00 */
[----:B------:R0:W-:Y:S02]  /*40980*/  STL.64 [R1+0x258], R6 ;  /* 0x0002580601007387 */ /* 0x0001e40000100a00 */
[----:B0-----:R-:W-:Y:S01]  /*40990*/  HMMA.16816.F32 R4, R32, R56, R16 ;  /* 0x000000382004723c */ /* 0x001fe20000001810 */
[----:B------:R-:W-:Y:S01]  /*409a0*/  F2FP.F16.E4M3.UNPACK_B R55, R55.H1 ;  /* 0x00000037ff37723e */ /* 0x000fe200030006ff */
[----:B------:R-:W-:Y:S04]  /*409b0*/  STL.64 [R1+0x3138], R58 ;  /* 0x0031383a01007387 */ /* 0x000fe80000100a00 */
[----:B------:R-:W-:-:S15]  /*409c0*/  STL.64 [R1+0x3130], R56 ;  /* 0x0031303801007387 */ /* 0x000fde0000100a00 */
[----:B------:R-:W-:-:S02]  /*409d0*/  NOP ;  /* 0x0000000000007918 */ /* 0x000fc40000000000 */
[----:B------:R-:W-:Y:S04]  /*409e0*/  STL.64 [R1+0x270], R4 ;  /* 0x0002700401007387 */ /* 0x000fe80000100a00 */
[----:B------:R0:W-:Y:S02]  /*409f0*/  STL.64 [R1+0x278], R6 ;  /* 0x0002780601007387 */ /* 0x0001e40000100a00 */
[----:B0-----:R-:W-:Y:S01]  /*40a00*/  HMMA.16816.F32 R4, R32, R54, R12 ;  /* 0x000000362004723c */ /* 0x001fe2000000180c */
[----:B------:R-:W-:Y:S02]  /*40a10*/  F2FP.F16.E4M3.UNPACK_B R52, R52.H1 ;  /* 0x00000034ff34723e */ /* 0x000fe400030006ff */
        /* <DEDUP_REMOVED lines=14> */
[----:B------:R-:W-:-:S15]  /*40b00*/  F2FP.F16.E4M3.UNPACK_B R49, R49.H1 ;  /* 0x00000031ff31723e */ /* 0x000fde00030006ff */
[----:B------:R-:W-:-:S05]  /*40b10*/  NOP ;  /* 0x0000000000007918 */ /* 0x000fca0000000000 */
[----:B------:R-:W-:Y:S04]  /*40b20*/  STL.64 [R1+0x2d0], R4 ;  /* 0x0002d00401007387 */ /* 0x000fe80000100a00 */
[----:B------:R2:W-:Y:S01]  /*40b30*/  STL.64 [R1+0x2d8], R6 ;  /* 0x0002d80601007387 */ /* 0x0005e20000100a00 */
[----:B------:R-:W-:Y:S01]  /*40b40*/  IMAD.MOV.U32 R0, RZ, RZ, R39 ;  /* 0x000000ffff007224 */ /* 0x000fe200078e0027 */
[----:B--2---:R-:W-:Y:S02]  /*40b50*/  HMMA.16816.F32 R4, R32, R48, R28 ;  /* 0x000000302004723c */ /* 0x004fe4000000181c */
[----:B------:R-:W2:-:S15]  /*40b60*/  LDL.LU R28, [R1+0x3f0] ;  /* 0x0003f000011c7983 */ /* 0x000e9e0000300800 */
[----:B------:R-:W-:-:S06]  /*40b70*/  NOP ;  /* 0x0000000000007918 */ /* 0x000fcc0000000000 */
[----:B------:R0:W-:Y:S04]  /*40b80*/  STL.64 [R1+0x2f0], R4 ;  /* 0x0002f00401007387 */ /* 0x0001e80000100a00 */
[----:B------:R1:W-:Y:S04]  /*40b90*/  STL.64 [R1+0x2f8], R6 ;  /* 0x0002f80601007387 */ /* 0x0003e80000100a00 */
        /* <DEDUP_REMOVED lines=11> */
[----:B------:R-:W2:Y:S04]  /*40c50*/  LDL.LU R24, [R1+0x310] ;  /* 0x0003100001187983 */ /* 0x000ea80000300800 */
        /* <DEDUP_REMOVED lines=19> */
[----:B-1----:R-:W4:Y:S04]  /*40d90*/  LDL.LU R6, [R1+0x398] ;  /* 0x0003980001067983 */ /* 0x002f280000300800 */
        /* <DEDUP_REMOVED lines=13> */
[----:B0-----:R-:W4:Y:S04]  /*40e70*/  LDL.LU R48, [R1+0x330] ;  /* 0x0003300001307983 */ /* 0x001f280000300800 */
[----:B------:R-:W4:Y:S04]  /*40e80*/  LDL.LU R49, [R1+0x334] ;  /* 0x0003340001317983 */ /* 0x000f280000300800 */
[----:B------:R-:W4:Y:S04]  /*40e90*/  LDL.LU R50, [R1+0x338] ;  /* 0x0003380001327983 */ /* 0x000f280000300800 */
[----:B------:R-:W4:Y:S01]  /*40ea0*/  LDL.LU R51, [R1+0x33c] ;  /* 0x00033c0001337983 */ /* 0x000f220000300800 */
[----:B------:R-:W-:-:S02]  /*40eb0*/  F2FP.F16.E4M3.UNPACK_B R46, R46.H1 ;  /* 0x0000002eff2e723e */ /* 0x000fc400030006ff */
[----:B------:R-:W-:-:S07]  /*40ec0*/  F2FP.F16.E4M3.UNPACK_B R47, R47.H1 ;  /* 0x0000002fff2f723e */ /* 0x000fce00030006ff */
[----:B--2---:R-:W-:Y:S01]  /*40ed0*/  HMMA.16816.F32 R24, R32, R46, R24 ;  /* 0x0000002e2018723c */ /* 0x004fe20000001818 */
[----:B---3--:R-:W-:Y:S02]  /*40ee0*/  F2FP.F16.E4M3.UNPACK_B R44, R44.H1 ;  /* 0x0000002cff2c723e */ /* 0x008fe400030006ff */
[----:B----4-:R-:W-:Y:S02]  /*40ef0*/  F2FP.F16.E4M3.UNPACK_B R45, R45.H1 ;  /* 0x0000002dff2d723e */ /* 0x010fe400030006ff */
[----:B------:R-:W-:Y:S02]  /*40f00*/  F2FP.F16.E4M3.UNPACK_B R42, R42.H1 ;  /* 0x0000002aff2a723e */ /* 0x000fe400030006ff */
[----:B------:R-:W-:-:S15]  /*40f10*/  F2FP.F16.E4M3.UNPACK_B R43, R43.H1 ;  /* 0x0000002bff2b723e */ /* 0x000fde00030006ff */
[----:B------:R-:W-:-:S01]  /*40f20*/  NOP ;  /* 0x0000000000007918 */ /* 0x000fc20000000000 */
[----:B------:R-:W-:Y:S04]  /*40f30*/  STL.64 [R1+0x310], R24 ;  /* 0x0003101801007387 */ /* 0x000fe80000100a00 */
[----:B------:R0:W-:Y:S04]  /*40f40*/  STL.64 [R1+0x318], R26 ;  /* 0x0003181a01007387 */ /* 0x0001e80000100a00 */
[----:B0-----:R-:W2:Y:S04]  /*40f50*/  LDL.LU.64 R26, [R1+0x3160] ;  /* 0x00316000011a7983 */ /* 0x001ea80000300a00 */
[----:B------:R-:W-:Y:S04]  /*40f60*/  STL.64 [R1+0x30e8], R46 ;  /* 0x0030e82e01007387 */ /* 0x000fe80000100a00 */
[----:B------:R0:W-:Y:S01]  /*40f70*/  STL.64 [R1+0x30e0], R44 ;  /* 0x0030e02c01007387 */ /* 0x0001e20000100a00 */
[C---:B------:R-:W-:Y:S06]  /*40f80*/  HMMA.16816.F32 R48, R32.reuse, R44, R48 ;  /* 0x0000002c2030723c */ /* 0x040fec0000001830 */
[----:B0-----:R-:W-:Y:S01]  /*40f90*/  HMMA.16816.F32 R44, R32, R42, R52 ;  /* 0x0000002a202c723c */ /* 0x001fe20000001834 */
[----:B------:R-:W-:-:S02]  /*40fa0*/  F2FP.F16.E4M3.UNPACK_B R40, R40.H1 ;  /* 0x00000028ff28723e */ /* 0x000fc400030006ff */
[----:B------:R-:W-:Y:S02]  /*40fb0*/  F2FP.F16.E4M3.UNPACK_B R41, R41.H1 ;  /* 0x00000029ff29723e */ /* 0x000fe400030006ff */
[----:B------:R-:W-:Y:S02]  /*40fc0*/  F2FP.F16.E4M3.UNPACK_B R38, R38.H1 ;  /* 0x00000026ff26723e */ /* 0x000fe400030006ff */
[----:B------:R-:W-:-:S07]  /*40fd0*/  F2FP.F16.E4M3.UNPACK_B R39, R39.H1 ;  /* 0x00000027ff27723e */ /* 0x000fce00030006ff */
[C---:B------:R-:W-:Y:S03]  /*40fe0*/  HMMA.16816.F32 R4, R32.reuse, R38, R4 ;  /* 0x000000262004723c */ /* 0x040fe60000001804 */
[----:B------:R-:W-:Y:S04]  /*40ff0*/  STL.64 [R1+0x330], R48 ;  /* 0x0003303001007387 */ /* 0x000fe80000100a00 */
[----:B------:R-:W-:Y:S04]  /*41000*/  STL.64 [R1+0x338], R50 ;  /* 0x0003383201007387 */ /* 0x000fe80000100a00 */
[----:B------:R-:W-:Y:S04]  /*41010*/  STL.64 [R1+0x350], R44 ;  /* 0x0003502c01007387 */ /* 0x000fe80000100a00 */
[----:B------:R0:W-:Y:S02]  /*41020*/  STL.64 [R1+0x358], R46 ;  /* 0x0003582e01007387 */ /* 0x0001e40000100a00 */
[----:B0-----:R-:W-:Y:S02]  /*41030*/  HMMA.16816.F32 R44, R32, R40, R56 ;  /* 0x00000028202c723c */ /* 0x001fe40000001838 */
[----:B------:R-:W-:Y:S04]  /*41040*/  STL.64 [R1+0x30c8], R42 ;  /* 0x0030c82a01007387 */ /* 0x000fe80000100a00 */
[----:B------:R-:W-:Y:S01]  /*41050*/  STL.64 [R1+0x30c0], R40 ;  /* 0x0030c02801007387 */ /* 0x000fe20000100a00 */
[----:B------:R-:W-:-:S02]  /*41060*/  F2FP.F16.E4M3.UNPACK_B R2, R22.H1 ;  /* 0x00000016ff02723e */ /* 0x000fc400030006ff */
[----:B------:R-:W-:-:S07]  /*41070*/  F2FP.F16.E4M3.UNPACK_B R3, R23.H1 ;  /* 0x00000017ff03723e */ /* 0x000fce00030006ff */
[----:B------:R-:W-:Y:S07]  /*41080*/  HMMA.16816.F32 R16, R32, R2, R16 ;  /* 0x000000022010723c */ /* 0x000fee0000001810 */
[----:B------:R-:W-:Y:S04]  /*41090*/  STL.64 [R1+0x370], R44 ;  /* 0x0003702c01007387 */ /* 0x000fe80000100a00 */
[----:B------:R-:W-:Y:S04]  /*410a0*/  STL.64 [R1+0x378], R46 ;  /* 0x0003782e01007387 */ /* 0x000fe80000100a00 */
[----:B------:R-:W-:Y:S04]  /*410b0*/  STL.64 [R1+0x3148], R38 ;  /* 0x0031482601007387 */ /* 0x000fe80000100a00 */
[----:B------:R-:W-:Y:S04]  /*410c0*/  STL.64 [R1+0x3140], R36 ;  /* 0x0031402401007387 */ /* 0x000fe80000100a00 */
[----:B------:R0:W-:Y:S02]  /*410d0*/  STL.64 [R1+0x390], R4 ;  /* 0x0003900401007387 */ /* 0x0001e40000100a00 */
[----:B0-----:R-:W-:-:S02]  /*410e0*/  F2FP.F16.E4M3.UNPACK_B R4, R20.H1 ;  /* 0x00000014ff04723e */ /* 0x001fc400030006ff */
[----:B------:R-:W-:-:S07]  /*410f0*/  F2FP.F16.E4M3.UNPACK_B R5, R21.H1 ;  /* 0x00000015ff05723e */ /* 0x000fce00030006ff */
[----:B------:R-:W-:Y:S01]  /*41100*/  HMMA.16816.F32 R12, R32, R4, R12 ;  /* 0x00000004200c723c */ /* 0x000fe2000000180c */
[----:B------:R0:W-:Y:S04]  /*41110*/  STL.64 [R1+0x398], R6 ;  /* 0x0003980601007387 */ /* 0x0001e80000100a00 */
[----:B------:R-:W-:Y:S04]  /*41120*/  STL.64 [R1+0x3b0], R16 ;  /* 0x0003b01001007387 */ /* 0x000fe80000100a00 */
[----:B------:R-:W-:Y:S01]  /*41130*/  STL.64 [R1+0x3b8], R18 ;  /* 0x0003b81201007387 */ /* 0x000fe20000100a00 */
[----:B0-----:R-:W-:-:S02]  /*41140*/  F2FP.F16.E4M3.UNPACK_B R6, R10.H1 ;  /* 0x0000000aff06723e */ /* 0x001fc400030006ff */
[----:B------:R-:W-:-:S11]  /*41150*/  F2FP.F16.E4M3.UNPACK_B R7, R11.H1 ;  /* 0x0000000bff07723e */ /* 0x000fd600030006ff */
[----:B------:R-:W-:Y:S04]  /*41160*/  STL.64 [R1+0x3d0], R12 ;  /* 0x0003d00c01007387 */ /* 0x000fe80000100a00 */
[----:B------:R0:W-:Y:S04]  /*41170*/  STL.64 [R1+0x3d8], R14 ;  /* 0x0003d80e01007387 */ /* 0x0001e80000100a00 */
[----:B------:R-:W3:Y:S01]  /*41180*/  LDL.LU R52, [R1+0x5b0] ;  /* 0x0005b00001347983 */ /* 0x000ee20000300800 */
[----:B0-----:R-:W-:-:S15]  /*41190*/  HMMA.16816.F32 R12, R32, R6, R28 ;  /* 0x00000006200c723c */ /* 0x001fde000000181c */
[----:B------:R-:W-:-:S08]  /*411a0*/  NOP ;  /* 0x0000000000007918 */ /* 0x000fd00000000000 */
[----:B------:R-:W-:Y:S04]  /*411b0*/  STL.64 [R1+0x3f0], R12 ;  /* 0x0003f00c01007387 */ /* 0x000fe80000100a00 */
[----:B------:R-:W-:Y:S04]  /*411c0*/  STL.64 [R1+0x3f8], R14 ;  /* 0x0003f80e01007387 */ /* 0x000fe80000100a00 */
[----:B------:R-:W3:Y:S04]  /*411d0*/  LDL.LU R53, [R1+0x5b4] ;  /* 0x0005b40001357983 */ /* 0x000ee80000300800 */
[----:B------:R-:W4:Y:S04]  /*411e0*/  LDL.LU R54, [R1+0x5b8] ;  /* 0x0005b80001367983 */ /* 0x000f280000300800 */
[----:B------:R-:W4:Y:S04]  /*411f0*/  LDL.LU R55, [R1+0x5bc] ;  /* 0x0005bc0001377983 */ /* 0x000f280000300800 */
[----:B----4-:R-:W-:Y:S04]  /*41200*/  STL.64 [R1+0x3158], R54 ;  /* 0x0031583601007387 */ /* 0x010fe80000100a00 */
[----:B---3--:R0:W-:Y:S04]  /*41210*/  STL.64 [R1+0x3150], R52 ;  /* 0x0031503401007387 */ /* 0x0081e80000100a00 */
        /* <DEDUP_REMOVED lines=17> */
[----:B------:R-:W2:Y:S04]  /*41330*/  LDL.LU R11, [R1+0x114] ;  /* 0x00011400010b7983 */ /* 0x000ea80000300800 */
[----:B0-----:R-:W3:Y:S04]  /*41340*/  LDL.LU R52, [R1+0x420] ;  /* 0x0004200001347983 */ /* 0x001ee80000300800 */
[----:B------:R-:W3:Y:S04]  /*41350*/  LDL.LU R53, [R1+0x424] ;  /* 0x0004240001357983 */ /* 0x000ee80000300800 */
[----:B------:R-:W3:Y:S04]  /*41360*/  LDL.LU R54, [R1+0x428] ;  /* 0x0004280001367983 */ /* 0x000ee80000300800 */
[----:B------:R-:W3:Y:S04]  /*41370*/  LDL.LU R55, [R1+0x42c] ;  /* 0x00042c0001377983 */ /* 0x000ee80000300800 */
        /* <DEDUP_REMOVED lines=22> */
[----:B------:R-:W-:Y:S04]  /*414e0*/  STL.64 [R1+0x30b8], R6 ;  /* 0x0030b80601007387 */ /* 0x000fe80000100a00 */
[----:B------:R0:W-:Y:S04]  /*414f0*/  STL.64 [R1+0x30b0], R4 ;  /* 0x0030b00401007387 */ /* 0x0001e80000100a00 */
[----:B0-----:R-:W2:Y:S04]  /*41500*/  LDL.LU R4, [R1+0x590] ;  /* 0x0005900001047983 */ /* 0x001ea80000300800 */
[----:B------:R-:W2:Y:S04]  /*41510*/  LDL.LU R5, [R1+0x594] ;  /* 0x0005940001057983 */ /* 0x000ea80000300800 */
[----:B------:R-:W2:Y:S04]  /*41520*/  LDL.LU R6, [R1+0x598] ;  /* 0x0005980001067983 */ /* 0x000ea80000300800 */
[----:B------:R-:W2:Y:S01]  /*41530*/  LDL.LU R7, [R1+0x59c] ;  /* 0x00059c0001077983 */ /* 0x000ea20000300800 */
[----:B------:R-:W-:-:S02]  /*41540*/  F2FP.F16.E4M3.UNPACK_B R8, R8.H1 ;  /* 0x00000008ff08723e */ /* 0x000fc400030006ff */
[----:B------:R-:W-:-:S07]  /*41550*/  F2FP.F16.E4M3.UNPACK_B R9, R9.H1 ;  /* 0x00000009ff09723e */ /* 0x000fce00030006ff */
[----:B---3--:R-:W-:-:S15]  /*41560*/  HMMA.16816.F32 R52, R32, R8, R52 ;  /* 0x000000082034723c */ /* 0x008fde0000001834 */
[----:B------:R-:W-:-:S08]  /*41570*/  NOP ;  /* 0x0000000000007918 */ /* 0x000fd00000000000 */
[----:B------:R-:W-:Y:S04]  /*41580*/  STL.64 [R1+0x420], R52 ;  /* 0x0004203401007387 */ /* 0x000fe80000100a00 */
[----:B------:R0:W-:Y:S04]  /*41590*/  STL.64 [R1+0x428], R54 ;  /* 0x0004283601007387 */ /* 0x0001e80000100a00 */
[----:B0-----:R-:W3:Y:S04]  /*415a0*/  LDL.LU.64 R54, [R1+0x3158] ;  /* 0x0031580001367983 */ /* 0x001ee80000300a00 */
[----:B------:R-:W3:Y:S01]  /*415b0*/  LDL.LU.64 R52, [R1+0x3150] ;  /* 0x0031500001347983 */ /* 0x000ee20000300a00 */
[----:B----4-:R-:W-:-:S02]  /*415c0*/  F2FP.F16.E4M3.UNPACK_B R10, R10.H1 ;  /* 0x0000000aff0a723e */ /* 0x010fc400030006ff */
[----:B--2---:R-:W-:Y:S02]  /*415d0*/  F2FP.F16.E4M3.UNPACK_B R11, R11.H1 ;  /* 0x0000000bff0b723e */ /* 0x004fe400030006ff */
[----:B------:R-:W-:Y:S02]  /*415e0*/  F2FP.F16.E4M3.UNPACK_B R12, R12.H1 ;  /* 0x0000000cff0c723e */ /* 0x000fe400030006ff */
[----:B------:R-:W-:-:S03]  /*415f0*/  F2FP.F16.E4M3.UNPACK_B R13, R13.H1 ;  /* 0x0000000dff0d723e */ /* 0x000fc600030006ff */
[C---:B------:R-:W-:Y:S06]  /*41600*/  HMMA.16816.F32 R36, R32.reuse, R10, R36 ;  /* 0x0000000a2024723c */ /* 0x040fec0000001824 */
[----:B------:R-:W-:Y:S01]  /*41610*/  HMMA.16816.F32 R4, R32, R12, R4 ;  /* 0x0000000c2004723c */ /* 0x000fe20000001804 */
[----:B------:R-:W-:Y:S02]  /*41620*/  F2FP.F16.E4M3.UNPACK_B R14, R14.H1 ;  /* 0x0000000eff0e723e */ /* 0x000fe400030006ff */
[----:B------:R-:W-:-:S14]  /*41630*/  F2FP.F16.E4M3.UNPACK_B R15, R15.H1 ;  /* 0x0000000fff0f723e */ /* 0x000fdc00030006ff */
[----:B------:R-:W-:Y:S04]  /*41640*/  STL.64 [R1+0x520], R36 ;  /* 0x0005202401007387 */ /* 0x000fe80000100a00 */
[----:B------:R0:W-:Y:S04]  /*41650*/  STL.64 [R1+0x528], R38 ;  /* 0x0005282601007387 */ /* 0x0001e80000100a00 */
[----:B0-----:R-:W2:Y:S04]  /*41660*/  LDL.LU.64 R38, [R1+0x3148] ;  /* 0x0031480001267983 */ /* 0x001ea80000300a00 */
[----:B------:R-:W4:Y:S04]  /*41670*/  LDL.LU.64 R36, [R1+0x3140] ;  /* 0x0031400001247983 */ /* 0x000f280000300a00 */
[----:B------:R-:W-:Y:S04]  /*41680*/  STL.64 [R1+0x30d8], R10 ;  /* 0x0030d80a01007387 */ /* 0x000fe80000100a00 */
[----:B------:R-:W-:Y:S04]  /*41690*/  STL.64 [R1+0x30d0], R8 ;  /* 0x0030d00801007387 */ /* 0x000fe80000100a00 */
[----:B------:R-:W-:Y:S04]  /*416a0*/  STL.64 [R1+0x590], R4 ;  /* 0x0005900401007387 */ /* 0x000fe80000100a00 */
[----:B------:R0:W-:Y:S02]  /*416b0*/  STL.64 [R1+0x598], R6 ;  /* 0x0005980601007387 */ /* 0x0001e40000100a00 */
[----:B0-----:R-:W-:Y:S01]  /*416c0*/  HMMA.16816.F32 R4, R32, R14, R40 ;  /* 0x0000000e2004723c */ /* 0x001fe20000001828 */
[----:B------:R-:W-:-:S02]  /*416d0*/  F2FP.F16.E4M3.UNPACK_B R16, R16.H1 ;  /* 0x00000010ff10723e */ /* 0x000fc400030006ff */
[----:B------:R-:W-:-:S03]  /*416e0*/  F2FP.F16.E4M3.UNPACK_B R17, R17.H1 ;  /* 0x00000011ff11723e */ /* 0x000fc600030006ff */
[----:B------:R-:W-:Y:S04]  /*416f0*/  STL.64 [R1+0x30f8], R14 ;  /* 0x0030f80e01007387 */ /* 0x000fe80000100a00 */
[----:B------:R-:W-:-:S13]  /*41700*/  STL.64 [R1+0x30f0], R12 ;  /* 0x0030f00c01007387 */ /* 0x000fda0000100a00 */
        /* <DEDUP_REMOVED lines=10> */
[----:B------:R-:W-:-:S05]  /*417b0*/  F2FP.F16.E4M3.UNPACK_B R21, R21.H1 ;  /* 0x00000015ff15723e */ /* 0x000fca00030006ff */
[----:B------:R-:W-:Y:S04]  /*417c0*/  STL.64 [R1+0x3098], R18 ;  /* 0x0030981201007387 */ /* 0x000fe80000100a00 */
[----:B------:R-:W-:-:S13]  /*417d0*/  STL.64 [R1+0x3090], R16 ;  /* 0x0030901001007387 */ /* 0x000fda0000100a00 */
[----:B------:R-:W-:Y:S04]  /*417e0*/  STL.64 [R1+0x560], R4 ;  /* 0x0005600401007387 */ /* 0x000fe80000100a00 */
[----:B------:R3:W-:Y:S01]  /*417f0*/  STL.64 [R1+0x568], R6 ;  /* 0x0005680601007387 */ /* 0x0007e20000100a00 */
[----:B------:R-:W-:Y:S02]  /*41800*/  IMAD R31, R31, 0x100, R59 ;  /* 0x000001001f1f7824 */ /* 0x000fe400078e023b */
[----:B------:R-:W-:Y:S02]  /*41810*/  IMAD R30, R30, 0x100, R58 ;  /* 0x000001001e1e7824 */ /* 0x000fe400078e023a */
[----:B------:R-:W-:Y:S02]  /*41820*/  IMAD.MOV.U32 R59, RZ, RZ, R26 ;  /* 0x000000ffff3b7224 */ /* 0x000fe400078e001a */
[----:B------:R-:W-:Y:S01]  /*41830*/  IMAD.MOV.U32 R58, RZ, RZ, R27 ;  /* 0x000000ffff3a7224 */ /* 0x000fe200078e001b */
[----:B---3--:R-:W-:-:S15]  /*41840*/  HMMA.16816.F32 R4, R32, R20, R52 ;  /* 0x000000142004723c */ /* 0x008fde0000001834 */
[----:B------:R-:W-:-:S08]  /*41850*/  NOP ;  /* 0x0000000000007918 */ /* 0x000fd00000000000 */
[----:B------:R0:W-:Y:S04]  /*41860*/  STL.64 [R1+0x5b0], R4 ;  /* 0x0005b00401007387 */ /* 0x0001e80000100a00 */
[----:B------:R1:W-:Y:S04]  /*41870*/  STL.64 [R1+0x5b8], R6 ;  /* 0x0005b80601007387 */ /* 0x0003e80000100a00 */
[----:B------:R-:W3:Y:S04]  /*41880*/  LDL.LU R52, [R1+0x4e0] ;  /* 0x0004e00001347983 */ /* 0x000ee80000300800 */
[----:B------:R-:W3:Y:S04]  /*41890*/  LDL.LU R53, [R1+0x4e4] ;  /* 0x0004e40001357983 */ /* 0x000ee80000300800 */
[----:B------:R-:W3:Y:S04]  /*418a0*/  LDL.LU R54, [R1+0x4e8] ;  /* 0x0004e80001367983 */ /* 0x000ee80000300800 */
[----:B------:R-:W3:Y:S04]  /*418b0*/  LDL.LU R55, [R1+0x4ec] ;  /* 0x0004ec0001377983 */ /* 0x000ee80000300800 */
[----:B------:R-:W2:Y:S04]  /*418c0*/  LDL.LU R26, [R1+0x1b0] ;  /* 0x0001b000011a7983 */ /* 0x000ea80000300800 */
[----:B------:R-:W3:Y:S04]  /*418d0*/  LDL.LU R27, [R1+0x1b4] ;  /* 0x0001b400011b7983 */ /* 0x000ee80000300800 */
[----:B------:R-:W2:Y:S04]  /*418e0*/  LDL.LU R40, [R1+0x5d0] ;  /* 0x0005d00001287983 */ /* 0x000ea80000300800 */
[----:B------:R-:W2:Y:S04]  /*418f0*/  LDL.LU R41, [R1+0x5d4] ;  /* 0x0005d40001297983 */ /* 0x000ea80000300800 */
[----:B------:R-:W2:Y:S04]  /*41900*/  LDL.LU R42, [R1+0x5d8] ;  /* 0x0005d800012a7983 */ /* 0x000ea80000300800 */
[----:B------:R-:W2:Y:S01]  /*41910*/  LDL.LU R43, [R1+0x5dc] ;  /* 0x0005dc00012b7983 */ /* 0x000ea20000300800 */
[----:B------:R-:W-:-:S02]  /*41920*/  F2FP.F16.E4M3.UNPACK_B R22, R22.H1 ;  /* 0x00000016ff16723e */ /* 0x000fc400030006ff */
[----:B------:R-:W-:Y:S01]  /*41930*/  F2FP.F16.E4M3.UNPACK_B R23, R23.H1 ;  /* 0x00000017ff17723e */ /* 0x000fe200030006ff */
[----:B------:R-:W-:Y:S02]  /*41940*/  IMAD R28, R28, 0x100, R56 ;  /* 0x000001001c1c7824 */ /* 0x000fe400078e0238 */
[----:B------:R-:W-:Y:S01]  /*41950*/  IMAD R29, R29, 0x100, R57 ;  /* 0x000001001d1d7824 */ /* 0x000fe200078e0239 */
[----:B------:R-:W3:Y:S04]  /*41960*/  LDL R56, [R1+0x18] ;  /* 0x0000180001387983 */ /* 0x000ee80000100800 */
[----:B------:R-:W3:Y:S01]  /*41970*/  LDL R57, [R1+0x1c] ;  /* 0x00001c0001397983 */ /* 0x000ee20000100800 */
[----:B----4-:R-:W-:Y:S02]  /*41980*/  IMAD.MOV.U32 R11, RZ, RZ, R36 ;  /* 0x000000ffff0b7224 */ /* 0x010fe400078e0024 */
[----:B------:R-:W-:Y:S01]  /*41990*/  IMAD.MOV.U32 R10, RZ, RZ, R37 ;  /* 0x000000ffff0a7224 */ /* 0x000fe200078e0025 */
        /* <DEDUP_REMOVED lines=14> */
[----:B------:R-:W4:Y:S04]  /*41a80*/  LDL R8, [R1+0x30] ;  /* 0x0000300001087983 */ /* 0x000f280000100800 */
[----:B------:R-:W4:Y:S04]  /*41a90*/  LDL R9, [R1+0x34] ;  /* 0x0000340001097983 */ /* 0x000f280000100800 */
        /* <DEDUP_REMOVED lines=8> */
[----:B------:R-:W-:Y:S04]  /*41b20*/  STL.64 [R1+0x30a8], R22 ;  /* 0x0030a81601007387 */ /* 0x000fe80000100a00 */
[----:B------:R0:W-:Y:S01]  /*41b30*/  STL.64 [R1+0x30a0], R20 ;  /* 0x0030a01401007387 */ /* 0x0001e20000100a00 */
[----:B--2---:R-:W-:-:S15]  /*41b40*/  HMMA.16816.F32 R40, R32, R22, R40 ;  /* 0x000000162028723c */ /* 0x004fde0000001828 */
[----:B------:R-:W-:-:S08]  /*41b50*/  NOP ;  /* 0x0000000000007918 */ /* 0x000fd00000000000 */
[----:B------:R-:W-:Y:S04]  /*41b60*/  STL.64 [R1+0x5d0], R40 ;  /* 0x0005d02801007387 */ /* 0x000fe80000100a00 */
[----:B------:R1:W-:Y:S04]  /*41b70*/  STL.64 [R1+0x5d8], R42 ;  /* 0x0005d82a01007387 */ /* 0x0003e80000100a00 */
[----:B0-----:R-:W2:Y:S04]  /*41b80*/  LDL.LU R20, [R1+0x600] ;  /* 0x0006000001147983 */ /* 0x001ea80000300800 */
[----:B------:R-:W2:Y:S04]  /*41b90*/  LDL.LU R21, [R1+0x604] ;  /* 0x0006040001157983 */ /* 0x000ea80000300800 */
[----:B------:R-:W2:Y:S04]  /*41ba0*/  LDL.LU R22, [R1+0x608] ;  /* 0x0006080001167983 */ /* 0x000ea80000300800 */
[----:B------:R-:W2:Y:S01]  /*41bb0*/  LDL.LU R23, [R1+0x60c] ;  /* 0x00060c0001177983 */ /* 0x000ea20000300800 */
[----:B------:R-:W-:-:S02]  /*41bc0*/  F2FP.F16.E4M3.UNPACK_B R24, R24.H1 ;  /* 0x00000018ff18723e */ /* 0x000fc400030006ff */
[----:B------:R-:W-:Y:S02]  /*41bd0*/  F2FP.F16.E4M3.UNPACK_B R25, R25.H1 ;  /* 0x00000019ff19723e */ /* 0x000fe400030006ff */
[----:B------:R-:W-:Y:S02]  /*41be0*/  F2FP.F16.E4M3.UNPACK_B R26, R26.H1 ;  /* 0x0000001aff1a723e */ /* 0x000fe400030006ff */
[----:B---3--:R-:W-:-:S03]  /*41bf0*/  F2FP.F16.E4M3.UNPACK_B R27, R27.H1 ;  /* 0x0000001bff1b723e */ /* 0x008fc600030006ff */
[C---:B----4-:R-:W-:Y:S06]  /*41c00*/  HMMA.16816.F32 R44, R32.reuse, R24, R44 ;  /* 0x00000018202c723c */ /* 0x050fec000000182c */
[----:B-1----:R-:W-:Y:S01]  /*41c10*/  HMMA.16816.F32 R40, R32, R26, R48 ;  /* 0x0000001a2028723c */ /* 0x002fe20000001830 */
[----:B------:R-:W-:Y:S02]  /*41c20*/  F2FP.F16.E4M3.UNPACK_B R36, R36.H1 ;  /* 0x00000024ff24723e */ /* 0x000fe400030006ff */
[----:B------:R-:W-:Y:S02]  /*41c30*/  F2FP.F16.E4M3.UNPACK_B R37, R37.H1 ;  /* 0x00000025ff25723e */ /* 0x000fe400030006ff */
[----:B------:R-:W-:-:S02]  /*41c40*/  F2FP.F16.E4M3.UNPACK_B R28, R28 ;  /* 0x0000001cff1c723e */ /* 0x000fc400020006ff */
[----:B------:R-:W-:Y:S02]  /*41c50*/  F2FP.F16.E4M3.UNPACK_B R29, R29 ;  /* 0x0000001dff1d723e */ /* 0x000fe400020006ff */
[----:B------:R-:W-:Y:S02]  /*41c60*/  F2FP.F16.E4M3.UNPACK_B R30, R30 ;  /* 0x0000001eff1e723e */ /* 0x000fe400020006ff */
[----:B------:R-:W-:-:S07]  /*41c70*/  F2FP.F16.E4M3.UNPACK_B R31, R31 ;  /* 0x0000001fff1f723e */ /* 0x000fce00020006ff */
[C---:B------:R-:W-:Y:S06]  /*41c80*/  HMMA.16816.F32 R16, R28.reuse, R8, R16 ;  /* 0x000000081c10723c */ /* 0x040fec0000001810 */
[C---:B------:R-:W-:Y:S06]  /*41c90*/  HMMA.16816.F32 R12, R28.reuse, R10, R12 ;  /* 0x0000000a1c0c723c */ /* 0x040fec000000180c */
[C---:B------:R-:W-:Y:S06]  /*41ca0*/  HMMA.16816.F32 R8, R28.reuse, R56, R4 ;  /* 0x000000381c08723c */ /* 0x040fec0000001804 */
[----:B------:R-:W-:Y:S01]  /*41cb0*/  HMMA.16816.F32 R4, R28, R58, R52 ;  /* 0x0000003a1c04723c */ /* 0x000fe20000001834 */
[----:B------:R0:W-:Y:S04]  /*41cc0*/  STL.64 [R1+0x5f0], R44 ;  /* 0x0005f02c01007387 */ /* 0x0001e80000100a00 */
[----:B------:R1:W-:Y:S04]  /*41cd0*/  STL.64 [R1+0x5f8], R46 ;  /* 0x0005f82e01007387 */ /* 0x0003e80000100a00 */
[----:B------:R-:W3:Y:S04]  /*41ce0*/  LDL R50, [R1] ;  /* 0x0000000001327983 */ /* 0x000ee80000100800 */
[----:B------:R4:W-:Y:S04]  /*41cf0*/  STL.64 [R1+0x610], R40 ;  /* 0x0006102801007387 */ /* 0x0009e80000100a00 */
[----:B------:R4:W-:Y:S04]  /*41d00*/  STL.64 [R1+0x618], R42 ;  /* 0x0006182a01007387 */ /* 0x0009e80000100a00 */
[----:B------:R-:W3:Y:S04]  /*41d10*/  LDL R51, [R1+0x4] ;  /* 0x0000040001337983 */ /* 0x000ee80000100800 */
[----:B0-----:R-:W3:Y:S04]  /*41d20*/  LDL.LU R44, [R1+0x4c0] ;  /* 0x0004c000012c7983 */ /* 0x001ee80000300800 */
[----:B------:R-:W3:Y:S04]  /*41d30*/  LDL.LU R45, [R1+0x4c4] ;  /* 0x0004c400012d7983 */ /* 0x000ee80000300800 */
[----:B-1----:R-:W3:Y:S04]  /*41d40*/  LDL.LU R46, [R1+0x4c8] ;  /* 0x0004c800012e7983 */ /* 0x002ee80000300800 */
[----:B------:R-:W3:Y:S04]  /*41d50*/  LDL.LU R47, [R1+0x4cc] ;  /* 0x0004cc00012f7983 */ /* 0x000ee80000300800 */
[----:B------:R-:W3:Y:S04]  /*41d60*/  LDL R48, [R1+0x8] ;  /* 0x0000080001307983 */ /* 0x000ee80000100800 */
[----:B----4-:R-:W4:Y:S04]  /*41d70*/  LDL.LU R40, [R1+0x4d0] ;  /* 0x0004d00001287983 */ /* 0x010f280000300800 */
[----:B------:R-:W4:Y:S04]  /*41d80*/  LDL.LU R41, [R1+0x4d4] ;  /* 0x0004d40001297983 */ /* 0x000f280000300800 */
[----:B------:R-:W4:Y:S04]  /*41d90*/  LDL.LU R42, [R1+0x4d8] ;  /* 0x0004d800012a7983 */ /* 0x000f280000300800 */
[----:B------:R-:W4:Y:S04]  /*41da0*/  LDL.LU R43, [R1+0x4dc] ;  /* 0x0004dc00012b7983 */ /* 0x000f280000300800 */
[----:B------:R-:W-:Y:S04]  /*41db0*/  STL.64 [R1+0x3118], R26 ;  /* 0x0031181a01007387 */ /* 0x000fe80000100a00 */
[----:B------:R-:W-:Y:S01]  /*41dc0*/  STL.64 [R1+0x3110], R24 ;  /* 0x0031101801007387 */ /* 0x000fe20000100a00 */
[----:B--2---:R-:W-:-:S15]  /*41dd0*/  HMMA.16816.F32 R20, R32, R36, R20 ;  /* 0x000000242014723c */ /* 0x004fde0000001814 */
[----:B------:R-:W-:-:S08]  /*41de0*/  NOP ;  /* 0x0000000000007918 */ /* 0x000fd00000000000 */
[----:B------:R0:W-:Y:S04]  /*41df0*/  STL.64 [R1+0x600], R20 ;  /* 0x0006001401007387 */ /* 0x0001e80000100a00 */
[----:B------:R1:W-:Y:S04]  /*41e00*/  STL.64 [R1+0x608], R22 ;  /* 0x0006081601007387 */ /* 0x0003e80000100a00 */
[----:B------:R-:W-:Y:S04]  /*41e10*/  STL.64 [R1+0x510], R16 ;  /* 0x0005101001007387 */ /* 0x000fe80000100a00 */
[----:B------:R-:W-:Y:S04]  /*41e20*/  STL.64 [R1+0x518], R18 ;  /* 0x0005181201007387 */ /* 0x000fe80000100a00 */
[----:B------:R-:W-:Y:S04]  /*41e30*/  STL.64 [R1+0x500], R12 ;  /* 0x0005000c01007387 */ /* 0x000fe80000100a00 */
[----:B------:R-:W-:Y:S04]  /*41e40*/  STL.64 [R1+0x508], R14 ;  /* 0x0005080e01007387 */ /* 0x000fe80000100a00 */
[----:B0-----:R-:W2:Y:S04]  /*41e50*/  LDL.LU R20, [R1+0xf90] ;  /* 0x000f900001147983 */ /* 0x001ea80000300800 */
[----:B------:R-:W-:Y:S04]  /*41e60*/  STL.64 [R1+0x4f0], R8 ;  /* 0x0004f00801007387 */ /* 0x000fe80000100a00 */
[----:B------:R-:W-:Y:S04]  /*41e70*/  STL.64 [R1+0x4f8], R10 ;  /* 0x0004f80a01007387 */ /* 0x000fe80000100a00 */
[----:B------:R0:W-:Y:S04]  /*41e80*/  STL.64 [R1+0x4e0], R4 ;  /* 0x0004e00401007387 */ /* 0x0001e80000100a00 */
[----:B------:R0:W-:Y:S04]  /*41e90*/  STL.64 [R1+0x4e8], R6 ;  /* 0x0004e80601007387 */ /* 0x0001e80000100a00 */
[----:B------:R-:W2:Y:S04]  /*41ea0*/  LDL.LU R21, [R1+0xf94] ;  /* 0x000f940001157983 */ /* 0x000ea80000300800 */
[----:B-1----:R-:W2:Y:S04]  /*41eb0*/  LDL.LU R22, [R1+0xf98] ;  /* 0x000f980001167983 */ /* 0x002ea80000300800 */
[----:B------:R-:W2:Y:S04]  /*41ec0*/  LDL.LU R23, [R1+0xf9c] ;  /* 0x000f9c0001177983 */ /* 0x000ea80000300800 */
[----:B------:R-:W2:Y:S04]  /*41ed0*/  LDL.LU R32, [R1+0xfa0] ;  /* 0x000fa00001207983 */ /* 0x000ea80000300800 */
[----:B------:R-:W2:Y:S04]  /*41ee0*/  LDL.LU R33, [R1+0xfa4] ;  /* 0x000fa40001217983 */ /* 0x000ea80000300800 */
[----:B------:R-:W2:Y:S04]  /*41ef0*/  LDL.LU R34, [R1+0xfa8] ;  /* 0x000fa80001227983 */ /* 0x000ea80000300800 */
[----:B------:R-:W2:Y:S04]  /*41f00*/  LDL.LU R35, [R1+0xfac] ;  /* 0x000fac0001237983 */ /* 0x000ea80000300800 */
        /* <DEDUP_REMOVED lines=12> */
[----:B------:R-:W-:Y:S01]  /*41fd0*/  IMAD.MOV.U32 R49, RZ, RZ, R0 ;  /* 0x000000ffff317224 */ /* 0x000fe200078e0000 */
[C---:B---3--:R-:W-:Y:S02]  /*41fe0*/  HMMA.16816.F32 R8, R28.reuse, R50, R44 ;  /* 0x000000321c08723c */ /* 0x048fe4000000182c */
[----:B------:R-:W3:Y:S04]  /*41ff0*/  LDL.LU R16, [R1+0xf80] ;  /* 0x000f800001107983 */ /* 0x000ee80000300800 */
[----:B------:R-:W3:Y:S04]  /*42000*/  LDL.LU R17, [R1+0xf84] ;  /* 0x000f840001117983 */ /* 0x000ee80000300800 */
[----:B------:R-:W3:Y:S04]  /*42010*/  LDL.LU R18, [R1+0xf88] ;  /* 0x000f880001127983 */ /* 0x000ee80000300800 */
[----:B------:R-:W3:Y:S04]  /*42020*/  LDL.LU R19, [R1+0xf8c] ;  /* 0x000f8c0001137983 */ /* 0x000ee80000300800 */
[----:B------:R-:W3:Y:S01]  /*42030*/  LDL.LU R24, [R1+0x1050] ;  /* 0x0010500001187983 */ /* 0x000ee20000300800 */
[----:B----4-:R-:W-:-:S15]  /*42040*/  HMMA.16816.F32 R12, R28, R48, R40 ;  /* 0x000000301c0c723c */ /* 0x010fde0000001828 */
[----:B------:R-:W-:-:S08]  /*42050*/  NOP ;  /* 0x0000000000007918 */ /* 0x000fd00000000000 */
[----:B------:R0:W-:Y:S04]  /*42060*/  STL.64 [R1+0x4d0], R12 ;  /* 0x0004d00c01007387 */ /* 0x0001e80000100a00 */
[----:B------:R1:W-:Y:S04]  /*42070*/  STL.64 [R1+0x4d8], R14 ;  /* 0x0004d80e01007387 */ /* 0x0003e80000100a00 */
[----:B------:R4:W-:Y:S04]  /*42080*/  STL.64 [R1+0x4c0], R8 ;  /* 0x0004c00801007387 */ /* 0x0009e80000100a00 */
[----:B------:R4:W-:Y:S04]  /*42090*/  STL.64 [R1+0x4c8], R10 ;  /* 0x0004c80a01007387 */ /* 0x0009e80000100a00 */
[----:B------:R-:W3:Y:S04]  /*420a0*/  LDL.LU R25, [R1+0x1054] ;  /* 0x0010540001197983 */ /* 0x000ee80000300800 */
[----:B------:R-:W3:Y:S04]  /*420b0*/  LDL.LU R26, [R1+0x1058] ;  /* 0x00105800011a7983 */ /* 0x000ee80000300800 */
[----:B------:R-:W3:Y:S04]  /*420c0*/  LDL.LU R27, [R1+0x105c] ;  /* 0x00105c00011b7983 */ /* 0x000ee80000300800 */
[----:B------:R-:W3:Y:S04]  /*420d0*/  LDL.LU R48, [R1+0x1040] ;  /* 0x0010400001307983 */ /* 0x000ee80000300800 */
[----:B------:R-:W3:Y:S04]  /*420e0*/  LDL.LU R49, [R1+0x1044] ;  /* 0x0010440001317983 */ /* 0x000ee80000300800 */
[----:B------:R-:W3:Y:S04]  /*420f0*/  LDL.LU R50, [R1+0x1048] ;  /* 0x0010480001327983 */ /* 0x000ee80000300800 */
[----:B------:R-:W3:Y:S04]  /*42100*/  LDL.LU R51, [R1+0x104c] ;  /* 0x00104c0001337983 */ /* 0x000ee80000300800 */
[----:B0-----:R-:W3:Y:S04]  /*42110*/  LDL.LU R12, [R1+0x1030] ;  /* 0x00103000010c7983 */ /* 0x001ee80000300800 */
[----:B------:R-:W3:Y:S04]  /*42120*/  LDL.LU R13, [R1+0x1034] ;  /* 0x00103400010d7983 */ /* 0x000ee80000300800 */
[----:B-1----:R-:W3:Y:S04]  /*42130*/  LDL.LU R14, [R1+0x1038] ;  /* 0x00103800010e7983 */ /* 0x002ee80000300800 */
[----:B------:R-:W3:Y:S04]  /*42140*/  LDL.LU R15, [R1+0x103c] ;  /* 0x00103c00010f7983 */ /* 0x000ee80000300800 */
[----:B------:R-:W3:Y:S04]  /*42150*/  LDL.LU R44, [R1+0x1020] ;  /* 0x00102000012c7983 */ /* 0x000ee80000300800 */
[----:B------:R-:W3:Y:S04]  /*42160*/  LDL.LU R45, [R1+0x1024] ;  /* 0x00102400012d7983 */ /* 0x000ee80000300800 */
[----:B------:R-:W3:Y:S04]  /*42170*/  LDL.LU R46, [R1+0x1028] ;  /* 0x00102800012e7983 */ /* 0x000ee80000300800 */
[----:B------:R-:W3:Y:S04]  /*42180*/  LDL.LU R47, [R1+0x102c] ;  /* 0x00102c00012f7983 */ /* 0x000ee80000300800 */
[----:B----4-:R-:W4:Y:S04]  /*42190*/  LDL.LU R8, [R1+0x1010] ;  /* 0x0010100001087983 */ /* 0x010f280000300800 */
[----:B------:R-:W4:Y:S04]  /*421a0*/  LDL.LU R9, [R1+0x1014] ;  /* 0x0010140001097983 */ /* 0x000f280000300800 */
[----:B------:R-:W4:Y:S04]  /*421b0*/  LDL.LU R10, [R1+0x1018] ;  /* 0x00101800010a7983 */ /* 0x000f280000300800 */
[----:B------:R-:W4:Y:S04]  /*421c0*/  LDL.LU R11, [R1+0x101c] ;  /* 0x00101c00010b7983 */ /* 0x000f280000300800 */
[----:B------:R-:W4:Y:S04]  /*421d0*/  LDL.LU R40, [R1+0x1000] ;  /* 0x0010000001287983 */ /* 0x000f280000300800 */
[----:B------:R-:W4:Y:S04]  /*421e0*/  LDL.LU R41, [R1+0x1004] ;  /* 0x0010040001297983 */ /* 0x000f280000300800 */
[----:B------:R-:W4:Y:S04]  /*421f0*/  LDL.LU R42, [R1+0x1008] ;  /* 0x00100800012a7983 */ /* 0x000f280000300800 */
[----:B------:R-:W4:Y:S01]  /*42200*/  LDL.LU R43, [R1+0x100c] ;  /* 0x00100c00012b7983 */ /* 0x000f220000300800 */
[----:B--2---:R-:W-:-:S15]  /*42210*/  HMMA.16816.F32 R56, R28, R60, R56 ;  /* 0x0000003c1c38723c */ /* 0x004fde0000001838 */
[----:B------:R-:W-:-:S08]  /*42220*/  NOP ;  /* 0x0000000000007918 */ /* 0x000fd00000000000 */
[----:B------:R-:W-:Y:S04]  /*42230*/  STL.64 [R1+0x4b0], R56 ;  /* 0x0004b03801007387 */ /* 0x000fe80000100a00 */
[----:B------:R0:W-:Y:S04]  /*42240*/  STL.64 [R1+0x4b8], R58 ;  /* 0x0004b83a01007387 */ /* 0x0001e80000100a00 */
[----:B0-----:R-:W2:Y:S04]  /*42250*/  LDL.LU.64 R58, [R1+0x3138] ;  /* 0x00313800013a7983 */ /* 0x001ea80000300a00 */
[----:B------:R-:W3:Y:S01]  /*42260*/  LDL.LU.64 R56, [R1+0x3130] ;  /* 0x0031300001387983 */ /* 0x000ee20000300a00 */
[----:B--2---:R-:W-:-:S15]  /*42270*/  HMMA.16816.F32 R52, R28, R58, R52 ;  /* 0x0000003a1c34723c */ /* 0x004fde0000001834 */
[----:B------:R-:W-:-:S08]  /*42280*/  NOP ;  /* 0x0000000000007918 */ /* 0x000fd00000000000 */
[----:B------:R-:W-:Y:S04]  /*42290*/  STL.64 [R1+0x1070], R52 ;  /* 0x0010703401007387 */ /* 0x000fe80000100a00 */
[----:B------:R0:W-:Y:S04]  /*422a0*/  STL.64 [R1+0x1078], R54 ;  /* 0x0010783601007387 */ /* 0x0001e80000100a00 */
[----:B0-----:R-:W2:Y:S04]  /*422b0*/  LDL.LU.64 R54, [R1+0x3128] ;  /* 0x0031280001367983 */ /* 0x001ea80000300a00 */
[----:B------:R-:W4:Y:S01]  /*422c0*/  LDL.LU.64 R52, [R1+0x3120] ;  /* 0x0031200001347983 */ /* 0x000f220000300a00 */
[----:B---3--:R-:W-:-:S15]  /*422d0*/  HMMA.16816.F32 R4, R28, R56, R4 ;  /* 0x000000381c04723c */ /* 0x008fde0000001804 */
[----:B------:R-:W-:-:S08]  /*422e0*/  NOP ;  /* 0x0000000000007918 */ /* 0x000fd00000000000 */
[----:B------:R0:W-:Y:S04]  /*422f0*/  STL.64 [R1+0x1060], R4 ;  /* 0x0010600401007387 */ /* 0x0001e80000100a00 */
[----:B------:R1:W-:Y:S04]  /*42300*/  STL.64 [R1+0x1068], R6 ;  /* 0x0010680601007387 */ /* 0x0003e80000100a00 */
[----:B0-----:R-:W3:Y:S04]  /*42310*/  LDL.LU R4, [R1+0xff0] ;  /* 0x000ff00001047983 */ /* 0x001ee80000300800 */
[----:B------:R-:W3:Y:S04]  /*42320*/  LDL.LU R5, [R1+0xff4] ;  /* 0x000ff40001057983 */ /* 0x000ee80000300800 */
[----:B-1----:R-:W3:Y:S04]  /*42330*/  LDL.LU R6, [R1+0xff8] ;  /* 0x000ff80001067983 */ /* 0x002ee80000300800 */
[----:B------:R-:W3:Y:S04]  /*42340*/  LDL.LU R7, [R1+0xffc] ;  /* 0x000ffc0001077983 */ /* 0x000ee80000300800 */
[----:B------:R-:W-:Y:S04]  /*42350*/  STL.64 [R1+0x3050], R58 ;  /* 0x0030503a01007387 */ /* 0x000fe80000100a00 */
[----:B------:R0:W-:Y:S04]  /*42360*/  STL.64 [R1+0x3048], R56 ;  /* 0x0030483801007387 */ /* 0x0001e80000100a00 */
[----:B0-----:R-:W3:Y:S04]  /*42370*/  LDL.LU R56, [R1+0xfb0] ;  /* 0x000fb00001387983 */ /* 0x001ee80000300800 */
[----:B------:R-:W3:Y:S04]  /*42380*/  LDL.LU R57, [R1+0xfb4] ;  /* 0x000fb40001397983 */ /* 0x000ee80000300800 */
[----:B------:R-:W3:Y:S04]  /*42390*/  LDL.LU R58, [R1+0xfb8] ;  /* 0x000fb800013a7983 */ /* 0x000ee80000300800 */
[----:B------:R-:W3:Y:S01]  /*423a0*/  LDL.LU R59, [R1+0xfbc] ;  /* 0x000fbc00013b7983 */ /* 0x000ee20000300800 */
        /* <DEDUP_REMOVED lines=13> */
[----:B0-----:R-:W4:Y:S04]  /*42480*/  LDL.LU R52, [R1+0xfc0] ;  /* 0x000fc00001347983 */ /* 0x001f280000300800 */
[----:B------:R-:W4:Y:S04]  /*42490*/  LDL.LU R53, [R1+0xfc4] ;  /* 0x000fc40001357983 */ /* 0x000f280000300800 */
[----:B------:R-:W4:Y:S04]  /*424a0*/  LDL.LU R54, [R1+0xfc8] ;  /* 0x000fc80001367983 */ /* 0x000f280000300800 */
[----:B------:R-:W4:Y:S01]  /*424b0*/  LDL.LU R55, [R1+0xfcc] ;  /* 0x000fcc0001377983 */ /* 0x000f220000300800 */
[C---:B---3--:R-:W-:Y:S06]  /*424c0*/  HMMA.16816.F32 R12, R28.reuse, R50, R12 ;  /* 0x000000321c0c723c */ /* 0x048fec000000180c */
[----:B--2---:R-:W-:-:S15]  /*424d0*/  HMMA.16816.F32 R44, R28, R48, R44 ;  /* 0x000000301c2c723c */ /* 0x004fde000000182c */
        /* <DEDUP_REMOVED lines=11> */
[----:B0-----:R-:W3:Y:S04]  /*42590*/  LDL.LU R48, [R1+0xfd0] ;  /* 0x000fd00001307983 */ /* 0x001ee80000300800 */
[----:B------:R-:W3:Y:S04]  /*425a0*/  LDL.LU R49, [R1+0xfd4] ;  /* 0x000fd40001317983 */ /* 0x000ee80000300800 */
[----:B------:R-:W3:Y:S04]  /*425b0*/  LDL.LU R50, [R1+0xfd8] ;  /* 0x000fd80001327983 */ /* 0x000ee80000300800 */
[----:B------:R-:W3:Y:S01]  /*425c0*/  LDL.LU R51, [R1+0xfdc] ;  /* 0x000fdc0001337983 */ /* 0x000ee20000300800 */
        /* <DEDUP_REMOVED lines=13> */
[----:B0-----:R-:W2:Y:S04]  /*426a0*/  LDL.LU R44, [R1+0xfe0] ;  /* 0x000fe000012c7983 */ /* 0x001ea80000300800 */
[----:B------:R-:W2:Y:S04]  /*426b0*/  LDL.LU R45, [R1+0xfe4] ;  /* 0x000fe400012d7983 */ /* 0x000ea80000300800 */
[----:B------:R-:W2:Y:S04]  /*426c0*/  LDL.LU R46, [R1+0xfe8] ;  /* 0x000fe800012e7983 */ /* 0x000ea80000300800 */
[----:B------:R-:W2:Y:S01]  /*426d0*/  LDL.LU R47, [R1+0xfec] ;  /* 0x000fec00012f7983 */ /* 0x000ea20000300800 */
[----:B---3--:R-:W-:-:S15]  /*426e0*/  HMMA.16816.F32 R4, R28, R42, R4 ;  /* 0x0000002a1c04723c */ /* 0x008fde0000001804 */
[----:B------:R-:W-:-:S08]  /*426f0*/  NOP ;  /* 0x0000000000007918 */ /* 0x000fd00000000000 */
[----:B------:R-:W-:Y:S04]  /*42700*/  STL.64 [R1+0xff0], R4 ;  /* 0x000ff00401007387 */ /* 0x000fe80000100a00 */
[----:B------:R0:W-:Y:S04]  /*42710*/  STL.64 [R1+0xff8], R6 ;  /* 0x000ff80601007387 */ /* 0x0001e80000100a00 */
[----:B0-----:R-:W3:Y:S04]  /*42720*/  LDL.LU.64 R6, [R1+0x30b8] ;  /* 0x0030b80001067983 */ /* 0x001ee80000300a00 */
[----:B------:R-:W3:Y:S01]  /*42730*/  LDL.LU.64 R4, [R1+0x30b0] ;  /* 0x0030b00001047983 */ /* 0x000ee20000300a00 */
[C---:B--2---:R-:W-:Y:S03]  /*42740*/  HMMA.16816.F32 R44, R28.reuse, R40, R44 ;  /* 0x000000281c2c723c */ /* 0x044fe6000000182c */
[----:B------:R-:W-:Y:S04]  /*42750*/  STL.64 [R1+0x3020], R42 ;  /* 0x0030202a01007387 */ /* 0x000fe80000100a00 */
[----:B------:R-:W-:Y:S01]  /*42760*/  STL.64 [R1+0x3018], R40 ;  /* 0x0030182801007387 */ /* 0x000fe20000100a00 */
[----:B------:R-:W-:-:S15]  /*42770*/  HMMA.16816.F32 R48, R28, R38, R48 ;  /* 0x000000261c30723c */ /* 0x000fde0000001830 */
[----:B------:R-:W-:Y:S04]  /*42780*/  STL.64 [R1+0xfe0], R44 ;  /* 0x000fe02c01007387 */ /* 0x000fe80000100a00 */
[----:B------:R0:W-:Y:S02]  /*42790*/  STL.64 [R1+0xfe8], R46 ;  /* 0x000fe82e01007387 */ /* 0x0001e40000100a00 */
[C---:B0-----:R-:W-:Y:S02]  /*427a0*/  HMMA.16816.F32 R44, R28.reuse, R2, R52 ;  /* 0x000000021c2c723c */ /* 0x041fe40000001834 */
[----:B------:R-:W-:Y:S04]  /*427b0*/  STL.64 [R1+0xfd0], R48 ;  /* 0x000fd03001007387 */ /* 0x000fe80000100a00 */
[----:B------:R-:W-:Y:S01]  /*427c0*/  STL.64 [R1+0xfd8], R50 ;  /* 0x000fd83201007387 */ /* 0x000fe20000100a00 */
[----:B----4-:R-:W-:-:S15]  /*427d0*/  HMMA.16816.F32 R20, R28, R8, R20 ;  /* 0x000000081c14723c */ /* 0x010fde0000001814 */
[----:B------:R-:W-:-:S01]  /*427e0*/  NOP ;  /* 0x0000000000007918 */ /* 0x000fc20000000000 */
[----:B------:R-:W-:Y:S04]  /*427f0*/  STL.64 [R1+0xfc0], R44 ;  /* 0x000fc02c01007387 */ /* 0x000fe80000100a00 */
[----:B------:R-:W-:Y:S01]  /*42800*/  STL.64 [R1+0xfc8], R46 ;  /* 0x000fc82e01007387 */ /* 0x000fe20000100a00 */
[C---:B---3--:R-:W-:Y:S06]  /*42810*/  HMMA.16816.F32 R40, R28.reuse, R4, R56 ;  /* 0x000000041c28723c */ /* 0x048fec0000001838 */
[C---:B------:R-:W-:Y:S06]  /*42820*/  HMMA.16816.F32 R32, R28.reuse, R6, R32 ;  /* 0x000000061c20723c */ /* 0x040fec0000001820 */
[----:B------:R-:W-:Y:S11]  /*42830*/  STL.64 [R1+0x2fe0], R6 ;  /* 0x002fe00601007387 */ /* 0x000ff60000100a00 */
[----:B------:R-:W-:Y:S04]  /*42840*/  STL.64 [R1+0xfb0], R40 ;  /* 0x000fb02801007387 */ /* 0x000fe80000100a00 */
[----:B------:R-:W-:Y:S04]  /*42850*/  STL.64 [R1+0xfb8], R42 ;  /* 0x000fb82a01007387 */ /* 0x000fe80000100a00 */
[----:B------:R0:W-:Y:S02]  /*42860*/  STL.64 [R1+0x2fd8], R4 ;  /* 0x002fd80401007387 */ /* 0x0001e40000100a00 */
[C---:B0-----:R-:W-:Y:S02]  /*42870*/  HMMA.16816.F32 R4, R28.reuse, R10, R16 ;  /* 0x0000000a1c04723c */ /* 0x041fe40000001810 */
[----:B------:R-:W-:Y:S04]  /*42880*/  STL.64 [R1+0xfa0], R32 ;  /* 0x000fa02001007387 */ /* 0x000fe80000100a00 */
[----:B------:R-:W-:Y:S04]  /*42890*/  STL.64 [R1+0xfa8], R34 ;  /* 0x000fa82201007387 */ /* 0x000fe80000100a00 */
[----:B------:R-:W2:Y:S04]  /*428a0*/  LDL.LU R40, [R1+0xf20] ;  /* 0x000f200001287983 */ /* 0x000ea80000300800 */
[----:B------:R0:W-:Y:S04]  /*428b0*/  STL.64 [R1+0xf90], R20 ;  /* 0x000f901401007387 */ /* 0x0001e80000100a00 */
[----:B------:R1:W-:Y:S05]  /*428c0*/  STL.64 [R1+0xf98], R22 ;  /* 0x000f981601007387 */ /* 0x0003ea0000100a00 */
[----:B------:R3:W-:Y:S04]  /*428d0*/  STL.64 [R1+0xf80], R4 ;  /* 0x000f800401007387 */ /* 0x0007e80000100a00 */
[----:B------:R4:W-:Y:S04]  /*428e0*/  STL.64 [R1+0xf88], R6 ;  /* 0x000f880601007387 */ /* 0x0009e80000100a00 */
[----:B------:R-:W2:Y:S04]  /*428f0*/  LDL.LU R41, [R1+0xf24] ;  /* 0x000f240001297983 */ /* 0x000ea80000300800 */
[----:B------:R-:W2:Y:S04]  /*42900*/  LDL.LU R42, [R1+0xf28] ;  /* 0x000f2800012a7983 */ /* 0x000ea80000300800 */
[----:B------:R-:W2:Y:S04]  /*42910*/  LDL.LU R43, [R1+0xf2c] ;  /* 0x000f2c00012b7983 */ /* 0x000ea80000300800 */
[----:B------:R-:W2:Y:S04]  /*42920*/  LDL.LU R16, [R1+0xf60] ;  /* 0x000f600001107983 */ /* 0x000ea80000300800 */
[----:B------:R-:W2:Y:S04]  /*42930*/  LDL.LU R17, [R1+0xf64] ;  /* 0x000f640001117983 */ /* 0x000ea80000300800 */
[----:B------:R-:W2:Y:S04]  /*42940*/  LDL.LU R18, [R1+0xf68] ;  /* 0x000f680001127983 */ /* 0x000ea80000300800 */
[----:B------:R-:W2:Y:S04]  /*42950*/  LDL.LU R19, [R1+0xf6c] ;  /* 0x000f6c0001137983 */ /* 0x000ea80000300800 */
[----:B0-----:R-:W2:Y:S04]  /*42960*/  LDL.LU R20, [R1+0xf70] ;  /* 0x000f700001147983 */ /* 0x001ea80000300800 */
[----:B------:R-:W2:Y:S04]  /*42970*/  LDL.LU R21, [R1+0xf74] ;  /* 0x000f740001157983 */ /* 0x000ea80000300800 */
[----:B-1----:R-:W2:Y:S04]  /*42980*/  LDL.LU R22, [R1+0xf78] ;  /* 0x000f780001167983 */ /* 0x002ea80000300800 */
[----:B------:R-:W2:Y:S04]  /*42990*/  LDL.LU R23, [R1+0xf7c] ;  /* 0x000f7c0001177983 */ /* 0x000ea80000300800 */
[----:B---3--:R-:W3:Y:S04]  /*429a0*/  LDL.LU R4, [R1+0xf30] ;  /* 0x000f300001047983 */ /* 0x008ee80000300800 */
[----:B------:R-:W3:Y:S04]  /*429b0*/  LDL.LU R5, [R1+0xf34] ;  /* 0x000f340001057983 */ /* 0x000ee80000300800 */
[----:B----4-:R-:W3:Y:S04]  /*429c0*/  LDL.LU R6, [R1+0xf38] ;  /* 0x000f380001067983 */ /* 0x010ee80000300800 */
[----:B------:R-:W3:Y:S04]  /*429d0*/  LDL.LU R7, [R1+0xf3c] ;  /* 0x000f3c0001077983 */ /* 0x000ee80000300800 */
[----:B------:R-:W4:Y:S04]  /*429e0*/  LDL.LU R45, [R1+0x2080] ;  /* 0x00208000012d7983 */ /* 0x000f280000300800 */
[----:B------:R-:W4:Y:S04]  /*429f0*/  LDL.LU R32, [R1+0x207c] ;  /* 0x00207c0001207983 */ /* 0x000f280000300800 */
        /* <DEDUP_REMOVED lines=25> */
[----:B------:R-:W-:-:S15]  /*42b90*/  HMMA.16816.F32 R20, R28, R12, R20 ;  /* 0x0000000c1c14723c */ /* 0x000fde0000001814 */
[----:B------:R-:W-:-:S08]  /*42ba0*/  NOP ;  /* 0x0000000000007918 */ /* 0x000fd00000000000 */
[----:B------:R-:W-:Y:S04]  /*42bb0*/  STL.64 [R1+0xf70], R20 ;  /* 0x000f701401007387 */ /* 0x000fe80000100a00 */
[----:B------:R0:W-:Y:S04]  /*42bc0*/  STL.64 [R1+0xf78], R22 ;  /* 0x000f781601007387 */ /* 0x0001e80000100a00 */
[----:B0-----:R-:W2:Y:S04]  /*42bd0*/  LDL.LU.64 R22, [R1+0x30a8] ;  /* 0x0030a80001167983 */ /* 0x001ea80000300a00 */
[----:B------:R-:W2:Y:S04]  /*42be0*/  LDL.LU.64 R20, [R1+0x30a0] ;  /* 0x0030a00001147983 */ /* 0x000ea80000300a00 */
[----:B------:R-:W-:Y:S04]  /*42bf0*/  STL.64 [R1+0xf60], R16 ;  /* 0x000f601001007387 */ /* 0x000fe80000100a00 */
[----:B------:R0:W-:Y:S04]  /*42c00*/  STL.64 [R1+0xf68], R18 ;  /* 0x000f681201007387 */ /* 0x0001e80000100a00 */
[----:B0-----:R-:W2:Y:S04]  /*42c10*/  LDL.LU.64 R18, [R1+0x3098] ;  /* 0x0030980001127983 */ /* 0x001ea80000300a00 */
[----:B------:R-:W2:Y:S04]  /*42c20*/  LDL.LU.64 R16, [R1+0x3090] ;  /* 0x0030900001107983 */ /* 0x000ea80000300a00 */
[----:B------:R-:W-:Y:S04]  /*42c30*/  STL.64 [R1+0x3000], R14 ;  /* 0x0030000e01007387 */ /* 0x000fe80000100a00 */
[----:B------:R0:W-:Y:S04]  /*42c40*/  STL.64 [R1+0x2ff8], R12 ;  /* 0x002ff80c01007387 */ /* 0x0001e80000100a00 */
[----:B0-----:R-:W2:Y:S04]  /*42c50*/  LDL.LU R12, [R1+0xf50] ;  /* 0x000f5000010c7983 */ /* 0x001ea80000300800 */
[----:B------:R-:W2:Y:S04]  /*42c60*/  LDL.LU R13, [R1+0xf54] ;  /* 0x000f5400010d7983 */ /* 0x000ea80000300800 */
[----:B------:R-:W2:Y:S04]  /*42c70*/  LDL.LU R14, [R1+0xf58] ;  /* 0x000f5800010e7983 */ /* 0x000ea80000300800 */
[----:B------:R-:W2:Y:S01]  /*42c80*/  LDL.LU R15, [R1+0xf5c] ;  /* 0x000f5c00010f7983 */ /* 0x000ea20000300800 */
[----:B----4-:R-:W-:-:S02]  /*42c90*/  IMAD R32, R32, 0x100, R45 ;  /* 0x0000010020207824 */ /* 0x010fc400078e022d */
[----:B---3--:R-:W-:Y:S02]  /*42ca0*/  IMAD R33, R33, 0x100, R46 ;  /* 0x0000010021217824 */ /* 0x008fe400078e022e */
[----:B------:R-:W-:Y:S01]  /*42cb0*/  IMAD R34, R34, 0x100, R47 ;  /* 0x0000010022227824 */ /* 0x000fe200078e022f */
[C---:B--2---:R-:W-:Y:S06]  /*42cc0*/  HMMA.16816.F32 R4, R28.reuse, R20, R4 ;  /* 0x000000141c04723c */ /* 0x044fec0000001804 */
[C---:B------:R-:W-:Y:S06]  /*42cd0*/  HMMA.16816.F32 R8, R28.reuse, R18, R8 ;  /* 0x000000121c08723c */ /* 0x040fec0000001808 */
[----:B------:R-:W-:Y:S06]  /*42ce0*/  HMMA.16816.F32 R12, R28, R16, R12 ;  /* 0x000000101c0c723c */ /* 0x000fec000000180c */
[----:B------:R-:W-:Y:S04]  /*42cf0*/  STL [R1+0x2fcc], R16 ;  /* 0x002fcc1001007387 */ /* 0x000fe80000100800 */
[----:B------:R-:W-:-:S13]  /*42d00*/  STL [R1+0x2fc8], R17 ;  /* 0x002fc81101007387 */ /* 0x000fda0000100800 */
[----:B------:R-:W-:Y:S04]  /*42d10*/  STL.64 [R1+0xf50], R12 ;  /* 0x000f500c01007387 */ /* 0x000fe80000100a00 */
[----:B------:R-:W-:Y:S04]  /*42d20*/  STL.64 [R1+0xf58], R14 ;  /* 0x000f580e01007387 */ /* 0x000fe80000100a00 */
[----:B------:R-:W-:Y:S04]  /*42d30*/  STL [R1+0x2fd4], R18 ;  /* 0x002fd41201007387 */ /* 0x000fe80000100800 */
[----:B------:R-:W-:Y:S04]  /*42d40*/  STL [R1+0x2fd0], R19 ;  /* 0x002fd01301007387 */ /* 0x000fe80000100800 */
[----:B------:R-:W-:Y:S04]  /*42d50*/  STL.64 [R1+0xf40], R8 ;  /* 0x000f400801007387 */ /* 0x000fe80000100a00 */
[----:B------:R-:W-:Y:S04]  /*42d60*/  STL.64 [R1+0xf48], R10 ;  /* 0x000f480a01007387 */ /* 0x000fe80000100a00 */
[----:B------:R-:W-:Y:S04]  /*42d70*/  STL.64 [R1+0xf30], R4 ;  /* 0x000f300401007387 */ /* 0x000fe80000100a00 */
[----:B------:R0:W-:Y:S02]  /*42d80*/  STL.64 [R1+0xf38], R6 ;  /* 0x000f380601007387 */ /* 0x0001e40000100a00 */
[----:B0-----:R-:W-:Y:S06]  /*42d90*/  HMMA.16816.F32 R4, R28, R22, R40 ;  /* 0x000000161c04723c */ /* 0x001fec0000001828 */
[----:B------:R-:W-:Y:S04]  /*42da0*/  STL [R1+0x2f94], R22 ;  /* 0x002f941601007387 */ /* 0x000fe80000100800 */
[----:B------:R-:W-:-:S13]  /*42db0*/  STL [R1+0x2f90], R23 ;  /* 0x002f901701007387 */ /* 0x000fda0000100800 */
[----:B------:R-:W-:Y:S04]  /*42dc0*/  STL.64 [R1+0xf20], R4 ;  /* 0x000f200401007387 */ /* 0x000fe80000100a00 */
[----:B------:R0:W-:Y:S02]  /*42dd0*/  STL.64 [R1+0xf28], R6 ;  /* 0x000f280601007387 */ /* 0x0001e40000100a00 */
[C---:B0-----:R-:W-:Y:S02]  /*42de0*/  HMMA.16816.F32 R4, R28.reuse, R24, R48 ;  /* 0x000000181c04723c */ /* 0x041fe40000001830 */
[----:B------:R-:W-:Y:S04]  /*42df0*/  STL.64 [R1+0x3088], R20 ;  /* 0x0030881401007387 */ /* 0x000fe80000100a00 */
[----:B------:R-:W-:Y:S01]  /*42e00*/  STL [R1+0x2f78], R25 ;  /* 0x002f781901007387 */ /* 0x000fe20000100800 */
[----:B------:R-:W-:-:S15]  /*42e10*/  HMMA.16816.F32 R8, R28, R36, R56 ;  /* 0x000000241c08723c */ /* 0x000fde0000001838 */
[----:B------:R-:W-:-:S01]  /*42e20*/  NOP ;  /* 0x0000000000007918 */ /* 0x000fc20000000000 */
[----:B------:R-:W-:Y:S04]  /*42e30*/  STL.64 [R1+0x1130], R4 ;  /* 0x0011300401007387 */ /* 0x000fe80000100a00 */
[----:B------:R0:W-:Y:S02]  /*42e40*/  STL.64 [R1+0x1138], R6 ;  /* 0x0011380601007387 */ /* 0x0001e40000100a00 */
[----:B0-----:R-:W-:Y:S06]  /*42e50*/  HMMA.16816.F32 R4, R28, R26, R52 ;  /* 0x0000001a1c04723c */ /* 0x001fec0000001834 */
[----:B------:R-:W-:Y:S04]  /*42e60*/  STL.64 [R1+0x3080], R26 ;  /* 0x0030801a01007387 */ /* 0x000fe80000100a00 */
[----:B------:R-:W-:-:S13]  /*42e70*/  STL [R1+0x3078], R24 ;  /* 0x0030781801007387 */ /* 0x000fda0000100800 */
[----:B------:R0:W-:Y:S04]  /*42e80*/  STL.64 [R1+0x1120], R4 ;  /* 0x0011200401007387 */ /* 0x0001e80000100a00 */
[----:B------:R1:W-:Y:S04]  /*42e90*/  STL.64 [R1+0x1128], R6 ;  /* 0x0011280601007387 */ /* 0x0003e80000100a00 */
[----:B0-----:R-:W2:Y:S04]  /*42ea0*/  LDL.LU R4, [R1+0xea0] ;  /* 0x000ea00001047983 */ /* 0x001ea80000300800 */
[----:B------:R0:W-:Y:S04]  /*42eb0*/  STL.64 [R1+0xf10], R8 ;  /* 0x000f100801007387 */ /* 0x0001e80000100a00 */
[----:B------:R3:W-:Y:S04]  /*42ec0*/  STL.64 [R1+0xf18], R10 ;  /* 0x000f180a01007387 */ /* 0x0007e80000100a00 */
[----:B------:R-:W2:Y:S04]  /*42ed0*/  LDL.LU R5, [R1+0xea4] ;  /* 0x000ea40001057983 */ /* 0x000ea80000300800 */
[----:B-1----:R-:W2:Y:S04]  /*42ee0*/  LDL.LU R6, [R1+0xea8] ;  /* 0x000ea80001067983 */ /* 0x002ea80000300800 */
[----:B------:R-:W2:Y:S04]  /*42ef0*/  LDL.LU R7, [R1+0xeac] ;  /* 0x000eac0001077983 */ /* 0x000ea80000300800 */
[----:B0-----:R-:W4:Y:S04]  /*42f00*/  LDL.LU R8, [R1+0xeb0] ;  /* 0x000eb00001087983 */ /* 0x001f280000300800 */
[----:B------:R-:W4:Y:S04]  /*42f10*/  LDL.LU R9, [R1+0xeb4] ;  /* 0x000eb40001097983 */ /* 0x000f280000300800 */
[----:B---3--:R-:W4:Y:S04]  /*42f20*/  LDL.LU R10, [R1+0xeb8] ;  /* 0x000eb800010a7983 */ /* 0x008f280000300800 */
[----:B------:R-:W4:Y:S04]  /*42f30*/  LDL.LU R11, [R1+0xebc] ;  /* 0x000ebc00010b7983 */ /* 0x000f280000300800 */
[----:B------:R-:W3:Y:S04]  /*42f40*/  LDL.LU R24, [R1+0x490] ;  /* 0x0004900001187983 */ /* 0x000ee80000300800 */
[----:B------:R-:W3:Y:S04]  /*42f50*/  LDL.LU R25, [R1+0x494] ;  /* 0x0004940001197983 */ /* 0x000ee80000300800 */
[----:B------:R-:W3:Y:S04]  /*42f60*/  LDL.LU R26, [R1+0x498] ;  /* 0x00049800011a7983 */ /* 0x000ee80000300800 */
[----:B------:R-:W3:Y:S04]  /*42f70*/  LDL.LU R27, [R1+0x49c] ;  /* 0x00049c00011b7983 */ /* 0x000ee80000300800 */
[----:B------:R-:W2:Y:S04]  /*42f80*/  LDL.LU R20, [R1+0x4a0] ;  /* 0x0004a00001147983 */ /* 0x000ea80000300800 */
[----:B------:R-:W2:Y:S04]  /*42f90*/  LDL.LU R21, [R1+0x4a4] ;  /* 0x0004a40001157983 */ /* 0x000ea80000300800 */
[----:B------:R-:W2:Y:S04]  /*42fa0*/  LDL.LU R22, [R1+0x4a8] ;  /* 0x0004a80001167983 */ /* 0x000ea80000300800 */
[----:B------:R-:W2:Y:S04]  /*42fb0*/  LDL.LU R23, [R1+0x4ac] ;  /* 0x0004ac0001177983 */ /* 0x000ea80000300800 */
[----:B------:R-:W3:Y:S04]  /*42fc0*/  LDL.64 R28, [R1+0x20] ;  /* 0x00002000011c7983 */ /* 0x000ee80000100a00 */
        /* <DEDUP_REMOVED lines=8> */
[----:B------:R-:W4:Y:S04]  /*43050*/  LDL.64 R30, [R1+0x18] ;  /* 0x00001800011e7983 */ /* 0x000f280000100a00 */
[----:B------:R-:W4:Y:S04]  /*43060*/  LDL.LU R52, [R1+0xef0] ;  /* 0x000ef00001347983 */ /* 0x000f280000300800 */
[----:B------:R-:W4:Y:S04]  /*43070*/  LDL.LU R53, [R1+0xef4] ;  /* 0x000ef40001357983 */ /* 0x000f280000300800 */
[----:B------:R-:W4:Y:S04]  /*43080*/  LDL.LU R54, [R1+0xef8] ;  /* 0x000ef80001367983 */ /* 0x000f280000300800 */
[----:B------:R-:W4:Y:S04]  /*43090*/  LDL.LU R55, [R1+0xefc] ;  /* 0x000efc0001377983 */ /* 0x000f280000300800 */
[----:B------:R-:W4:Y:S04]  /*430a0*/  LDL.64 R16, [R1+0x10] ;  /* 0x0000100001107983 */ /* 0x000f280000100a00 */
[----:B------:R-:W4:Y:S04]  /*430b0*/  LDL.64 R18, [R1+0x8] ;  /* 0x0000080001127983 */ /* 0x000f280000100a00 */
        /* <DEDUP_REMOVED lines=13> */
[----:B0-----:R-:W4:Y:S04]  /*43190*/  LDL.64 R38, [R1] ;  /* 0x0000000001267983 */ /* 0x001f280000100a00 */
[----:B------:R0:W-:Y:S04]  /*431a0*/  STL.64 [R1+0x3008], R36 ;  /* 0x0030082401007387 */ /* 0x0001e80000100a00 */
[----:B0-----:R-:W2:Y:S01]  /*431b0*/  LDL.64 R36, [R1+0x30] ;  /* 0x0000300001247983 */ /* 0x001ea20000100a00 */
[----:B------:R-:W-:Y:S01]  /*431c0*/  IMAD R35, R0, 0x100, R35 ;  /* 0x0000010000237824 */ /* 0x000fe200078e0223 */
[----:B------:R-:W-:-:S02]  /*431d0*/  F2FP.F16.E4M3.UNPACK_B R32, R32 ;  /* 0x00000020ff20723e */ /* 0x000fc400020006ff */
[----:B------:R-:W-:Y:S02]  /*431e0*/  F2FP.F16.E4M3.UNPACK_B R33, R33 ;  /* 0x00000021ff21723e */ /* 0x000fe400020006ff */
[----:B------:R-:W-:Y:S02]  /*431f0*/  F2FP.F16.E4M3.UNPACK_B R34, R34 ;  /* 0x00000022ff22723e */ /* 0x000fe400020006ff */
[----:B------:R-:W-:-:S07]  /*43200*/  F2FP.F16.E4M3.UNPACK_B R35, R35 ;  /* 0x00000023ff23723e */ /* 0x000fce00020006ff */
[C---:B---3--:R-:W-:Y:S06]  /*43210*/  HMMA.16816.F32 R24, R32.reuse, R28, R24 ;  /* 0x0000001c2018723c */ /* 0x048fec0000001818 */
[----:B--2---:R-:W-:-:S15]  /*43220*/  HMMA.16816.F32 R20, R32, R36, R20 ;  /* 0x000000242014723c */ /* 0x004fde0000001814 */
[----:B------:R-:W-:-:S08]  /*43230*/  NOP ;  /* 0x0000000000007918 */ /* 0x000fd00000000000 */
[----:B------:R0:W-:Y:S04]  /*43240*/  STL.64 [R1+0x4a0], R20 ;  /* 0x0004a01401007387 */ /* 0x0001e80000100a00 */
[----:B------:R-:W-:Y:S04]  /*43250*/  STL.64 [R1+0x4a8], R22 ;  /* 0x0004a81601007387 */ /* 0x000fe80000100a00 */
[----:B0-----:R-:W2:Y:S04]  /*43260*/  LDL.LU.64 R20, [R1+0x3088] ;  /* 0x0030880001147983 */ /* 0x001ea80000300a00 */
[----:B------:R-:W-:Y:S04]  /*43270*/  STL.64 [R1+0x490], R24 ;  /* 0x0004901801007387 */ /* 0x000fe80000100a00 */
[----:B------:R0:W-:Y:S04]  /*43280*/  STL.64 [R1+0x498], R26 ;  /* 0x0004981a01007387 */ /* 0x0001e80000100a00 */
[----:B0-----:R-:W3:Y:S04]  /*43290*/  LDL.LU.64 R26, [R1+0x3080] ;  /* 0x00308000011a7983 */ /* 0x001ee80000300a00 */
[----:B------:R-:W2:Y:S01]  /*432a0*/  LDL.LU R24, [R1+0x3078] ;  /* 0x0030780001187983 */ /* 0x000ea20000300800 */
[C---:B----4-:R-:W-:Y:S06]  /*432b0*/  HMMA.16816.F32 R48, R32.reuse, R30, R48 ;  /* 0x0000001e2030723c */ /* 0x050fec0000001830 */
[C---:B------:R-:W-:Y:S06]  /*432c0*/  HMMA.16816.F32 R52, R32.reuse, R16, R52 ;  /* 0x000000102034723c */ /* 0x040fec0000001834 */
[C---:B------:R-:W-:Y:S01]  /*432d0*/  HMMA.16816.F32 R56, R32.reuse, R18, R56 ;  /* 0x000000122038723c */ /* 0x040fe20000001838 */
[----:B------:R-:W-:Y:S01]  /*432e0*/  IMAD.MOV.U32 R25, RZ, RZ, R28 ;  /* 0x000000ffff197224 */ /* 0x000fe200078e001c */
[----:B---3--:R-:W-:Y:S04]  /*432f0*/  STL.64 [R1+0x3030], R26 ;  /* 0x0030301a01007387 */ /* 0x008fe80000100a00 */
[----:B--2---:R0:W-:Y:S04]  /*43300*/  STL.64 [R1+0x3028], R24 ;  /* 0x0030281801007387 */ /* 0x0041e80000100a00 */
[----:B0-----:R-:W2:Y:S04]  /*43310*/  LDL.LU R24, [R1+0xed0] ;  /* 0x000ed00001187983 */ /* 0x001ea80000300800 */
[----:B------:R-:W2:Y:S04]  /*43320*/  LDL.LU R25, [R1+0xed4] ;  /* 0x000ed40001197983 */ /* 0x000ea80000300800 */
[----:B------:R-:W2:Y:S04]  /*43330*/  LDL.LU R26, [R1+0xed8] ;  /* 0x000ed800011a7983 */ /* 0x000ea80000300800 */
[----:B------:R-:W2:Y:S04]  /*43340*/  LDL.LU R27, [R1+0xedc] ;  /* 0x000edc00011b7983 */ /* 0x000ea80000300800 */
[----:B------:R-:W-:Y:S04]  /*43350*/  STL.64 [R1+0xf00], R48 ;  /* 0x000f003001007387 */ /* 0x000fe80000100a00 */
[----:B------:R0:W-:Y:S04]  /*43360*/  STL.64 [R1+0xf08], R50 ;  /* 0x000f083201007387 */ /* 0x0001e80000100a00 */
[----:B0-----:R-:W3:Y:S04]  /*43370*/  LDL.LU.64 R50, [R1+0x3070] ;  /* 0x0030700001327983 */ /* 0x001ee80000300a00 */
[----:B------:R-:W4:Y:S04]  /*43380*/  LDL.LU.64 R48, [R1+0x3068] ;  /* 0x0030680001307983 */ /* 0x000f280000300a00 */
[----:B------:R-:W-:Y:S04]  /*43390*/  STL.64 [R1+0xef0], R52 ;  /* 0x000ef03401007387 */ /* 0x000fe80000100a00 */
[----:B------:R0:W-:Y:S04]  /*433a0*/  STL.64 [R1+0xef8], R54 ;  /* 0x000ef83601007387 */ /* 0x0001e80000100a00 */
[----:B0-----:R-:W3:Y:S04]  /*433b0*/  LDL.LU.64 R54, [R1+0x3060] ;  /* 0x0030600001367983 */ /* 0x001ee80000300a00 */
[----:B------:R-:W4:Y:S04]  /*433c0*/  LDL.LU.64 R52, [R1+0x3058] ;  /* 0x0030580001347983 */ /* 0x000f280000300a00 */
[----:B------:R-:W-:Y:S04]  /*433d0*/  STL.64 [R1+0xee0], R56 ;  /* 0x000ee03801007387 */ /* 0x000fe80000100a00 */
[----:B------:R0:W-:Y:S04]  /*433e0*/  STL.64 [R1+0xee8], R58 ;  /* 0x000ee83a01007387 */ /* 0x0001e80000100a00 */
[----:B0-----:R-:W3:Y:S04]  /*433f0*/  LDL.LU.64 R58, [R1+0x3050] ;  /* 0x00305000013a7983 */ /* 0x001ee80000300a00 */
[----:B------:R-:W4:Y:S01]  /*43400*/  LDL.LU.64 R56, [R1+0x3048] ;  /* 0x0030480001387983 */ /* 0x000f220000300a00 */
[C---:B------:R-:W-:Y:S06]  /*43410*/  HMMA.16816.F32 R12, R32.reuse, R60, R12 ;  /* 0x0000003c200c723c */ /* 0x040fec000000180c */
[----:B--2---:R-:W-:-:S15]  /*43420*/  HMMA.16816.F32 R24, R32, R38, R24 ;  /* 0x000000262018723c */ /* 0x004fde0000001818 */
[----:B------:R-:W-:-:S08]  /*43430*/  NOP ;  /* 0x0000000000007918 */ /* 0x000fd00000000000 */
[----:B------:R-:W-:Y:S04]  /*43440*/  STL.64 [R1+0xed0], R24 ;  /* 0x000ed01801007387 */ /* 0x000fe80000100a00 */
[----:B------:R-:W-:Y:S01]  /*43450*/  STL.64 [R1+0xed8], R26 ;  /* 0x000ed81a01007387 */ /* 0x000fe20000100a00 */
[C---:B---3--:R-:W-:Y:S06]  /*43460*/  HMMA.16816.F32 R8, R32.reuse, R58, R8 ;  /* 0x0000003a2008723c */ /* 0x048fec0000001808 */
[C---:B----4-:R-:W-:Y:S01]  /*43470*/  HMMA.16816.F32 R4, R32.reuse, R56, R4 ;  /* 0x000000382004723c */ /* 0x050fe20000001804 */
[----:B------:R-:W-:Y:S04]  /*43480*/  STL.64 [R1+0xec0], R12 ;  /* 0x000ec00c01007387 */ /* 0x000fe80000100a00 */
[----:B------:R0:W-:Y:S04]  /*43490*/  STL.64 [R1+0xec8], R14 ;  /* 0x000ec80e01007387 */ /* 0x0001e80000100a00 */
[----:B------:R-:W-:Y:S01]  /*434a0*/  STL.64 [R1+0x2f50], R58 ;  /* 0x002f503a01007387 */ /* 0x000fe20000100a00 */
[C---:B0-----:R-:W-:Y:S07]  /*434b0*/  HMMA.16816.F32 R12, R32.reuse, R54, R40 ;  /* 0x00000036200c723c */ /* 0x041fee0000001828 */
[----:B------:R-:W-:Y:S04]  /*434c0*/  STL.64 [R1+0xeb0], R8 ;  /* 0x000eb00801007387 */ /* 0x000fe80000100a00 */
[----:B------:R0:W-:Y:S02]  /*434d0*/  STL.64 [R1+0xeb8], R10 ;  /* 0x000eb80a01007387 */ /* 0x0001e40000100a00 */
[----:B0-----:R-:W-:Y:S02]  /*434e0*/  HMMA.16816.F32 R8, R32, R52, R44 ;  /* 0x000000342008723c */ /* 0x001fe4000000182c */
[----:B------:R0:W-:Y:S04]  /*434f0*/  STL.64 [R1+0x2f48], R56 ;  /* 0x002f483801007387 */ /* 0x0001e80000100a00 */
[----:B------:R1:W-:Y:S04]  /*43500*/  STL.64 [R1+0xea0], R4 ;  /* 0x000ea00401007387 */ /* 0x0003e80000100a00 */
[----:B------:R2:W-:Y:S04]  /*43510*/  STL.64 [R1+0xea8], R6 ;  /* 0x000ea80601007387 */ /* 0x0005e80000100a00 */
[----:B0-----:R-:W3:Y:S04]  /*43520*/  LDL.LU R56, [R1+0xda0] ;  /* 0x000da00001387983 */ /* 0x001ee80000300800 */
[----:B------:R-:W3:Y:S04]  /*43530*/  LDL.LU R57, [R1+0xda4] ;  /* 0x000da40001397983 */ /* 0x000ee80000300800 */
[----:B------:R-:W3:Y:S04]  /*43540*/  LDL.LU R58, [R1+0xda8] ;  /* 0x000da800013a7983 */ /* 0x000ee80000300800 */
[----:B------:R-:W3:Y:S04]  /*43550*/  LDL.LU R59, [R1+0xdac] ;  /* 0x000dac00013b7983 */ /* 0x000ee80000300800 */
[----:B-1----:R-:W4:Y:S04]  /*43560*/  LDL.LU R4, [R1+0xe70] ;  /* 0x000e700001047983 */ /* 0x002f280000300800 */
[----:B------:R0:W-:Y:S04]  /*43570*/  STL.64 [R1+0xe90], R12 ;  /* 0x000e900c01007387 */ /* 0x0001e80000100a00 */
[----:B------:R1:W-:Y:S04]  /*43580*/  STL.64 [R1+0xe98], R14 ;  /* 0x000e980e01007387 */ /* 0x0003e80000100a00 */
[----:B------:R1:W-:Y:S04]  /*43590*/  STL.64 [R1+0xe80], R8 ;  /* 0x000e800801007387 */ /* 0x0003e80000100a00 */
[----:B------:R1:W-:Y:S04]  /*435a0*/  STL.64 [R1+0xe88], R10 ;  /* 0x000e880a01007387 */ /* 0x0003e80000100a00 */
[----:B------:R-:W4:Y:S04]  /*435b0*/  LDL.LU R5, [R1+0xe74] ;  /* 0x000e740001057983 */ /* 0x000f280000300800 */
[----:B--2---:R-:W4:Y:S04]  /*435c0*/  LDL.LU R6, [R1+0xe78] ;  /* 0x000e780001067983 */ /* 0x004f280000300800 */
        /* <DEDUP_REMOVED lines=14> */
[----:B------:R-:W3:Y:S01]  /*436b0*/  LDL.LU R13, [R1+0xe24] ;  /* 0x000e2400010d7983 */ /* 0x000ee20000300800 */
[----:B------:R-:W-:-:S02]  /*436c0*/  IMAD.MOV.U32 R23, RZ, RZ, R29 ;  /* 0x000000ffff177224 */ /* 0x000fc400078e001d */
[----:B------:R-:W-:Y:S01]  /*436d0*/  IMAD.MOV.U32 R28, RZ, RZ, R31 ;  /* 0x000000ffff1c7224 */ /* 0x000fe200078e001f */
[----:B-1----:R-:W3:Y:S01]  /*436e0*/  LDL.LU R14, [R1+0xe28] ;  /* 0x000e2800010e7983 */ /* 0x002ee20000300800 */
[----:B------:R-:W-:Y:S02]  /*436f0*/  IMAD.MOV.U32 R22, RZ, RZ, R36 ;  /* 0x000000ffff167224 */ /* 0x000fe400078e0024 */
[----:B------:R-:W-:Y:S02]  /*43700*/  IMAD.MOV.U32 R29, RZ, RZ, R30 ;  /* 0x000000ffff1d7224 */ /* 0x000fe400078e001e */
[----:B------:R-:W-:Y:S01]  /*43710*/  IMAD.MOV.U32 R31, RZ, RZ, R16 ;  /* 0x000000ffff1f7224 */ /* 0x000fe200078e0010 */
[----:B------:R-:W3:Y:S01]  /*43720*/  LDL.LU R15, [R1+0xe2c] ;  /* 0x000e2c00010f7983 */ /* 0x000ee20000300800 */
[----:B------:R-:W-:Y:S02]  /*43730*/  IMAD.MOV.U32 R0, RZ, RZ, R37 ;  /* 0x000000ffff007224 */ /* 0x000fe400078e0025 */
[----:B------:R-:W-:-:S02]  /*43740*/  IMAD.MOV.U32 R30, RZ, RZ, R17 ;  /* 0x000000ffff1e7224 */ /* 0x000fc400078e0011 */
[----:B------:R-:W-:Y:S01]  /*43750*/  IMAD.MOV.U32 R16, RZ, RZ, R18 ;  /* 0x000000ffff107224 */ /* 0x000fe200078e0012 */
[----:B------:R-:W3:Y:S01]  /*43760*/  LDL.LU R36, [R1+0xe30] ;  /* 0x000e300001247983 */ /* 0x000ee20000300800 */
[----:B------:R-:W-:Y:S02]  /*43770*/  IMAD.MOV.U32 R17, RZ, RZ, R19 ;  /* 0x000000ffff117224 */ /* 0x000fe400078e0013 */
[----:B------:R-:W-:Y:S01]  /*43780*/  IMAD.MOV.U32 R18, RZ, RZ, R38 ;  /* 0x000000ffff127224 */ /* 0x000fe200078e0026 */
[----:B------:R-:W3:Y:S01]  /*43790*/  LDL.LU R37, [R1+0xe34] ;  /* 0x000e340001257983 */ /* 0x000ee20000300800 */
[----:B------:R-:W-:-:S03]  /*437a0*/  IMAD.MOV.U32 R19, RZ, RZ, R39 ;  /* 0x000000ffff137224 */ /* 0x000fc600078e0027 */
        /* <DEDUP_REMOVED lines=15> */
[----:B------:R0:W-:Y:S04]  /*438a0*/  STL.64 [R1+0xe70], R4 ;  /* 0x000e700401007387 */ /* 0x0001e80000100a00 */
[----:B------:R1:W-:Y:S04]  /*438b0*/  STL.64 [R1+0xe78], R6 ;  /* 0x000e780601007387 */ /* 0x0003e80000100a00 */
[----:B0-----:R-:W2:Y:S04]  /*438c0*/  LDL.LU R4, [R1+0xe00] ;  /* 0x000e000001047983 */ /* 0x001ea80000300800 */
[----:B------:R-:W2:Y:S04]  /*438d0*/  LDL.LU R5, [R1+0xe04] ;  /* 0x000e040001057983 */ /* 0x000ea80000300800 */
[----:B-1----:R-:W2:Y:S04]  /*438e0*/  LDL.LU R6, [R1+0xe08] ;  /* 0x000e080001067983 */ /* 0x002ea80000300800 */
[----:B------:R-:W2:Y:S04]  /*438f0*/  LDL.LU R7, [R1+0xe0c] ;  /* 0x000e0c0001077983 */ /* 0x000ea80000300800 */
[----:B------:R-:W-:Y:S04]  /*43900*/  STL.64 [R1+0xe60], R44 ;  /* 0x000e602c01007387 */ /* 0x000fe80000100a00 */
[----:B------:R0:W-:Y:S04]  /*43910*/  STL.64 [R1+0xe68], R46 ;  /* 0x000e682e01007387 */ /* 0x0001e80000100a00 */
[----:B0-----:R-:W3:Y:S04]  /*43920*/  LDL.LU.64 R46, [R1+0x3040] ;  /* 0x00304000012e7983 */ /* 0x001ee80000300a00 */
[----:B------:R-:W4:Y:S04]  /*43930*/  LDL.LU.64 R44, [R1+0x3038] ;  /* 0x00303800012c7983 */ /* 0x000f280000300a00 */
[----:B------:R-:W-:Y:S04]  /*43940*/  STL.64 [R1+0x2f10], R50 ;  /* 0x002f103201007387 */ /* 0x000fe80000100a00 */
[----:B------:R0:W-:Y:S04]  /*43950*/  STL.64 [R1+0x2f08], R48 ;  /* 0x002f083001007387 */ /* 0x0001e80000100a00 */
[----:B0-----:R-:W2:Y:S04]  /*43960*/  LDL.LU R48, [R1+0xdc0] ;  /* 0x000dc00001307983 */ /* 0x001ea80000300800 */
[----:B------:R-:W2:Y:S04]  /*43970*/  LDL.LU R49, [R1+0xdc4] ;  /* 0x000dc40001317983 */ /* 0x000ea80000300800 */
[----:B------:R-:W2:Y:S04]  /*43980*/  LDL.LU R50, [R1+0xdc8] ;  /* 0x000dc80001327983 */ /* 0x000ea80000300800 */
[----:B------:R-:W2:Y:S01]  /*43990*/  LDL.LU R51, [R1+0xdcc] ;  /* 0x000dcc0001337983 */ /* 0x000ea20000300800 */
[C---:B---3--:R-:W-:Y:S06]  /*439a0*/  HMMA.16816.F32 R24, R32.reuse, R46, R24 ;  /* 0x0000002e2018723c */ /* 0x048fec0000001818 */
[----:B----4-:R-:W-:-:S15]  /*439b0*/  HMMA.16816.F32 R40, R32, R44, R40 ;  /* 0x0000002c2028723c */ /* 0x010fde0000001828 */
        /* <DEDUP_REMOVED lines=10> */
[----:B------:R0:W-:Y:S04]  /*43a60*/  STL.64 [R1+0x2ee8], R44 ;  /* 0x002ee82c01007387 */ /* 0x0001e80000100a00 */
[----:B0-----:R-:W4:Y:S04]  /*43a70*/  LDL.LU R44, [R1+0xdd0] ;  /* 0x000dd000012c7983 */ /* 0x001f280000300800 */
        /* <DEDUP_REMOVED lines=8> */
[----:B------:R-:W4:Y:S01]  /*43b00*/  LDL.LU.64 R36, [R1+0x3008] ;  /* 0x0030080001247983 */ /* 0x000f220000300a00 */
[C---:B---3--:R-:W-:Y:S06]  /*43b10*/  HMMA.16816.F32 R12, R32.reuse, R40, R12 ;  /* 0x00000028200c723c */ /* 0x048fec000000180c */
[----:B------:R-:W-:-:S15]  /*43b20*/  HMMA.16816.F32 R4, R32, R2, R4 ;  /* 0x000000022004723c */ /* 0x000fde0000001804 */
[----:B------:R-:W-:-:S02]  /*43b30*/  NOP ;  /* 0x0000000000007918 */ /* 0x000fc40000000000 */
[----:B------:R-:W-:Y:S04]  /*43b40*/  STL.64 [R1+0xe20], R12 ;  /* 0x000e200c01007387 */ /* 0x000fe80000100a00 */
[----:B------:R0:W-:Y:S04]  /*43b50*/  STL.64 [R1+0xe28], R14 ;  /* 0x000e280e01007387 */ /* 0x0001e80000100a00 */
[----:B0-----:R-:W3:Y:S04]  /*43b60*/  LDL.LU.64 R14, [R1+0x3000] ;  /* 0x00300000010e7983 */ /* 0x001ee80000300a00 */
[----:B------:R-:W3:Y:S04]  /*43b70*/  LDL.LU.64 R12, [R1+0x2ff8] ;  /* 0x002ff800010c7983 */ /* 0x000ee80000300a00 */
[----:B------:R-:W-:Y:S04]  /*43b80*/  STL.64 [R1+0x2ed0], R42 ;  /* 0x002ed02a01007387 */ /* 0x000fe80000100a00 */
[----:B------:R0:W-:Y:S04]  /*43b90*/  STL.64 [R1+0x2ec8], R40 ;  /* 0x002ec82801007387 */ /* 0x0001e80000100a00 */
[----:B0-----:R-:W3:Y:S04]  /*43ba0*/  LDL.LU R40, [R1+0xde0] ;  /* 0x000de00001287983 */ /* 0x001ee80000300800 */
[----:B------:R-:W3:Y:S04]  /*43bb0*/  LDL.LU R41, [R1+0xde4] ;  /* 0x000de40001297983 */ /* 0x000ee80000300800 */
[----:B------:R-:W3:Y:S04]  /*43bc0*/  LDL.LU R42, [R1+0xde8] ;  /* 0x000de800012a7983 */ /* 0x000ee80000300800 */
[----:B------:R-:W3:Y:S01]  /*43bd0*/  LDL.LU R43, [R1+0xdec] ;  /* 0x000dec00012b7983 */ /* 0x000ee20000300800 */
[----:B--2---:R-:W-:-:S15]  /*43be0*/  HMMA.16816.F32 R8, R32, R38, R8 ;  /* 0x000000262008723c */ /* 0x004fde0000001808 */
[----:B------:R-:W-:-:S08]  /*43bf0*/  NOP ;  /* 0x0000000000007918 */ /* 0x000fd00000000000 */
[----:B------:R-:W-:Y:S04]  /*43c00*/  STL.64 [R1+0xe10], R8 ;  /* 0x000e100801007387 */ /* 0x000fe80000100a00 */
[----:B------:R0:W-:Y:S04]  /*43c10*/  STL.64 [R1+0xe18], R10 ;  /* 0x000e180a01007387 */ /* 0x0001e80000100a00 */
[----:B0-----:R-:W2:Y:S04]  /*43c20*/  LDL.LU.64 R10, [R1+0x2ff0] ;  /* 0x002ff000010a7983 */ /* 0x001ea80000300a00 */
[----:B------:R-:W2:Y:S04]  /*43c30*/  LDL.LU.64 R8, [R1+0x2fe8] ;  /* 0x002fe80001087983 */ /* 0x000ea80000300a00 */
[----:B------:R-:W-:Y:S04]  /*43c40*/  STL.64 [R1+0x2f60], R38 ;  /* 0x002f602601007387 */ /* 0x000fe80000100a00 */
[----:B----4-:R0:W-:Y:S04]  /*43c50*/  STL.64 [R1+0x2f58], R36 ;  /* 0x002f582401007387 */ /* 0x0101e80000100a00 */
[----:B0-----:R-:W4:Y:S04]  /*43c60*/  LDL.LU R36, [R1+0xdf0] ;  /* 0x000df00001247983 */ /* 0x001f280000300800 */
[----:B------:R-:W4:Y:S04]  /*43c70*/  LDL.LU R37, [R1+0xdf4] ;  /* 0x000df40001257983 */ /* 0x000f280000300800 */
[----:B------:R-:W4:Y:S04]  /*43c80*/  LDL.LU R38, [R1+0xdf8] ;  /* 0x000df80001267983 */ /* 0x000f280000300800 */
[----:B------:R-:W4:Y:S04]  /*43c90*/  LDL.LU R39, [R1+0xdfc] ;  /* 0x000dfc0001277983 */ /* 0x000f280000300800 */
        /* <DEDUP_REMOVED lines=8> */
[C---:B---3--:R-:W-:Y:S06]  /*43d20*/  HMMA.16816.F32 R36, R32.reuse, R6, R40 ;  /* 0x000000062024723c */ /* 0x048fec0000001828 */
[----:B------:R-:W-:Y:S04]  /*43d30*/  STL.64 [R1+0x2ee0], R6 ;  /* 0x002ee00601007387 */ /* 0x000fe80000100a00 */
[----:B------:R2:W-:Y:S02]  /*43d40*/  STL.64 [R1+0x2ed8], R4 ;  /* 0x002ed80401007387 */ /* 0x0005e40000100a00 */
[C---:B--2---:R-:W-:Y:S11]  /*43d50*/  HMMA.16816.F32 R4, R32.reuse, R10, R48 ;  /* 0x0000000a2004723c */ /* 0x044ff60000001830 */
[----:B------:R-:W-:Y:S04]  /*43d60*/  STL.64 [R1+0xde0], R36 ;  /* 0x000de02401007387 */ /* 0x000fe80000100a00 */
[----:B------:R0:W-:Y:S02]  /*43d70*/  STL.64 [R1+0xde8], R38 ;  /* 0x000de82601007387 */ /* 0x0001e40000100a00 */
[----:B0-----:R-:W-:Y:S02]  /*43d80*/  HMMA.16816.F32 R36, R32, R8, R44 ;  /* 0x000000082024723c */ /* 0x001fe4000000182c */
[----:B------:R-:W-:-:S15]  /*43d90*/  STL.64 [R1+0x2f00], R10 ;  /* 0x002f000a01007387 */ /* 0x000fde0000100a00 */
[----:B------:R-:W-:-:S06]  /*43da0*/  NOP ;  /* 0x0000000000007918 */ /* 0x000fcc0000000000 */
[----:B------:R-:W-:Y:S04]  /*43db0*/  STL.64 [R1+0xdd0], R36 ;  /* 0x000dd02401007387 */ /* 0x000fe80000100a00 */
[----:B------:R-:W-:Y:S04]  /*43dc0*/  STL.64 [R1+0xdd8], R38 ;  /* 0x000dd82601007387 */ /* 0x000fe80000100a00 */
[----:B------:R0:W-:Y:S04]  /*43dd0*/  STL.64 [R1+0x2ef8], R8 ;  /* 0x002ef80801007387 */ /* 0x0001e80000100a00 */
[----:B------:R-:W-:Y:S04]  /*43de0*/  STL.64 [R1+0xdc0], R4 ;  /* 0x000dc00401007387 */ /* 0x000fe80000100a00 */
[----:B------:R1:W-:Y:S01]  /*43df0*/  STL.64 [R1+0xdc8], R6 ;  /* 0x000dc80601007387 */ /* 0x0003e20000100a00 */
[C---:B0-----:R-:W-:Y:S06]  /*43e00*/  HMMA.16816.F32 R8, R32.reuse, R12, R52 ;  /* 0x0000000c2008723c */ /* 0x041fec0000001834 */
[----:B-1----:R-:W-:Y:S07]  /*43e10*/  HMMA.16816.F32 R4, R32, R14, R56 ;  /* 0x0000000e2004723c */ /* 0x002fee0000001838 */
[----:B------:R-:W-:-:S02]  /*43e20*/  IMAD.MOV.U32 R58, RZ, RZ, R18 ;  /* 0x000000ffff3a7224 */ /* 0x000fc400078e0012 */
[----:B------:R-:W-:Y:S02]  /*43e30*/  IMAD.MOV.U32 R59, RZ, RZ, R19 ;  /* 0x000000ffff3b7224 */ /* 0x000fe400078e0013 */
[----:B------:R-:W-:Y:S02]  /*43e40*/  IMAD.MOV.U32 R56, RZ, RZ, R16 ;  /* 0x000000ffff387224 */ /* 0x000fe400078e0010 */
[----:B------:R-:W-:-:S04]  /*43e50*/  IMAD.MOV.U32 R57, RZ, RZ, R17 ;  /* 0x000000ffff397224 */ /* 0x000fc800078e0011 */
[----:B------:R-:W-:Y:S04]  /*43e60*/  STL.64 [R1+0xdb0], R8 ;  /* 0x000db00801007387 */ /* 0x000fe80000100a00 */
[----:B------:R-:W-:Y:S04]  /*43e70*/  STL.64 [R1+0xdb8], R10 ;  /* 0x000db80a01007387 */ /* 0x000fe80000100a00 */
[----:B------:R-:W2:Y:S04]  /*43e80*/  LDL.LU R18, [R1+0x2fd4] ;  /* 0x002fd40001127983 */ /* 0x000ea80000300800 */
[----:B------:R0:W-:Y:S04]  /*43e90*/  STL.64 [R1+0xda0], R4 ;  /* 0x000da00401007387 */ /* 0x0001e80000100a00 */
[----:B------:R1:W-:Y:S04]  /*43ea0*/  STL.64 [R1+0xda8], R6 ;  /* 0x000da80601007387 */ /* 0x0003e80000100a00 */
[----:B------:R-:W2:Y:S04]  /*43eb0*/  LDL.LU R19, [R1+0x2fd0] ;  /* 0x002fd00001137983 */ /* 0x000ea80000300800 */
[----:B------:R-:W3:Y:S04]  /*43ec0*/  LDL.LU R16, [R1+0x2fcc] ;  /* 0x002fcc0001107983 */ /* 0x000ee80000300800 */
[----:B------:R-:W3:Y:S04]  /*43ed0*/  LDL.LU R17, [R1+0x2fc8] ;  /* 0x002fc80001117983 */ /* 0x000ee80000300800 */
[----:B------:R-:W-:Y:S04]  /*43ee0*/  STL.64 [R1+0x2f70], R58 ;  /* 0x002f703a01007387 */ /* 0x000fe80000100a00 */
[----:B------:R-:W-:Y:S04]  /*43ef0*/  STL.64 [R1+0x2f68], R56 ;  /* 0x002f683801007387 */ /* 0x000fe80000100a00 */
[----:B------:R-:W4:Y:S04]  /*43f00*/  LDL.LU R48, [R1+0xd20] ;  /* 0x000d200001307983 */ /* 0x000f280000300800 */
[----:B------:R-:W4:Y:S04]  /*43f10*/  LDL.LU R49, [R1+0xd24] ;  /* 0x000d240001317983 */ /* 0x000f280000300800 */
[----:B------:R-:W2:Y:S04]  /*43f20*/  LDL.LU R50, [R1+0xd28] ;  /* 0x000d280001327983 */ /* 0x000ea80000300800 */
[----:B------:R-:W2:Y:S04]  /*43f30*/  LDL.LU R51, [R1+0xd2c] ;  /* 0x000d2c0001337983 */ /* 0x000ea80000300800 */
[----:B--2---:R-:W-:Y:S04]  /*43f40*/  STL.64 [R1+0x2f88], R50 ;  /* 0x002f883201007387 */ /* 0x004fe80000100a00 */
[----:B----4-:R2:W-:Y:S04]  /*43f50*/  STL.64 [R1+0x2f80], R48 ;  /* 0x002f803001007387 */ /* 0x0105e80000100a00 */
[----:B------:R-:W4:Y:S04]  /*43f60*/  LDL.LU R40, [R1+0xd30] ;  /* 0x000d300001287983 */ /* 0x000f280000300800 */
[----:B------:R-:W4:Y:S04]  /*43f70*/  LDL.LU R41, [R1+0xd34] ;  /* 0x000d340001297983 */ /* 0x000f280000300800 */
[----:B------:R-:W3:Y:S04]  /*43f80*/  LDL.LU R42, [R1+0xd38] ;  /* 0x000d3800012a7983 */ /* 0x000ee80000300800 */
[----:B------:R-:W3:Y:S01]  /*43f90*/  LDL.LU R43, [R1+0xd3c] ;  /* 0x000d3c00012b7983 */ /* 0x000ee20000300800 */
[----:B------:R-:W-:-:S02]  /*43fa0*/  IMAD.MOV.U32 R46, RZ, RZ, R31 ;  /* 0x000000ffff2e7224 */ /* 0x000fc400078e001f */
[----:B------:R-:W-:Y:S02]  /*43fb0*/  IMAD.MOV.U32 R47, RZ, RZ, R30 ;  /* 0x000000ffff2f7224 */ /* 0x000fe400078e001e */
[----:B------:R-:W-:Y:S02]  /*43fc0*/  IMAD.MOV.U32 R44, RZ, RZ, R29 ;  /* 0x000000ffff2c7224 */ /* 0x000fe400078e001d */
[----:B------:R-:W-:Y:S01]  /*43fd0*/  IMAD.MOV.U32 R45, RZ, RZ, R28 ;  /* 0x000000ffff2d7224 */ /* 0x000fe200078e001c */
[----:B---3--:R-:W-:Y:S04]  /*43fe0*/  STL.64 [R1+0x2fa0], R42 ;  /* 0x002fa02a01007387 */ /* 0x008fe80000100a00 */
[----:B----4-:R-:W-:Y:S04]  /*43ff0*/  STL.64 [R1+0x2f98], R40 ;  /* 0x002f982801007387 */ /* 0x010fe80000100a00 */
[----:B------:R-:W-:Y:S04]  /*44000*/  STL.64 [R1+0x2fb0], R46 ;  /* 0x002fb02e01007387 */ /* 0x000fe80000100a00 */
[----:B------:R3:W-:Y:S04]  /*44010*/  STL.64 [R1+0x2fa8], R44 ;  /* 0x002fa82c01007387 */ /* 0x0007e80000100a00 */
[----:B0-----:R-:W4:Y:S04]  /*44020*/  LDL.LU R4, [R1+0xd40] ;  /* 0x000d400001047983 */ /* 0x001f280000300800 */
[----:B------:R-:W4:Y:S04]  /*44030*/  LDL.LU R5, [R1+0xd44] ;  /* 0x000d440001057983 */ /* 0x000f280000300800 */
[----:B-1----:R-:W2:Y:S04]  /*44040*/  LDL.LU R6, [R1+0xd48] ;  /* 0x000d480001067983 */ /* 0x002ea80000300800 */
[----:B------:R-:W2:Y:S01]  /*44050*/  LDL.LU R7, [R1+0xd4c] ;  /* 0x000d4c0001077983 */ /* 0x000ea20000300800 */
[----:B------:R-:W-:-:S02]  /*44060*/  IMAD.MOV.U32 R8, RZ, RZ, R22 ;  /* 0x000000ffff087224 */ /* 0x000fc400078e0016 */
[----:B------:R-:W-:Y:S01]  /*44070*/  IMAD.MOV.U32 R11, RZ, RZ, R23 ;  /* 0x000000ffff0b7224 */ /* 0x000fe200078e0017 */
[----:B--2---:R-:W-:Y:S04]  /*44080*/  STL.64 [R1+0x2fc0], R6 ;  /* 0x002fc00601007387 */ /* 0x004fe80000100a00 */
[----:B----4-:R0:W-:Y:S04]  /*44090*/  STL.64 [R1+0x2fb8], R4 ;  /* 0x002fb80401007387 */ /* 0x0101e80000100a00 */
[----:B------:R-:W2:Y:S04]  /*440a0*/  LDL.LU R48, [R1+0xd60] ;  /* 0x000d600001307983 */ /* 0x000ea80000300800 */
[----:B------:R-:W2:Y:S04]  /*440b0*/  LDL.LU R49, [R1+0xd64] ;  /* 0x000d640001317983 */ /* 0x000ea80000300800 */
[----:B------:R-:W2:Y:S04]  /*440c0*/  LDL.LU R50, [R1+0xd68] ;  /* 0x000d680001327983 */ /* 0x000ea80000300800 */
[----:B------:R-:W2:Y:S04]  /*440d0*/  LDL.LU R51, [R1+0xd6c] ;  /* 0x000d6c0001337983 */ /* 0x000ea80000300800 */
[----:B---3--:R-:W3:Y:S04]  /*440e0*/  LDL.LU R44, [R1+0xd80] ;  /* 0x000d8000012c7983 */ /* 0x008ee80000300800 */
[----:B------:R-:W3:Y:S04]  /*440f0*/  LDL.LU R45, [R1+0xd84] ;  /* 0x000d8400012d7983 */ /* 0x000ee80000300800 */
[----:B------:R-:W3:Y:S04]  /*44100*/  LDL.LU R46, [R1+0xd88] ;  /* 0x000d8800012e7983 */ /* 0x000ee80000300800 */
[----:B------:R-:W3:Y:S04]  /*44110*/  LDL.LU R47, [R1+0xd8c] ;  /* 0x000d8c00012f7983 */ /* 0x000ee80000300800 */
[----:B0-----:R-:W4:Y:S04]  /*44120*/  LDL.LU R4, [R1+0xd90] ;  /* 0x000d900001047983 */ /* 0x001f280000300800 */
[----:B------:R-:W4:Y:S04]  /*44130*/  LDL.LU R5, [R1+0xd94] ;  /* 0x000d940001057983 */ /* 0x000f280000300800 */
[----:B------:R-:W4:Y:S04]  /*44140*/  LDL.LU R6, [R1+0xd98] ;  /* 0x000d980001067983 */ /* 0x000f280000300800 */
[----:B------:R-:W4:Y:S04]  /*44150*/  LDL.LU R7, [R1+0xd9c] ;  /* 0x000d9c0001077983 */ /* 0x000f280000300800 */
        /* <DEDUP_REMOVED lines=11> */
[----:B------:R-:W-:-:S03]  /*44210*/  IMAD.MOV.U32 R10, RZ, RZ, R25 ;  /* 0x000000ffff0a7224 */ /* 0x000fc600078e0019 */
[----:B------:R-:W2:Y:S04]  /*44220*/  LDL.LU R55, [R1+0xd1c] ;  /* 0x000d1c0001377983 */ /* 0x000ea80000300800 */
[----:B------:R-:W2:Y:S04]  /*44230*/  LDL.LU R25, [R1+0x20b0] ;  /* 0x0020b00001197983 */ /* 0x000ea80000300800 */
[----:B------:R-:W2:Y:S01]  /*44240*/  LDL.LU R30, [R1+0x20ac] ;  /* 0x0020ac00011e7983 */ /* 0x000ea20000300800 */
[----:B------:R-:W-:-:S03]  /*44250*/  IMAD.MOV.U32 R9, RZ, RZ, R0 ;  /* 0x000000ffff097224 */ /* 0x000fc600078e0000 */
        /* <DEDUP_REMOVED lines=16> */
[C---:B---3--:R-:W-:Y:S06]  /*44360*/  HMMA.16816.F32 R44, R32.reuse, R18, R44 ;  /* 0x00000012202c723c */ /* 0x048fec000000182c */
[C---:B----4-:R-:W-:Y:S06]  /*44370*/  HMMA.16816.F32 R4, R32.reuse, R16, R4 ;  /* 0x000000102004723c */ /* 0x050fec0000001804 */
[----:B--2---:R-:W-:Y:S01]  /*44380*/  HMMA.16816.F32 R40, R32, R20, R40 ;  /* 0x000000142028723c */ /* 0x004fe20000001828 */
[----:B------:R-:W-:-:S15]  /*44390*/  IMAD R28, R28, 0x100, R22 ;  /* 0x000001001c1c7824 */ /* 0x000fde00078e0216 */
[----:B------:R-:W-:-:S01]  /*443a0*/  NOP ;  /* 0x0000000000007918 */ /* 0x000fc20000000000 */
[----:B------:R-:W-:Y:S04]  /*443b0*/  STL.64 [R1+0xd90], R4 ;  /* 0x000d900401007387 */ /* 0x000fe80000100a00 */
[----:B------:R0:W-:Y:S04]  /*443c0*/  STL.64 [R1+0xd98], R6 ;  /* 0x000d980601007387 */ /* 0x0001e80000100a00 */
[----:B0-----:R-:W2:Y:S04]  /*443d0*/  LDL.LU.64 R6, [R1+0x2fc0] ;  /* 0x002fc00001067983 */ /* 0x001ea80000300a00 */
[----:B------:R-:W2:Y:S04]  /*443e0*/  LDL.LU.64 R4, [R1+0x2fb8] ;  /* 0x002fb80001047983 */ /* 0x000ea80000300a00 */
[----:B------:R-:W-:Y:S04]  /*443f0*/  STL.64 [R1+0xd80], R44 ;  /* 0x000d802c01007387 */ /* 0x000fe80000100a00 */
[----:B------:R0:W-:Y:S04]  /*44400*/  STL.64 [R1+0xd88], R46 ;  /* 0x000d882e01007387 */ /* 0x0001e80000100a00 */
[----:B0-----:R-:W3:Y:S04]  /*44410*/  LDL.LU.64 R46, [R1+0x2fb0] ;  /* 0x002fb000012e7983 */ /* 0x001ee80000300a00 */
[----:B------:R-:W2:Y:S04]  /*44420*/  LDL.LU.64 R44, [R1+0x2fa8] ;  /* 0x002fa800012c7983 */ /* 0x000ea80000300a00 */
[----:B------:R-:W-:Y:S04]  /*44430*/  STL.64 [R1+0x2eb0], R18 ;  /* 0x002eb01201007387 */ /* 0x000fe80000100a00 */
[----:B------:R0:W-:Y:S01]  /*44440*/  STL.64 [R1+0x2ea8], R16 ;  /* 0x002ea81001007387 */ /* 0x0001e20000100a00 */
[----:B------:R-:W-:-:S03]  /*44450*/  IMAD R29, R29, 0x100, R23 ;  /* 0x000001001d1d7824 */ /* 0x000fc600078e0217 */
[----:B0-----:R-:W4:Y:S04]  /*44460*/  LDL.LU R16, [R1+0x480] ;  /* 0x0004800001107983 */ /* 0x001f280000300800 */
[----:B------:R-:W4:Y:S04]  /*44470*/  LDL.LU R17, [R1+0x484] ;  /* 0x0004840001117983 */ /* 0x000f280000300800 */
[----:B------:R-:W4:Y:S04]  /*44480*/  LDL.LU R18, [R1+0x488] ;  /* 0x0004880001127983 */ /* 0x000f280000300800 */
[----:B------:R-:W4:Y:S04]  /*44490*/  LDL.LU R19, [R1+0x48c] ;  /* 0x00048c0001137983 */ /* 0x000f280000300800 */
[----:B------:R-:W-:Y:S04]  /*444a0*/  STL.64 [R1+0xd70], R40 ;  /* 0x000d702801007387 */ /* 0x000fe80000100a00 */
[----:B------:R0:W-:Y:S04]  /*444b0*/  STL.64 [R1+0xd78], R42 ;  /* 0x000d782a01007387 */ /* 0x0001e80000100a00 */
[----:B0-----:R-:W3:Y:S04]  /*444c0*/  LDL.LU.64 R42, [R1+0x2fa0] ;  /* 0x002fa000012a7983 */ /* 0x001ee80000300a00 */
[----:B------:R-:W3:Y:S04]  /*444d0*/  LDL.LU.64 R40, [R1+0x2f98] ;  /* 0x002f980001287983 */ /* 0x000ee80000300a00 */
[----:B------:R-:W2:Y:S04]  /*444e0*/  LDL.LU R22, [R1+0x2f94] ;  /* 0x002f940001167983 */ /* 0x000ea80000300800 */
[----:B------:R-:W2:Y:S01]  /*444f0*/  LDL.LU R23, [R1+0x2f90] ;  /* 0x002f900001177983 */ /* 0x000ea20000300800 */
[----:B------:R-:W-:Y:S01]  /*44500*/  IMAD R30, R30, 0x100, R25 ;  /* 0x000001001e1e7824 */ /* 0x000fe200078e0219 */
[----:B--2---:R-:W-:-:S15]  /*44510*/  HMMA.16816.F32 R48, R32, R22, R48 ;  /* 0x000000162030723c */ /* 0x004fde0000001830 */
[----:B------:R-:W-:-:S08]  /*44520*/  NOP ;  /* 0x0000000000007918 */ /* 0x000fd00000000000 */
        /* <DEDUP_REMOVED lines=9> */
[----:B------:R-:W2:Y:S04]  /*445c0*/  LDL.LU R23, [R1+0xd5c] ;  /* 0x000d5c0001177983 */ /* 0x000ea80000300800 */
[----:B------:R-:W4:Y:S01]  /*445d0*/  LDL.LU R25, [R1+0x2f78] ;  /* 0x002f780001197983 */ /* 0x000f220000300800 */
[C---:B------:R-:W-:Y:S06]  /*445e0*/  HMMA.16816.F32 R36, R32.reuse, R26, R36 ;  /* 0x0000001a2024723c */ /* 0x040fec0000001824 */
[----:B----4-:R-:W-:-:S15]  /*445f0*/  HMMA.16816.F32 R56, R32, R24, R56 ;  /* 0x000000182038723c */ /* 0x010fde0000001838 */
[----:B------:R-:W-:-:S08]  /*44600*/  NOP ;  /* 0x0000000000007918 */ /* 0x000fd00000000000 */
[----:B------:R-:W-:Y:S04]  /*44610*/  STL.64 [R1+0x1110], R56 ;  /* 0x0011103801007387 */ /* 0x000fe80000100a00 */
[----:B------:R0:W-:Y:S04]  /*44620*/  STL.64 [R1+0x1118], R58 ;  /* 0x0011183a01007387 */ /* 0x0001e80000100a00 */
[----:B0-----:R-:W4:Y:S04]  /*44630*/  LDL.LU.64 R58, [R1+0x2f70] ;  /* 0x002f7000013a7983 */ /* 0x001f280000300a00 */
[----:B------:R-:W4:Y:S04]  /*44640*/  LDL.LU.64 R56, [R1+0x2f68] ;  /* 0x002f680001387983 */ /* 0x000f280000300a00 */
[----:B------:R-:W-:Y:S04]  /*44650*/  STL.64 [R1+0x1100], R36 ;  /* 0x0011002401007387 */ /* 0x000fe80000100a00 */
[----:B------:R0:W-:Y:S04]  /*44660*/  STL.64 [R1+0x1108], R38 ;  /* 0x0011082601007387 */ /* 0x0001e80000100a00 */
[----:B0-----:R-:W4:Y:S04]  /*44670*/  LDL.LU.64 R38, [R1+0x2f60] ;  /* 0x002f600001267983 */ /* 0x001f280000300a00 */
[----:B------:R-:W2:Y:S01]  /*44680*/  LDL.LU.64 R36, [R1+0x2f58] ;  /* 0x002f580001247983 */ /* 0x000ea20000300a00 */
[----:B------:R-:W-:Y:S01]  /*44690*/  IMAD R31, R0, 0x100, R31 ;  /* 0x00000100001f7824 */ /* 0x000fe200078e021f */
[----:B------:R-:W-:-:S02]  /*446a0*/  F2FP.F16.E4M3.UNPACK_B R28, R28 ;  /* 0x0000001cff1c723e */ /* 0x000fc400020006ff */
[----:B------:R-:W-:Y:S02]  /*446b0*/  F2FP.F16.E4M3.UNPACK_B R29, R29 ;  /* 0x0000001dff1d723e */ /* 0x000fe400020006ff */
[----:B------:R-:W-:Y:S02]  /*446c0*/  F2FP.F16.E4M3.UNPACK_B R30, R30 ;  /* 0x0000001eff1e723e */ /* 0x000fe400020006ff */
[----:B------:R-:W-:-:S07]  /*446d0*/  F2FP.F16.E4M3.UNPACK_B R31, R31 ;  /* 0x0000001fff1f723e */ /* 0x000fce00020006ff */
[C---:B------:R-:W-:Y:S06]  /*446e0*/  HMMA.16816.F32 R16, R28.reuse, R8, R16 ;  /* 0x000000081c10723c */ /* 0x040fec0000001810 */
[C---:B------:R-:W-:Y:S06]  /*446f0*/  HMMA.16816.F32 R8, R28.reuse, R10, R12 ;  /* 0x0000000a1c08723c */ /* 0x040fec000000180c */
[C---:B------:R-:W-:Y:S01]  /*44700*/  HMMA.16816.F32 R4, R28.reuse, R44, R4 ;  /* 0x0000002c1c04723c */ /* 0x040fe20000001804 */
[----:B------:R-:W-:Y:S04]  /*44710*/  STL.64 [R1+0x2ea0], R26 ;  /* 0x002ea01a01007387 */ /* 0x000fe80000100a00 */
[----:B------:R-:W-:Y:S01]  /*44720*/  STL.64 [R1+0x2e98], R24 ;  /* 0x002e981801007387 */ /* 0x000fe20000100a00 */
[----:B---3--:R-:W-:Y:S06]  /*44730*/  HMMA.16816.F32 R12, R28, R46, R40 ;  /* 0x0000002e1c0c723c */ /* 0x008fec0000001828 */
[----:B--2---:R-:W-:Y:S01]  /*44740*/  HMMA.16816.F32 R20, R32, R36, R20 ;  /* 0x000000242014723c */ /* 0x004fe20000001814 */
[----:B----4-:R-:W-:Y:S05]  /*44750*/  STL.64 [R1+0x2f40], R38 ;  /* 0x002f402601007387 */ /* 0x010fea0000100a00 */
[----:B------:R-:W-:-:S15]  /*44760*/  STL.64 [R1+0x2f38], R36 ;  /* 0x002f382401007387 */ /* 0x000fde0000100a00 */
[----:B------:R-:W-:-:S02]  /*44770*/  NOP ;  /* 0x0000000000007918 */ /* 0x000fc40000000000 */
[----:B------:R-:W-:Y:S04]  /*44780*/  STL.64 [R1+0xd50], R20 ;  /* 0x000d501401007387 */ /* 0x000fe80000100a00 */
[----:B------:R-:W-:Y:S04]  /*44790*/  STL.64 [R1+0xd58], R22 ;  /* 0x000d581601007387 */ /* 0x000fe80000100a00 */
[----:B------:R-:W-:Y:S04]  /*447a0*/  STL.64 [R1+0x480], R16 ;  /* 0x0004801001007387 */ /* 0x000fe80000100a00 */
[----:B------:R-:W-:Y:S04]  /*447b0*/  STL.64 [R1+0x488], R18 ;  /* 0x0004881201007387 */ /* 0x000fe80000100a00 */
[----:B------:R-:W-:Y:S04]  /*447c0*/  STL.64 [R1+0x470], R8 ;  /* 0x0004700801007387 */ /* 0x000fe80000100a00 */
[----:B------:R0:W-:Y:S04]  /*447d0*/  STL.64 [R1+0x478], R10 ;  /* 0x0004780a01007387 */ /* 0x0001e80000100a00 */
[----:B------:R-:W-:Y:S04]  /*447e0*/  STL.64 [R1+0xd40], R4 ;  /* 0x000d400401007387 */ /* 0x000fe80000100a00 */
[----:B------:R1:W-:Y:S01]  /*447f0*/  STL.64 [R1+0xd48], R6 ;  /* 0x000d480601007387 */ /* 0x0003e20000100a00 */
[C---:B0-----:R-:W-:Y:S06]  /*44800*/  HMMA.16816.F32 R8, R28.reuse, R56, R48 ;  /* 0x000000381c08723c */ /* 0x041fec0000001830 */
[C---:B-1----:R-:W-:Y:S01]  /*44810*/  HMMA.16816.F32 R4, R28.reuse, R58, R52 ;  /* 0x0000003a1c04723c */ /* 0x042fe20000001834 */
[----:B------:R0:W-:Y:S04]  /*44820*/  STL.64 [R1+0xd30], R12 ;  /* 0x000d300c01007387 */ /* 0x0001e80000100a00 */
[----:B------:R1:W-:Y:S04]  /*44830*/  STL.64 [R1+0xd38], R14 ;  /* 0x000d380e01007387 */ /* 0x0003e80000100a00 */
[----:B------:R-:W2:Y:S08]  /*44840*/  LDL.LU R20, [R1+0xc10] ;  /* 0x000c100001147983 */ /* 0x000eb00000300800 */
[----:B------:R3:W-:Y:S04]  /*44850*/  STL.64 [R1+0xd20], R8 ;  /* 0x000d200801007387 */ /* 0x0007e80000100a00 */
[----:B------:R4:W-:Y:S04]  /*44860*/  STL.64 [R1+0xd28], R10 ;  /* 0x000d280a01007387 */ /* 0x0009e80000100a00 */
        /* <DEDUP_REMOVED lines=29> */
[----:B------:R-:W2:Y:S04]  /*44a40*/  LDL.LU R48, [R1+0xcc0] ;  /* 0x000cc00001307983 */ /* 0x000ea80000300800 */
[----:B------:R-:W2:Y:S04]  /*44a50*/  LDL.LU R49, [R1+0xcc4] ;  /* 0x000cc40001317983 */ /* 0x000ea80000300800 */
[----:B------:R-:W2:Y:S04]  /*44a60*/  LDL.LU R50, [R1+0xcc8] ;  /* 0x000cc80001327983 */ /* 0x000ea80000300800 */
[----:B------:R-:W2:Y:S04]  /*44a70*/  LDL.LU R51, [R1+0xccc] ;  /* 0x000ccc0001337983 */ /* 0x000ea80000300800 */
[----:B---3--:R-:W3:Y:S04]  /*44a80*/  LDL.LU R8, [R1+0xcb0] ;  /* 0x000cb00001087983 */ /* 0x008ee80000300800 */
[----:B------:R-:W3:Y:S04]  /*44a90*/  LDL.LU R9, [R1+0xcb4] ;  /* 0x000cb40001097983 */ /* 0x000ee80000300800 */
[----:B----4-:R-:W3:Y:S04]  /*44aa0*/  LDL.LU R10, [R1+0xcb8] ;  /* 0x000cb800010a7983 */ /* 0x010ee80000300800 */
        /* <DEDUP_REMOVED lines=92> */
[----:B--2---:R-:W-:-:S15]  /*45070*/  HMMA.16816.F32 R44, R28, R42, R44 ;  /* 0x0000002a1c2c723c */ /* 0x004fde000000182c */
[----:B------:R-:W-:-:S08]  /*45080*/  NOP ;  /* 0x0000000000007918 */ /* 0x000fd00000000000 */
[----:B------:R-:W-:Y:S04]  /*45090*/  STL.64 [R1+0xc70], R44 ;  /* 0x000c702c01007387 */ /* 0x000fe80000100a00 */
[----:B------:R4:W-:Y:S02]  /*450a0*/  STL.64 [R1+0xc78], R46 ;  /* 0x000c782e01007387 */ /* 0x0009e40000100a00 */
[C---:B----4-:R-:W-:Y:S02]  /*450b0*/  HMMA.16816.F32 R44, R28.reuse, R40, R48 ;  /* 0x000000281c2c723c */ /* 0x050fe40000001830 */
[----:B------:R-:W-:Y:S04]  /*450c0*/  STL.64 [R1+0x2e30], R42 ;  /* 0x002e302a01007387 */ /* 0x000fe80000100a00 */
[----:B------:R0:W-:Y:S01]  /*450d0*/  STL.64 [R1+0x2e28], R40 ;  /* 0x002e282801007387 */ /* 0x0001e20000100a00 */
[C---:B------:R-:W-:Y:S06]  /*450e0*/  HMMA.16816.F32 R32, R28.reuse, R4, R32 ;  /* 0x000000041c20723c */ /* 0x040fec0000001820 */
[C---:B0-----:R-:W-:Y:S10]  /*450f0*/  HMMA.16816.F32 R40, R28.reuse, R38, R52 ;  /* 0x000000261c28723c */ /* 0x041ff40000001834 */
[----:B------:R-:W-:Y:S04]  /*45100*/  STL.64 [R1+0xc60], R44 ;  /* 0x000c602c01007387 */ /* 0x000fe80000100a00 */
[----:B------:R-:W-:Y:S04]  /*45110*/  STL.64 [R1+0xc68], R46 ;  /* 0x000c682e01007387 */ /* 0x000fe80000100a00 */
[----:B------:R-:W-:Y:S04]  /*45120*/  STL.64 [R1+0x2ec0], R38 ;  /* 0x002ec02601007387 */ /* 0x000fe80000100a00 */
[----:B------:R0:W-:Y:S02]  /*45130*/  STL.64 [R1+0x2eb8], R36 ;  /* 0x002eb82401007387 */ /* 0x0001e40000100a00 */
[C---:B0-----:R-:W-:Y:S02]  /*45140*/  HMMA.16816.F32 R36, R28.reuse, R2, R56 ;  /* 0x000000021c24723c */ /* 0x041fe40000001838 */
[----:B------:R-:W-:Y:S04]  /*45150*/  STL.64 [R1+0xc50], R40 ;  /* 0x000c502801007387 */ /* 0x000fe80000100a00 */
[----:B------:R-:W-:Y:S01]  /*45160*/  STL.64 [R1+0xc58], R42 ;  /* 0x000c582a01007387 */ /* 0x000fe20000100a00 */
[----:B------:R-:W-:-:S15]  /*45170*/  HMMA.16816.F32 R24, R28, R6, R24 ;  /* 0x000000061c18723c */ /* 0x000fde0000001818 */
[----:B------:R-:W-:-:S01]  /*45180*/  NOP ;  /* 0x0000000000007918 */ /* 0x000fc20000000000 */
[----:B------:R-:W-:Y:S04]  /*45190*/  STL.64 [R1+0xc40], R36 ;  /* 0x000c402401007387 */ /* 0x000fe80000100a00 */
[----:B------:R-:W-:Y:S04]  /*451a0*/  STL.64 [R1+0xc48], R38 ;  /* 0x000c482601007387 */ /* 0x000fe80000100a00 */
[----:B------:R-:W-:Y:S04]  /*451b0*/  STL.64 [R1+0x2df0], R6 ;  /* 0x002df00601007387 */ /* 0x000fe80000100a00 */
[----:B------:R-:W-:Y:S04]  /*451c0*/  STL.64 [R1+0xc30], R32 ;  /* 0x000c302001007387 */ /* 0x000fe80000100a00 */
[----:B------:R-:W-:Y:S04]  /*451d0*/  STL.64 [R1+0xc38], R34 ;  /* 0x000c382201007387 */ /* 0x000fe80000100a00 */
[----:B------:R0:W-:Y:S02]  /*451e0*/  STL.64 [R1+0x2de8], R4 ;  /* 0x002de80401007387 */ /* 0x0001e40000100a00 */
[C---:B0-----:R-:W-:Y:S02]  /*451f0*/  HMMA.16816.F32 R4, R28.reuse, R10, R16 ;  /* 0x0000000a1c04723c */ /* 0x041fe40000001810 */
[----:B------:R-:W-:Y:S04]  /*45200*/  STL.64 [R1+0xc20], R24 ;  /* 0x000c201801007387 */ /* 0x000fe80000100a00 */
[----:B------:R-:W-:Y:S04]  /*45210*/  STL.64 [R1+0xc28], R26 ;  /* 0x000c281a01007387 */ /* 0x000fe80000100a00 */
[----:B------:R-:W2:Y:S04]  /*45220*/  LDL.LU R48, [R1+0xb90] ;  /* 0x000b900001307983 */ /* 0x000ea80000300800 */
[----:B------:R-:W-:Y:S04]  /*45230*/  STL.64 [R1+0xc10], R20 ;  /* 0x000c101401007387 */ /* 0x000fe80000100a00 */
[----:B------:R-:W-:Y:S05]  /*45240*/  STL.64 [R1+0xc18], R22 ;  /* 0x000c181601007387 */ /* 0x000fea0000100a00 */
[----:B------:R0:W-:Y:S04]  /*45250*/  STL.64 [R1+0xc00], R4 ;  /* 0x000c000401007387 */ /* 0x0001e80000100a00 */
[----:B------:R1:W-:Y:S04]  /*45260*/  STL.64 [R1+0xc08], R6 ;  /* 0x000c080601007387 */ /* 0x0003e80000100a00 */
[----:B------:R-:W2:Y:S04]  /*45270*/  LDL.LU R49, [R1+0xb94] ;  /* 0x000b940001317983 */ /* 0x000ea80000300800 */
[----:B------:R-:W2:Y:S04]  /*45280*/  LDL.LU R50, [R1+0xb98] ;  /* 0x000b980001327983 */ /* 0x000ea80000300800 */
[----:B------:R-:W2:Y:S04]  /*45290*/  LDL.LU R51, [R1+0xb9c] ;  /* 0x000b9c0001337983 */ /* 0x000ea80000300800 */
[----:B0-----:R-:W3:Y:S04]  /*452a0*/  LDL.LU R4, [R1+0xba0] ;  /* 0x000ba00001047983 */ /* 0x001ee80000300800 */
[----:B------:R-:W3:Y:S04]  /*452b0*/  LDL.LU R5, [R1+0xba4] ;  /* 0x000ba40001057983 */ /* 0x000ee80000300800 */
[----:B-1----:R-:W3:Y:S04]  /*452c0*/  LDL.LU R6, [R1+0xba8] ;  /* 0x000ba80001067983 */ /* 0x002ee80000300800 */
        /* <DEDUP_REMOVED lines=36> */
[----:B------:R-:W3:Y:S04]  /*45510*/  LDL.64 R58, [R1+0x30] ;  /* 0x00003000013a7983 */ /* 0x000ee80000100a00 */
[----:B------:R0:W-:Y:S04]  /*45520*/  STL.64 [R1+0x2dd0], R10 ;  /* 0x002dd00a01007387 */ /* 0x0001e80000100a00 */
[----:B0-----:R-:W3:Y:S04]  /*45530*/  LDL.LU R11, [R1+0x20c0] ;  /* 0x0020c000010b7983 */ /* 0x001ee80000300800 */
[----:B------:R-:W-:Y:S01]  /*45540*/  STL.64 [R1+0x2dc8], R8 ;  /* 0x002dc80801007387 */ /* 0x000fe20000100a00 */
[C---:B----4-:R-:W-:Y:S06]  /*45550*/  HMMA.16816.F32 R16, R28.reuse, R14, R16 ;  /* 0x0000000e1c10723c */ /* 0x050fec0000001810 */
[----:B--2---:R-:W-:-:S15]  /*45560*/  HMMA.16816.F32 R36, R28, R12, R36 ;  /* 0x0000000c1c24723c */ /* 0x004fde0000001824 */
[----:B------:R-:W-:-:S08]  /*45570*/  NOP ;  /* 0x0000000000007918 */ /* 0x000fd00000000000 */
[----:B------:R-:W-:Y:S04]  /*45580*/  STL.64 [R1+0xbf0], R36 ;  /* 0x000bf02401007387 */ /* 0x000fe80000100a00 */
[----:B------:R0:W-:Y:S04]  /*45590*/  STL.64 [R1+0xbf8], R38 ;  /* 0x000bf82601007387 */ /* 0x0001e80000100a00 */
[----:B0-----:R-:W2:Y:S04]  /*455a0*/  LDL.LU.64 R38, [R1+0x2ec0] ;  /* 0x002ec00001267983 */ /* 0x001ea80000300a00 */
        /* <DEDUP_REMOVED lines=20> */
[----:B0-----:R-:W2:Y:S04]  /*456f0*/  LDL.LU.64 R22, [R1+0x2e90] ;  /* 0x002e900001167983 */ /* 0x001ea80000300a00 */
[----:B------:R-:W4:Y:S04]  /*45700*/  LDL.LU.64 R20, [R1+0x2e88] ;  /* 0x002e880001147983 */ /* 0x000f280000300a00 */
[----:B------:R-:W-:Y:S04]  /*45710*/  STL.64 [R1+0x2e00], R18 ;  /* 0x002e001201007387 */ /* 0x000fe80000100a00 */
[----:B------:R-:W-:Y:S01]  /*45720*/  STL.64 [R1+0x2df8], R16 ;  /* 0x002df81001007387 */ /* 0x000fe20000100a00 */
[----:B------:R-:W-:-:S02]  /*45730*/  IMAD R32, R32, 0x100, R11 ;  /* 0x0000010020207824 */ /* 0x000fc400078e020b */
[----:B------:R-:W-:Y:S02]  /*45740*/  IMAD R33, R33, 0x100, R56 ;  /* 0x0000010021217824 */ /* 0x000fe400078e0238 */
[----:B------:R-:W-:Y:S02]  /*45750*/  IMAD R34, R34, 0x100, R57 ;  /* 0x0000010022227824 */ /* 0x000fe400078e0239 */
[----:B------:R-:W-:Y:S01]  /*45760*/  IMAD R35, R0, 0x100, R35 ;  /* 0x0000010000237824 */ /* 0x000fe200078e0223 */
[----:B------:R-:W-:Y:S02]  /*45770*/  F2FP.F16.E4M3.UNPACK_B R32, R32 ;  /* 0x00000020ff20723e */ /* 0x000fe400020006ff */
[----:B------:R-:W-:Y:S02]  /*45780*/  F2FP.F16.E4M3.UNPACK_B R33, R33 ;  /* 0x00000021ff21723e */ /* 0x000fe400020006ff */
[----:B------:R-:W-:Y:S02]  /*45790*/  F2FP.F16.E4M3.UNPACK_B R34, R34 ;  /* 0x00000022ff22723e */ /* 0x000fe400020006ff */
[----:B------:R-:W-:Y:S01]  /*457a0*/  F2FP.F16.E4M3.UNPACK_B R35, R35 ;  /* 0x00000023ff23723e */ /* 0x000fe200020006ff */
[C---:B----4-:R-:W-:Y:S06]  /*457b0*/  HMMA.16816.F32 R12, R28.reuse, R20, R12 ;  /* 0x000000141c0c723c */ /* 0x050fec000000180c */
[----:B--2---:R-:W-:Y:S01]  /*457c0*/  HMMA.16816.F32 R4, R28, R22, R4 ;  /* 0x000000161c04723c */ /* 0x004fe20000001804 */
[----:B------:R-:W-:Y:S04]  /*457d0*/  STL [R1+0x2dc4], R20 ;  /* 0x002dc41401007387 */ /* 0x000fe80000100800 */
[----:B------:R-:W-:-:S12]  /*457e0*/  STL [R1+0x2dc0], R21 ;  /* 0x002dc01501007387 */ /* 0x000fd80000100800 */
[----:B------:R-:W-:Y:S04]  /*457f0*/  STL.64 [R1+0xbb0], R12 ;  /* 0x000bb00c01007387 */ /* 0x000fe80000100a00 */
[----:B------:R-:W-:Y:S04]  /*45800*/  STL.64 [R1+0xbb8], R14 ;  /* 0x000bb80e01007387 */ /* 0x000fe80000100a00 */
[----:B------:R-:W-:Y:S04]  /*45810*/  STL [R1+0x2dbc], R22 ;  /* 0x002dbc1601007387 */ /* 0x000fe80000100800 */
[----:B------:R-:W-:Y:S04]  /*45820*/  STL [R1+0x2db8], R23 ;  /* 0x002db81701007387 */ /* 0x000fe80000100800 */
[----:B------:R-:W-:Y:S04]  /*45830*/  STL.64 [R1+0xba0], R4 ;  /* 0x000ba00401007387 */ /* 0x000fe80000100a00 */
[----:B------:R3:W-:Y:S02]  /*45840*/  STL.64 [R1+0xba8], R6 ;  /* 0x000ba80601007387 */ /* 0x0007e40000100a00 */
[C---:B---3--:R-:W-:Y:S06]  /*45850*/  HMMA.16816.F32 R4, R28.reuse, R24, R40 ;  /* 0x000000181c04723c */ /* 0x048fec0000001828 */
[----:B------:R-:W-:Y:S04]  /*45860*/  STL [R1+0x2db4], R24 ;  /* 0x002db41801007387 */ /* 0x000fe80000100800 */
[----:B------:R-:W-:Y:S01]  /*45870*/  STL [R1+0x2db0], R25 ;  /* 0x002db01901007387 */ /* 0x000fe20000100800 */
[----:B------:R-:W-:-:S12]  /*45880*/  HMMA.16816.F32 R8, R28, R26, R44 ;  /* 0x0000001a1c08723c */ /* 0x000fd8000000182c */
[----:B------:R-:W-:Y:S04]  /*45890*/  STL.64 [R1+0x10f0], R4 ;  /* 0x0010f00401007387 */ /* 0x000fe80000100a00 */
[----:B------:R0:W-:Y:S02]  /*458a0*/  STL.64 [R1+0x10f8], R6 ;  /* 0x0010f80601007387 */ /* 0x0001e40000100a00 */
[----:B0-----:R-:W-:Y:S02]  /*458b0*/  HMMA.16816.F32 R4, R28, R36, R48 ;  /* 0x000000241c04723c */ /* 0x001fe40000001830 */
[----:B------:R-:W-:Y:S04]  /*458c0*/  STL.64 [R1+0x2e10], R38 ;  /* 0x002e102601007387 */ /* 0x000fe80000100a00 */
[----:B------:R-:W-:Y:S04]  /*458d0*/  STL.64 [R1+0x10e0], R8 ;  /* 0x0010e00801007387 */ /* 0x000fe80000100a00 */
[----:B------:R-:W-:Y:S04]  /*458e0*/  STL.64 [R1+0x10e8], R10 ;  /* 0x0010e80a01007387 */ /* 0x000fe80000100a00 */
[----:B------:R-:W-:Y:S09]  /*458f0*/  STL.64 [R1+0x2e08], R36 ;  /* 0x002e082401007387 */ /* 0x000ff20000100a00 */
[----:B------:R-:W-:Y:S04]  /*45900*/  STL.64 [R1+0xb90], R4 ;  /* 0x000b900401007387 */ /* 0x000fe80000100a00 */
[----:B------:R0:W-:Y:S02]  /*45910*/  STL.64 [R1+0xb98], R6 ;  /* 0x000b980601007387 */ /* 0x0001e40000100a00 */
[----:B0-----:R-:W-:-:S15]  /*45920*/  HMMA.16816.F32 R4, R32, R58, R52 ;  /* 0x0000003a2004723c */ /* 0x001fde0000001834 */
[----:B------:R-:W-:-:S08]  /*45930*/  NOP ;  /* 0x0000000000007918 */ /* 0x000fd00000000000 */
[----:B------:R0:W-:Y:S04]  /*45940*/  STL.64 [R1+0x460], R4 ;  /* 0x0004600401007387 */ /* 0x0001e80000100a00 */
[----:B------:R1:W-:Y:S04]  /*45950*/  STL.64 [R1+0x468], R6 ;  /* 0x0004680601007387 */ /* 0x0003e80000100a00 */
        /* <DEDUP_REMOVED lines=8> */
[----:B0-----:R-:W4:Y:S04]  /*459e0*/  LDL.LU R4, [R1+0xb80] ;  /* 0x000b800001047983 */ /* 0x001f280000300800 */
[----:B------:R-:W4:Y:S04]  /*459f0*/  LDL.LU R5, [R1+0xb84] ;  /* 0x000b840001057983 */ /* 0x000f280000300800 */
[----:B-1----:R-:W4:Y:S04]  /*45a00*/  LDL.LU R6, [R1+0xb88] ;  /* 0x000b880001067983 */ /* 0x002f280000300800 */
[----:B------:R-:W4:Y:S04]  /*45a10*/  LDL.LU R7, [R1+0xb8c] ;  /* 0x000b8c0001077983 */ /* 0x000f280000300800 */
[----:B------:R-:W4:Y:S04]  /*45a20*/  LDL.64 R42, [R1+0x20] ;  /* 0x00002000012a7983 */ /* 0x000f280000100a00 */
        /* <DEDUP_REMOVED lines=12> */
[----:B------:R-:W3:Y:S04]  /*45af0*/  LDL.64 R30, [R1+0x18] ;  /* 0x00001800011e7983 */ /* 0x000ee80000100a00 */
[----:B------:R-:W2:Y:S04]  /*45b00*/  LDL.64 R28, [R1+0x10] ;  /* 0x00001000011c7983 */ /* 0x000ea80000100a00 */
[----:B------:R-:W2:Y:S04]  /*45b10*/  LDL.LU R52, [R1+0xb50] ;  /* 0x000b500001347983 */ /* 0x000ea80000300800 */
[----:B------:R-:W2:Y:S04]  /*45b20*/  LDL.LU R53, [R1+0xb54] ;  /* 0x000b540001357983 */ /* 0x000ea80000300800 */
[----:B------:R-:W2:Y:S04]  /*45b30*/  LDL.LU R54, [R1+0xb58] ;  /* 0x000b580001367983 */ /* 0x000ea80000300800 */
[----:B------:R-:W2:Y:S04]  /*45b40*/  LDL.LU R55, [R1+0xb5c] ;  /* 0x000b5c0001377983 */ /* 0x000ea80000300800 */
[----:B------:R-:W2:Y:S04]  /*45b50*/  LDL.64 R20, [R1+0x8] ;  /* 0x0000080001147983 */ /* 0x000ea80000100a00 */
[----:B------:R-:W2:Y:S01]  /*45b60*/  LDL.LU R56, [R1+0xb40] ;  /* 0x000b400001387983 */ /* 0x000ea20000300800 */
[----:B------:R-:W-:-:S03]  /*45b70*/  IMAD.MOV.U32 R24, RZ, RZ, R58 ;  /* 0x000000ffff187224 */ /* 0x000fc600078e003a */
        /* <DEDUP_REMOVED lines=13> */
[----:B------:R-:W2:Y:S04]  /*45c50*/  LDL.LU R27, [R1+0xb3c] ;  /* 0x000b3c00011b7983 */ /* 0x000ea80000300800 */
[----:B------:R-:W2:Y:S01]  /*45c60*/  LDL.LU R40, [R1+0xad0] ;  /* 0x000ad00001287983 */ /* 0x000ea20000300800 */
[C---:B----4-:R-:W-:Y:S06]  /*45c70*/  HMMA.16816.F32 R4, R32.reuse, R42, R4 ;  /* 0x0000002a2004723c */ /* 0x050fec0000001804 */
[C---:B---3--:R-:W-:Y:S06]  /*45c80*/  HMMA.16816.F32 R44, R32.reuse, R30, R44 ;  /* 0x0000001e202c723c */ /* 0x048fec000000182c */
[C---:B--2---:R-:W-:Y:S06]  /*45c90*/  HMMA.16816.F32 R48, R32.reuse, R28, R48 ;  /* 0x0000001c2030723c */ /* 0x044fec0000001830 */
[----:B------:R-:W-:Y:S01]  /*45ca0*/  HMMA.16816.F32 R52, R32, R20, R52 ;  /* 0x000000142034723c */ /* 0x000fe20000001834 */
[----:B------:R-:W-:-:S04]  /*45cb0*/  IMAD.MOV.U32 R0, RZ, RZ, R43 ;  /* 0x000000ffff007224 */ /* 0x000fc800078e002b */
        /* <DEDUP_REMOVED lines=9> */
[----:B------:R-:W-:Y:S04]  /*45d50*/  STL.64 [R1+0xb70], R44 ;  /* 0x000b702c01007387 */ /* 0x000fe80000100a00 */
[----:B------:R0:W-:Y:S01]  /*45d60*/  STL.64 [R1+0xb78], R46 ;  /* 0x000b782e01007387 */ /* 0x0001e20000100a00 */
[----:B------:R-:W-:-:S02]  /*45d70*/  IMAD.MOV.U32 R22, RZ, RZ, R30 ;  /* 0x000000ffff167224 */ /* 0x000fc400078e001e */
[----:B------:R-:W-:Y:S02]  /*45d80*/  IMAD.MOV.U32 R23, RZ, RZ, R31 ;  /* 0x000000ffff177224 */ /* 0x000fe400078e001f */
[----:B------:R-:W-:Y:S02]  /*45d90*/  IMAD.MOV.U32 R31, RZ, RZ, R28 ;  /* 0x000000ffff1f7224 */ /* 0x000fe400078e001c */
[----:B------:R-:W-:Y:S01]  /*45da0*/  IMAD.MOV.U32 R30, RZ, RZ, R29 ;  /* 0x000000ffff1e7224 */ /* 0x000fe200078e001d */
[----:B0-----:R-:W4:Y:S04]  /*45db0*/  LDL.LU.64 R46, [R1+0x2e80] ;  /* 0x002e8000012e7983 */ /* 0x001f280000300a00 */
        /* <DEDUP_REMOVED lines=8> */
[----:B------:R-:W3:Y:S04]  /*45e40*/  LDL.LU.64 R52, [R1+0x2e58] ;  /* 0x002e580001347983 */ /* 0x000ee80000300a00 */
[----:B------:R0:W-:Y:S04]  /*45e50*/  STL.64 [R1+0x2e40], R30 ;  /* 0x002e401e01007387 */ /* 0x0001e80000100a00 */
[----:B0-----:R-:W2:Y:S01]  /*45e60*/  LDL.64 R30, [R1] ;  /* 0x00000000011e7983 */ /* 0x001ea20000100a00 */
[----:B------:R-:W-:-:S02]  /*45e70*/  IMAD.MOV.U32 R29, RZ, RZ, R20 ;  /* 0x000000ffff1d7224 */ /* 0x000fc400078e0014 */
[----:B------:R-:W-:-:S05]  /*45e80*/  IMAD.MOV.U32 R28, RZ, RZ, R21 ;  /* 0x000000ffff1c7224 */ /* 0x000fca00078e0015 */
[----:B------:R-:W-:Y:S01]  /*45e90*/  STL.64 [R1+0x2e38], R28 ;  /* 0x002e381c01007387 */ /* 0x000fe20000100a00 */
[----:B--2---:R-:W-:-:S15]  /*45ea0*/  HMMA.16816.F32 R56, R32, R30, R56 ;  /* 0x0000001e2038723c */ /* 0x004fde0000001838 */
[----:B------:R-:W-:-:S08]  /*45eb0*/  NOP ;  /* 0x0000000000007918 */ /* 0x000fd00000000000 */
[----:B------:R-:W-:Y:S04]  /*45ec0*/  STL.64 [R1+0xb40], R56 ;  /* 0x000b403801007387 */ /* 0x000fe80000100a00 */
[----:B------:R0:W-:Y:S04]  /*45ed0*/  STL.64 [R1+0xb48], R58 ;  /* 0x000b483a01007387 */ /* 0x0001e80000100a00 */
[----:B0-----:R-:W2:Y:S04]  /*45ee0*/  LDL.LU.64 R58, [R1+0x2e50] ;  /* 0x002e5000013a7983 */ /* 0x001ea80000300a00 */
[----:B------:R-:W2:Y:S01]  /*45ef0*/  LDL.LU.64 R56, [R1+0x2e48] ;  /* 0x002e480001387983 */ /* 0x000ea20000300a00 */
[----:B------:R-:W-:-:S02]  /*45f00*/  IMAD.MOV.U32 R20, RZ, RZ, R30 ;  /* 0x000000ffff147224 */ /* 0x000fc400078e001e */
[----:B------:R-:W-:Y:S02]  /*45f10*/  IMAD.MOV.U32 R21, RZ, RZ, R31 ;  /* 0x000000ffff157224 */ /* 0x000fe400078e001f */
[C---:B------:R-:W-:Y:S06]  /*45f20*/  HMMA.16816.F32 R28, R32.reuse, R60, R24 ;  /* 0x0000003c201c723c */ /* 0x040fec0000001818 */
[C---:B----4-:R-:W-:Y:S06]  /*45f30*/  HMMA.16816.F32 R12, R32.reuse, R54, R12 ;  /* 0x00000036200c723c */ /* 0x050fec000000180c */
[C---:B---3--:R-:W-:Y:S11]  /*45f40*/  HMMA.16816.F32 R8, R32.reuse, R52, R8 ;  /* 0x000000342008723c */ /* 0x048ff60000001808 */
[----:B------:R-:W-:Y:S04]  /*45f50*/  STL.64 [R1+0xb30], R28 ;  /* 0x000b301c01007387 */ /* 0x000fe80000100a00 */
[----:B------:R-:W-:Y:S01]  /*45f60*/  STL.64 [R1+0xb38], R30 ;  /* 0x000b381e01007387 */ /* 0x000fe20000100a00 */
[C---:B--2---:R-:W-:Y:S06]  /*45f70*/  HMMA.16816.F32 R24, R32.reuse, R58, R36 ;  /* 0x0000003a2018723c */ /* 0x044fec0000001824 */
[----:B------:R-:W-:Y:S01]  /*45f80*/  HMMA.16816.F32 R16, R32, R56, R16 ;  /* 0x000000382010723c */ /* 0x000fe20000001810 */
[----:B------:R-:W-:-:S15]  /*45f90*/  STL.64 [R1+0x2d68], R58 ;  /* 0x002d683a01007387 */ /* 0x000fde0000100a00 */
[----:B------:R-:W-:-:S01]  /*45fa0*/  NOP ;  /* 0x0000000000007918 */ /* 0x000fc20000000000 */
[----:B------:R-:W-:Y:S04]  /*45fb0*/  STL.64 [R1+0xb20], R24 ;  /* 0x000b201801007387 */ /* 0x000fe80000100a00 */
[----:B------:R-:W-:Y:S04]  /*45fc0*/  STL.64 [R1+0xb28], R26 ;  /* 0x000b281a01007387 */ /* 0x000fe80000100a00 */
[----:B------:R0:W-:Y:S04]  /*45fd0*/  STL.64 [R1+0x2d60], R56 ;  /* 0x002d603801007387 */ /* 0x0001e80000100a00 */
[----:B------:R-:W-:Y:S04]  /*45fe0*/  STL.64 [R1+0xb10], R16 ;  /* 0x000b101001007387 */ /* 0x000fe80000100a00 */
[----:B------:R-:W-:Y:S04]  /*45ff0*/  STL.64 [R1+0xb18], R18 ;  /* 0x000b181201007387 */ /* 0x000fe80000100a00 */
[----:B0-----:R-:W2:Y:S04]  /*46000*/  LDL.LU R56, [R1+0x9f0] ;  /* 0x0009f00001387983 */ /* 0x001ea80000300800 */
[----:B------:R-:W-:Y:S04]  /*46010*/  STL.64 [R1+0xb00], R12 ;  /* 0x000b000c01007387 */ /* 0x000fe80000100a00 */
[----:B------:R-:W-:Y:S04]  /*46020*/  STL.64 [R1+0xb08], R14 ;  /* 0x000b080e01007387 */ /* 0x000fe80000100a00 */
[----:B------:R-:W-:Y:S04]  /*46030*/  STL.64 [R1+0xaf0], R8 ;  /* 0x000af00801007387 */ /* 0x000fe80000100a00 */
[----:B------:R0:W-:Y:S04]  /*46040*/  STL.64 [R1+0xaf8], R10 ;  /* 0x000af80a01007387 */ /* 0x0001e80000100a00 */
[----:B------:R-:W2:Y:S04]  /*46050*/  LDL.LU R57, [R1+0x9f4] ;  /* 0x0009f40001397983 */ /* 0x000ea80000300800 */
[----:B------:R-:W2:Y:S04]  /*46060*/  LDL.LU R58, [R1+0x9f8] ;  /* 0x0009f800013a7983 */ /* 0x000ea80000300800 */
[----:B------:R-:W2:Y:S01]  /*46070*/  LDL.LU R59, [R1+0x9fc] ;  /* 0x0009fc00013b7983 */ /* 0x000ea20000300800 */
[C---:B0-----:R-:W-:Y:S06]  /*46080*/  HMMA.16816.F32 R8, R32.reuse, R50, R4 ;  /* 0x000000322008723c */ /* 0x041fec0000001804 */
[C---:B------:R-:W-:Y:S01]  /*46090*/  HMMA.16816.F32 R4, R32.reuse, R48, R40 ;  /* 0x000000302004723c */ /* 0x040fe20000001828 */
[----:B------:R-:W-:Y:S04]  /*460a0*/  STL.64 [R1+0x2d78], R54 ;  /* 0x002d783601007387 */ /* 0x000fe80000100a00 */
[----:B------:R0:W-:Y:S04]  /*460b0*/  STL.64 [R1+0x2d70], R52 ;  /* 0x002d703401007387 */ /* 0x0001e80000100a00 */
[----:B0-----:R-:W3:Y:S04]  /*460c0*/  LDL.LU R52, [R1+0xa00] ;  /* 0x000a000001347983 */ /* 0x001ee80000300800 */
[----:B------:R-:W3:Y:S04]  /*460d0*/  LDL.LU R53, [R1+0xa04] ;  /* 0x000a040001357983 */ /* 0x000ee80000300800 */
[----:B------:R-:W3:Y:S04]  /*460e0*/  LDL.LU R54, [R1+0xa08] ;  /* 0x000a080001367983 */ /* 0x000ee80000300800 */
[----:B------:R-:W3:Y:S04]  /*460f0*/  LDL.LU R55, [R1+0xa0c] ;  /* 0x000a0c0001377983 */ /* 0x000ee80000300800 */
[----:B------:R-:W4:Y:S04]  /*46100*/  LDL.LU R40, [R1+0xab0] ;  /* 0x000ab00001287983 */ /* 0x000f280000300800 */
[----:B------:R0:W-:Y:S04]  /*46110*/  STL.64 [R1+0xae0], R8 ;  /* 0x000ae00801007387 */ /* 0x0001e80000100a00 */
[----:B------:R1:W-:Y:S04]  /*46120*/  STL.64 [R1+0xae8], R10 ;  /* 0x000ae80a01007387 */ /* 0x0003e80000100a00 */
[----:B------:R1:W-:Y:S04]  /*46130*/  STL.64 [R1+0xad0], R4 ;  /* 0x000ad00401007387 */ /* 0x0003e80000100a00 */
[----:B------:R1:W-:Y:S04]  /*46140*/  STL.64 [R1+0xad8], R6 ;  /* 0x000ad80601007387 */ /* 0x0003e80000100a00 */
        /* <DEDUP_REMOVED lines=65> */
[C---:B------:R-:W-:Y:S03]  /*46560*/  HMMA.16816.F32 R4, R32.reuse, R2, R4 ;  /* 0x000000022004723c */ /* 0x040fe60000001804 */
[----:B------:R-:W-:Y:S04]  /*46570*/  STL.64 [R1+0x2d08], R42 ;  /* 0x002d082a01007387 */ /* 0x000fe80000100a00 */
[----:B------:R0:W-:Y:S04]  /*46580*/  STL.64 [R1+0x2d00], R40 ;  /* 0x002d002801007387 */ /* 0x0001e80000100a00 */
[----:B0-----:R-:W3:Y:S04]  /*46590*/  LDL.LU R40, [R1+0xa30] ;  /* 0x000a300001287983 */ /* 0x001ee80000300800 */
[----:B------:R-:W3:Y:S04]  /*465a0*/  LDL.LU R41, [R1+0xa34] ;  /* 0x000a340001297983 */ /* 0x000ee80000300800 */
[----:B------:R-:W3:Y:S04]  /*465b0*/  LDL.LU R42, [R1+0xa38] ;  /* 0x000a3800012a7983 */ /* 0x000ee80000300800 */
[----:B------:R-:W3:Y:S01]  /*465c0*/  LDL.LU R43, [R1+0xa3c] ;  /* 0x000a3c00012b7983 */ /* 0x000ee20000300800 */
[----:B----4-:R-:W-:-:S15]  /*465d0*/  HMMA.16816.F32 R16, R32, R38, R16 ;  /* 0x000000262010723c */ /* 0x010fde0000001810 */
[----:B------:R-:W-:-:S08]  /*465e0*/  NOP ;  /* 0x0000000000007918 */ /* 0x000fd00000000000 */
[----:B------:R-:W-:Y:S04]  /*465f0*/  STL.64 [R1+0xa80], R16 ;  /* 0x000a801001007387 */ /* 0x000fe80000100a00 */
[----:B------:R0:W-:Y:S04]  /*46600*/  STL.64 [R1+0xa88], R18 ;  /* 0x000a881201007387 */ /* 0x0001e80000100a00 */
[----:B0-----:R-:W4:Y:S04]  /*46610*/  LDL.LU.64 R18, [R1+0x2e00] ;  /* 0x002e000001127983 */ /* 0x001f280000300a00 */
[----:B------:R-:W4:Y:S04]  /*46620*/  LDL.LU.64 R16, [R1+0x2df8] ;  /* 0x002df80001107983 */ /* 0x000f280000300a00 */
[----:B------:R-:W-:Y:S04]  /*46630*/  STL.64 [R1+0x2d98], R38 ;  /* 0x002d982601007387 */ /* 0x000fe80000100a00 */
        /* <DEDUP_REMOVED lines=8> */
[----:B------:R-:W4:Y:S02]  /*466c0*/  LDL.LU.64 R4, [R1+0x2de8] ;  /* 0x002de80001047983 */ /* 0x000f240000300a00 */
[C---:B----4-:R-:W-:Y:S06]  /*466d0*/  HMMA.16816.F32 R12, R32.reuse, R4, R12 ;  /* 0x00000004200c723c */ /* 0x050fec000000180c */
[----:B---3--:R-:W-:-:S15]  /*466e0*/  HMMA.16816.F32 R8, R32, R6, R8 ;  /* 0x000000062008723c */ /* 0x008fde0000001808 */
[----:B------:R-:W-:-:S02]  /*466f0*/  NOP ;  /* 0x0000000000007918 */ /* 0x000fc40000000000 */
[----:B------:R-:W-:Y:S04]  /*46700*/  STL.64 [R1+0xa60], R12 ;  /* 0x000a600c01007387 */ /* 0x000fe80000100a00 */
[----:B------:R0:W-:Y:S04]  /*46710*/  STL.64 [R1+0xa68], R14 ;  /* 0x000a680e01007387 */ /* 0x0001e80000100a00 */
[----:B0-----:R-:W3:Y:S04]  /*46720*/  LDL.LU.64 R14, [R1+0x2de0] ;  /* 0x002de000010e7983 */ /* 0x001ee80000300a00 */
[----:B------:R-:W4:Y:S04]  /*46730*/  LDL.LU.64 R12, [R1+0x2dd8] ;  /* 0x002dd800010c7983 */ /* 0x000f280000300a00 */
[----:B------:R-:W-:Y:S04]  /*46740*/  STL.64 [R1+0xa50], R8 ;  /* 0x000a500801007387 */ /* 0x000fe80000100a00 */
[----:B------:R0:W-:Y:S04]  /*46750*/  STL.64 [R1+0xa58], R10 ;  /* 0x000a580a01007387 */ /* 0x0001e80000100a00 */
[----:B0-----:R-:W3:Y:S04]  /*46760*/  LDL.LU.64 R10, [R1+0x2dd0] ;  /* 0x002dd000010a7983 */ /* 0x001ee80000300a00 */
[----:B------:R-:W2:Y:S04]  /*46770*/  LDL.LU.64 R8, [R1+0x2dc8] ;  /* 0x002dc80001087983 */ /* 0x000ea80000300a00 */
[----:B------:R-:W-:Y:S04]  /*46780*/  STL.64 [R1+0x2cc8], R6 ;  /* 0x002cc80601007387 */ /* 0x000fe80000100a00 */
[----:B------:R3:W-:Y:S01]  /*46790*/  STL.64 [R1+0x2cc0], R4 ;  /* 0x002cc00401007387 */ /* 0x0007e20000100a00 */
[C---:B--2---:R-:W-:Y:S06]  /*467a0*/  HMMA.16816.F32 R36, R32.reuse, R8, R36 ;  /* 0x000000082024723c */ /* 0x044fec0000001824 */
[C---:B---3--:R-:W-:Y:S06]  /*467b0*/  HMMA.16816.F32 R4, R32.reuse, R10, R40 ;  /* 0x0000000a2004723c */ /* 0x048fec0000001828 */
[----:B------:R-:W-:Y:S11]  /*467c0*/  STL.64 [R1+0x2ca8], R10 ;  /* 0x002ca80a01007387 */ /* 0x000ff60000100a00 */
[----:B------:R-:W-:Y:S04]  /*467d0*/  STL.64 [R1+0xa40], R36 ;  /* 0x000a402401007387 */ /* 0x000fe80000100a00 */
[----:B------:R-:W-:Y:S04]  /*467e0*/  STL.64 [R1+0xa48], R38 ;  /* 0x000a482601007387 */ /* 0x000fe80000100a00 */
[----:B------:R4:W-:Y:S04]  /*467f0*/  STL.64 [R1+0x2ca0], R8 ;  /* 0x002ca00801007387 */ /* 0x0009e80000100a00 */
[----:B------:R-:W-:Y:S04]  /*46800*/  STL.64 [R1+0xa30], R4 ;  /* 0x000a300401007387 */ /* 0x000fe80000100a00 */
[----:B------:R0:W-:Y:S01]  /*46810*/  STL.64 [R1+0xa38], R6 ;  /* 0x000a380601007387 */ /* 0x0001e20000100a00 */
[C---:B----4-:R-:W-:Y:S06]  /*46820*/  HMMA.16816.F32 R8, R32.reuse, R12, R44 ;  /* 0x0000000c2008723c */ /* 0x050fec000000182c */
[C---:B0-----:R-:W-:Y:S06]  /*46830*/  HMMA.16816.F32 R4, R32.reuse, R14, R48 ;  /* 0x0000000e2004723c */ /* 0x041fec0000001830 */
[----:B------:R-:W-:Y:S11]  /*46840*/  STL.64 [R1+0x2cb8], R14 ;  /* 0x002cb80e01007387 */ /* 0x000ff60000100a00 */
[----:B------:R-:W-:Y:S04]  /*46850*/  STL.64 [R1+0xa20], R8 ;  /* 0x000a200801007387 */ /* 0x000fe80000100a00 */
[----:B------:R0:W-:Y:S04]  /*46860*/  STL.64 [R1+0xa28], R10 ;  /* 0x000a280a01007387 */ /* 0x0001e80000100a00 */
[----:B------:R-:W-:Y:S04]  /*46870*/  STL.64 [R1+0x2cb0], R12 ;  /* 0x002cb00c01007387 */ /* 0x000fe80000100a00 */
[----:B------:R-:W-:Y:S04]  /*46880*/  STL.64 [R1+0xa10], R4 ;  /* 0x000a100401007387 */ /* 0x000fe80000100a00 */
[----:B------:R1:W-:Y:S04]  /*46890*/  STL.64 [R1+0xa18], R6 ;  /* 0x000a180601007387 */ /* 0x0003e80000100a00 */
[----:B------:R-:W2:Y:S01]  /*468a0*/  LDL.LU R48, [R1+0x940] ;  /* 0x0009400001307983 */ /* 0x000ea20000300800 */
[C---:B0-----:R-:W-:Y:S06]  /*468b0*/  HMMA.16816.F32 R8, R32.reuse, R16, R52 ;  /* 0x000000102008723c */ /* 0x041fec0000001834 */
[----:B-1----:R-:W-:-:S15]  /*468c0*/  HMMA.16816.F32 R4, R32, R18, R56 ;  /* 0x000000122004723c */ /* 0x002fde0000001838 */
[----:B------:R-:W-:-:S02]  /*468d0*/  NOP ;  /* 0x0000000000007918 */ /* 0x000fc40000000000 */
[----:B------:R-:W-:Y:S04]  /*468e0*/  STL.64 [R1+0xa00], R8 ;  /* 0x000a000801007387 */ /* 0x000fe80000100a00 */
[----:B------:R-:W-:Y:S04]  /*468f0*/  STL.64 [R1+0xa08], R10 ;  /* 0x000a080a01007387 */ /* 0x000fe80000100a00 */
[----:B------:R-:W-:Y:S04]  /*46900*/  STL.64 [R1+0x9f0], R4 ;  /* 0x0009f00401007387 */ /* 0x000fe80000100a00 */
[----:B------:R0:W-:Y:S04]  /*46910*/  STL.64 [R1+0x9f8], R6 ;  /* 0x0009f80601007387 */ /* 0x0001e80000100a00 */
[----:B------:R-:W2:Y:S04]  /*46920*/  LDL.LU R49, [R1+0x944] ;  /* 0x0009440001317983 */ /* 0x000ea80000300800 */
[----:B------:R-:W3:Y:S04]  /*46930*/  LDL.LU R50, [R1+0x948] ;  /* 0x0009480001327983 */ /* 0x000ee80000300800 */
[----:B------:R-:W3:Y:S04]  /*46940*/  LDL.LU R51, [R1+0x94c] ;  /* 0x00094c0001337983 */ /* 0x000ee80000300800 */
[----:B---3--:R-:W-:Y:S04]  /*46950*/  STL.64 [R1+0x2d88], R50 ;  /* 0x002d883201007387 */ /* 0x008fe80000100a00 */
[----:B--2---:R1:W-:Y:S04]  /*46960*/  STL.64 [R1+0x2d80], R48 ;  /* 0x002d803001007387 */ /* 0x0043e80000100a00 */
[----:B------:R-:W2:Y:S04]  /*46970*/  LDL.LU R40, [R1+0x960] ;  /* 0x0009600001287983 */ /* 0x000ea80000300800 */
[----:B------:R-:W2:Y:S04]  /*46980*/  LDL.LU R41, [R1+0x964] ;  /* 0x0009640001297983 */ /* 0x000ea80000300800 */
[----:B------:R-:W3:Y:S04]  /*46990*/  LDL.LU R42, [R1+0x968] ;  /* 0x00096800012a7983 */ /* 0x000ee80000300800 */
[----:B------:R-:W3:Y:S01]  /*469a0*/  LDL.LU R43, [R1+0x96c] ;  /* 0x00096c00012b7983 */ /* 0x000ee20000300800 */
[----:B0-----:R-:W-:-:S02]  /*469b0*/  IMAD.MOV.U32 R6, RZ, RZ, R20 ;  /* 0x000000ffff067224 */ /* 0x001fc400078e0014 */
[----:B------:R-:W-:Y:S02]  /*469c0*/  IMAD.MOV.U32 R7, RZ, RZ, R21 ;  /* 0x000000ffff077224 */ /* 0x000fe400078e0015 */
[----:B------:R-:W-:Y:S02]  /*469d0*/  IMAD.MOV.U32 R5, RZ, RZ, R28 ;  /* 0x000000ffff057224 */ /* 0x000fe400078e001c */
[----:B------:R-:W-:Y:S01]  /*469e0*/  IMAD.MOV.U32 R4, RZ, RZ, R29 ;  /* 0x000000ffff047224 */ /* 0x000fe200078e001d */
[----:B---3--:R-:W-:Y:S04]  /*469f0*/  STL.64 [R1+0x2da8], R42 ;  /* 0x002da82a01007387 */ /* 0x008fe80000100a00 */
[----:B--2---:R-:W-:Y:S04]  /*46a00*/  STL.64 [R1+0x2da0], R40 ;  /* 0x002da02801007387 */ /* 0x004fe80000100a00 */
        /* <DEDUP_REMOVED lines=10> */
[----:B-1----:R-:W2:Y:S04]  /*46ab0*/  LDL.LU R48, [R1+0x9e0] ;  /* 0x0009e00001307983 */ /* 0x002ea80000300800 */
[----:B------:R-:W2:Y:S04]  /*46ac0*/  LDL.LU R49, [R1+0x9e4] ;  /* 0x0009e40001317983 */ /* 0x000ea80000300800 */
[----:B------:R-:W2:Y:S04]  /*46ad0*/  LDL.LU R50, [R1+0x9e8] ;  /* 0x0009e80001327983 */ /* 0x000ea80000300800 */
[----:B------:R-:W2:Y:S04]  /*46ae0*/  LDL.LU R51, [R1+0x9ec] ;  /* 0x0009ec0001337983 */ /* 0x000ea80000300800 */
[----:B------:R-:W3:Y:S04]  /*46af0*/  LDL.LU R58, [R1+0x20e0] ;  /* 0x0020e000013a7983 */ /* 0x000ee80000300800 */
        /* <DEDUP_REMOVED lines=12> */
[----:B------:R-:W4:Y:S01]  /*46bc0*/  LDL.LU R56, [R1+0x20f0] ;  /* 0x0020f00001387983 */ /* 0x000f220000300800 */
[----:B0-----:R-:W-:-:S02]  /*46bd0*/  IMAD.MOV.U32 R19, RZ, RZ, R30 ;  /* 0x000000ffff137224 */ /* 0x001fc400078e001e */
        /* <DEDUP_REMOVED lines=12> */
[----:B------:R0:W-:Y:S02]  /*46ca0*/  STL.64 [R1+0x2cd0], R16 ;  /* 0x002cd01001007387 */ /* 0x0001e40000100a00 */
[----:B0-----:R-:W-:-:S02]  /*46cb0*/  IMAD.MOV.U32 R16, RZ, RZ, R22 ;  /* 0x000000ffff107224 */ /* 0x001fc400078e0016 */
[----:B------:R-:W-:Y:S01]  /*46cc0*/  IMAD.MOV.U32 R17, RZ, RZ, R23 ;  /* 0x000000ffff117224 */ /* 0x000fe200078e0017 */
[----:B------:R-:W4:Y:S04]  /*46cd0*/  LDL.LU R22, [R1+0x2dbc] ;  /* 0x002dbc0001167983 */ /* 0x000f280000300800 */
[----:B------:R-:W4:Y:S01]  /*46ce0*/  LDL.LU R23, [R1+0x2db8] ;  /* 0x002db80001177983 */ /* 0x000f220000300800 */
[----:B--2---:R-:W-:Y:S01]  /*46cf0*/  HMMA.16816.F32 R48, R32, R20, R48 ;  /* 0x000000142030723c */ /* 0x004fe20000001830 */
[----:B---3--:R-:W-:Y:S02]  /*46d00*/  IMAD R28, R28, 0x100, R58 ;  /* 0x000001001c1c7824 */ /* 0x008fe400078e023a */
[----:B------:R-:W-:Y:S02]  /*46d10*/  IMAD.MOV.U32 R58, RZ, RZ, R24 ;  /* 0x000000ffff3a7224 */ /* 0x000fe400078e0018 */
[----:B----4-:R-:W-:-:S02]  /*46d20*/  IMAD R29, R29, 0x100, R59 ;  /* 0x000001001d1d7824 */ /* 0x010fc400078e023b */
[----:B------:R-:W-:-:S15]  /*46d30*/  IMAD.MOV.U32 R59, RZ, RZ, R25 ;  /* 0x000000ffff3b7224 */ /* 0x000fde00078e0019 */
[----:B------:R-:W-:-:S01]  /*46d40*/  NOP ;  /* 0x0000000000007918 */ /* 0x000fc20000000000 */
[----:B------:R0:W-:Y:S04]  /*46d50*/  STL.64 [R1+0x9e0], R48 ;  /* 0x0009e03001007387 */ /* 0x0001e80000100a00 */
[----:B------:R1:W-:Y:S04]  /*46d60*/  STL.64 [R1+0x9e8], R50 ;  /* 0x0009e83201007387 */ /* 0x0003e80000100a00 */
[----:B0-----:R-:W2:Y:S04]  /*46d70*/  LDL.LU R48, [R1+0x9c0] ;  /* 0x0009c00001307983 */ /* 0x001ea80000300800 */
[----:B------:R-:W2:Y:S04]  /*46d80*/  LDL.LU R49, [R1+0x9c4] ;  /* 0x0009c40001317983 */ /* 0x000ea80000300800 */
[----:B-1----:R-:W2:Y:S04]  /*46d90*/  LDL.LU R50, [R1+0x9c8] ;  /* 0x0009c80001327983 */ /* 0x002ea80000300800 */
[----:B------:R-:W2:Y:S04]  /*46da0*/  LDL.LU R51, [R1+0x9cc] ;  /* 0x0009cc0001337983 */ /* 0x000ea80000300800 */
[----:B------:R-:W3:Y:S01]  /*46db0*/  LDL.LU R24, [R1+0x2db4] ;  /* 0x002db40001187983 */ /* 0x000ee20000300800 */
[----:B------:R-:W-:-:S15]  /*46dc0*/  HMMA.16816.F32 R52, R32, R22, R52 ;  /* 0x000000162034723c */ /* 0x000fde0000001834 */
[----:B------:R-:W-:-:S08]  /*46dd0*/  NOP ;  /* 0x0000000000007918 */ /* 0x000fd00000000000 */
[----:B------:R0:W-:Y:S04]  /*46de0*/  STL.64 [R1+0x9d0], R52 ;  /* 0x0009d03401007387 */ /* 0x0001e80000100a00 */
[----:B------:R1:W-:Y:S04]  /*46df0*/  STL.64 [R1+0x9d8], R54 ;  /* 0x0009d83601007387 */ /* 0x0003e80000100a00 */
[----:B------:R-:W3:Y:S01]  /*46e00*/  LDL.LU R25, [R1+0x2db0] ;  /* 0x002db00001197983 */ /* 0x000ee20000300800 */
[C---:B------:R-:W-:Y:S03]  /*46e10*/  HMMA.16816.F32 R36, R32.reuse, R26, R36 ;  /* 0x0000001a2024723c */ /* 0x040fe60000001824 */
[----:B0-----:R-:W4:Y:S04]  /*46e20*/  LDL.LU R52, [R1+0x450] ;  /* 0x0004500001347983 */ /* 0x001f280000300800 */
[----:B------:R-:W4:Y:S04]  /*46e30*/  LDL.LU R53, [R1+0x454] ;  /* 0x0004540001357983 */ /* 0x000f280000300800 */
[----:B-1----:R-:W4:Y:S04]  /*46e40*/  LDL.LU R54, [R1+0x458] ;  /* 0x0004580001367983 */ /* 0x002f280000300800 */
[----:B------:R-:W4:Y:S04]  /*46e50*/  LDL.LU R55, [R1+0x45c] ;  /* 0x00045c0001377983 */ /* 0x000f280000300800 */
[----:B------:R-:W-:Y:S04]  /*46e60*/  STL [R1+0x2c88], R23 ;  /* 0x002c881701007387 */ /* 0x000fe80000100800 */
[----:B------:R-:W-:Y:S04]  /*46e70*/  STL [R1+0x2ce8], R22 ;  /* 0x002ce81601007387 */ /* 0x000fe80000100800 */
        /* <DEDUP_REMOVED lines=10> */
[----:B------:R-:W3:Y:S04]  /*46f20*/  LDL.LU.64 R40, [R1+0x2da0] ;  /* 0x002da00001287983 */ /* 0x000ee80000300a00 */
[----:B------:R-:W-:Y:S04]  /*46f30*/  STL.64 [R1+0x10c0], R36 ;  /* 0x0010c02401007387 */ /* 0x000fe80000100a00 */
[----:B------:R0:W-:Y:S04]  /*46f40*/  STL.64 [R1+0x10c8], R38 ;  /* 0x0010c82601007387 */ /* 0x0001e80000100a00 */
[----:B0-----:R-:W3:Y:S04]  /*46f50*/  LDL.LU.64 R38, [R1+0x2d98] ;  /* 0x002d980001267983 */ /* 0x001ee80000300a00 */
[----:B------:R-:W2:Y:S04]  /*46f60*/  LDL.LU.64 R36, [R1+0x2d90] ;  /* 0x002d900001247983 */ /* 0x000ea80000300a00 */
[----:B------:R-:W-:Y:S04]  /*46f70*/  STL.64 [R1+0x2c98], R26 ;  /* 0x002c981a01007387 */ /* 0x000fe80000100a00 */
[----:B------:R0:W-:Y:S01]  /*46f80*/  STL.64 [R1+0x2c90], R24 ;  /* 0x002c901801007387 */ /* 0x0001e20000100a00 */
[----:B------:R-:W-:-:S03]  /*46f90*/  IMAD R30, R30, 0x100, R56 ;  /* 0x000001001e1e7824 */ /* 0x000fc600078e0238 */
[----:B0-----:R-:W3:Y:S04]  /*46fa0*/  LDL.LU R24, [R1+0x9a0] ;  /* 0x0009a00001187983 */ /* 0x001ee80000300800 */
[----:B------:R-:W3:Y:S04]  /*46fb0*/  LDL.LU R25, [R1+0x9a4] ;  /* 0x0009a40001197983 */ /* 0x000ee80000300800 */
[----:B------:R-:W3:Y:S04]  /*46fc0*/  LDL.LU R26, [R1+0x9a8] ;  /* 0x0009a800011a7983 */ /* 0x000ee80000300800 */
[----:B------:R-:W3:Y:S01]  /*46fd0*/  LDL.LU R27, [R1+0x9ac] ;  /* 0x0009ac00011b7983 */ /* 0x000ee20000300800 */
[----:B------:R-:W-:Y:S01]  /*46fe0*/  IMAD R31, R31, 0x100, R57 ;  /* 0x000001001f1f7824 */ /* 0x000fe200078e0239 */
[----:B------:R-:W-:-:S02]  /*46ff0*/  F2FP.F16.E4M3.UNPACK_B R28, R28 ;  /* 0x0000001cff1c723e */ /* 0x000fc400020006ff */
[----:B------:R-:W-:Y:S02]  /*47000*/  F2FP.F16.E4M3.UNPACK_B R29, R29 ;  /* 0x0000001dff1d723e */ /* 0x000fe400020006ff */
[----:B------:R-:W-:Y:S02]  /*47010*/  F2FP.F16.E4M3.UNPACK_B R30, R30 ;  /* 0x0000001eff1e723e */ /* 0x000fe400020006ff */
[----:B------:R-:W-:-:S07]  /*47020*/  F2FP.F16.E4M3.UNPACK_B R31, R31 ;  /* 0x0000001fff1f723e */ /* 0x000fce00020006ff */
[----:B----4-:R-:W-:Y:S06]  /*47030*/  HMMA.16816.F32 R56, R28, R58, R52 ;  /* 0x0000003a1c38723c */ /* 0x010fec0000001834 */
[----:B--2---:R-:W-:Y:S01]  /*47040*/  HMMA.16816.F32 R32, R32, R36, R48 ;  /* 0x000000242020723c */ /* 0x004fe20000001830 */
[----:B------:R-:W2:Y:S04]  /*47050*/  LDL.LU.64 R50, [R1+0x2d88] ;  /* 0x002d880001327983 */ /* 0x000ea80000300a00 */
[----:B------:R-:W2:-:S15]  /*47060*/  LDL.LU.64 R48, [R1+0x2d80] ;  /* 0x002d800001307983 */ /* 0x000e9e0000300a00 */
[----:B------:R-:W-:-:S03]  /*47070*/  NOP ;  /* 0x0000000000007918 */ /* 0x000fc60000000000 */
[----:B------:R-:W-:Y:S04]  /*47080*/  STL.64 [R1+0x9c0], R32 ;  /* 0x0009c02001007387 */ /* 0x000fe80000100a00 */
[----:B------:R0:W-:Y:S04]  /*47090*/  STL.64 [R1+0x9c8], R34 ;  /* 0x0009c82201007387 */ /* 0x0001e80000100a00 */
[----:B0-----:R-:W4:Y:S04]  /*470a0*/  LDL R34, [R1+0x20] ;  /* 0x0000200001227983 */ /* 0x001f280000100800 */
[----:B---3--:R-:W-:Y:S04]  /*470b0*/  STL.64 [R1+0x2cf8], R38 ;  /* 0x002cf82601007387 */ /* 0x008fe80000100a00 */
[----:B------:R0:W-:Y:S04]  /*470c0*/  STL.64 [R1+0x2cf0], R36 ;  /* 0x002cf02401007387 */ /* 0x0001e80000100a00 */
[----:B0-----:R-:W4:Y:S04]  /*470d0*/  LDL.LU R36, [R1+0x9b0] ;  /* 0x0009b00001247983 */ /* 0x001f280000300800 */
[----:B------:R-:W4:Y:S04]  /*470e0*/  LDL.LU R37, [R1+0x9b4] ;  /* 0x0009b40001257983 */ /* 0x000f280000300800 */
[----:B------:R-:W4:Y:S04]  /*470f0*/  LDL.LU R38, [R1+0x9b8] ;  /* 0x0009b80001267983 */ /* 0x000f280000300800 */
[----:B------:R-:W4:Y:S04]  /*47100*/  LDL.LU R39, [R1+0x9bc] ;  /* 0x0009bc0001277983 */ /* 0x000f280000300800 */
[----:B------:R-:W3:Y:S04]  /*47110*/  LDL.LU.64 R54, [R1+0x2d78] ;  /* 0x002d780001367983 */ /* 0x000ee80000300a00 */
[----:B------:R-:W3:Y:S04]  /*47120*/  LDL.LU.64 R52, [R1+0x2d70] ;  /* 0x002d700001347983 */ /* 0x000ee80000300a00 */
[----:B------:R-:W-:Y:S04]  /*47130*/  STL.64 [R1+0x450], R56 ;  /* 0x0004503801007387 */ /* 0x000fe80000100a00 */
[----:B------:R0:W-:Y:S04]  /*47140*/  STL.64 [R1+0x458], R58 ;  /* 0x0004583a01007387 */ /* 0x0001e80000100a00 */
[----:B0-----:R-:W2:Y:S04]  /*47150*/  LDL.LU.64 R58, [R1+0x2d68] ;  /* 0x002d6800013a7983 */ /* 0x001ea80000300a00 */
[----:B------:R-:W3:Y:S01]  /*47160*/  LDL.LU.64 R56, [R1+0x2d60] ;  /* 0x002d600001387983 */ /* 0x000ee20000300a00 */
[----:B------:R-:W-:Y:S01]  /*47170*/  IMAD.MOV.U32 R35, RZ, RZ, R0 ;  /* 0x000000ffff237224 */ /* 0x000fe200078e0000 */
[C---:B------:R-:W-:Y:S06]  /*47180*/  HMMA.16816.F32 R24, R28.reuse, R16, R24 ;  /* 0x000000101c18723c */ /* 0x040fec0000001818 */
[C---:B------:R-:W-:Y:S06]  /*47190*/  HMMA.16816.F32 R16, R28.reuse, R18, R20 ;  /* 0x000000121c10723c */ /* 0x040fec0000001814 */
[C---:B------:R-:W-:Y:S06]  /*471a0*/  HMMA.16816.F32 R12, R28.reuse, R4, R12 ;  /* 0x000000041c0c723c */ /* 0x040fec000000180c */
[C---:B------:R-:W-:Y:S06]  /*471b0*/  HMMA.16816.F32 R8, R28.reuse, R6, R8 ;  /* 0x000000061c08723c */ /* 0x040fec0000001808 */
[C---:B------:R-:W-:Y:S06]  /*471c0*/  HMMA.16816.F32 R4, R28.reuse, R60, R40 ;  /* 0x0000003c1c04723c */ /* 0x040fec0000001828 */
[----:B----4-:R-:W-:-:S15]  /*471d0*/  HMMA.16816.F32 R32, R28, R34, R36 ;  /* 0x000000221c20723c */ /* 0x010fde0000001824 */
[----:B------:R-:W-:-:S08]  /*471e0*/  NOP ;  /* 0x0000000000007918 */ /* 0x000fd00000000000 */
[----:B------:R-:W-:Y:S04]  /*471f0*/  STL.64 [R1+0x9b0], R32 ;  /* 0x0009b02001007387 */ /* 0x000fe80000100a00 */
[----:B------:R-:W-:Y:S04]  /*47200*/  STL.64 [R1+0x9b8], R34 ;  /* 0x0009b82201007387 */ /* 0x000fe80000100a00 */
[----:B------:R0:W-:Y:S04]  /*47210*/  STL.64 [R1+0x9a0], R24 ;  /* 0x0009a01801007387 */ /* 0x0001e80000100a00 */
[----:B------:R-:W-:Y:S04]  /*47220*/  STL.64 [R1+0x9a8], R26 ;  /* 0x0009a81a01007387 */ /* 0x000fe80000100a00 */
[----:B------:R-:W-:Y:S04]  /*47230*/  STL.64 [R1+0x990], R16 ;  /* 0x0009901001007387 */ /* 0x000fe80000100a00 */
[----:B------:R-:W-:Y:S04]  /*47240*/  STL.64 [R1+0x998], R18 ;  /* 0x0009981201007387 */ /* 0x000fe80000100a00 */
[----:B------:R-:W-:Y:S04]  /*47250*/  STL.64 [R1+0x980], R12 ;  /* 0x0009800c01007387 */ /* 0x000fe80000100a00 */
[----:B------:R-:W-:Y:S04]  /*47260*/  STL.64 [R1+0x988], R14 ;  /* 0x0009880e01007387 */ /* 0x000fe80000100a00 */
[----:B------:R-:W-:Y:S04]  /*47270*/  STL.64 [R1+0x2c48], R60 ;  /* 0x002c483c01007387 */ /* 0x000fe80000100a00 */
[----:B------:R-:W-:Y:S04]  /*47280*/  STL.64 [R1+0x970], R8 ;  /* 0x0009700801007387 */ /* 0x000fe80000100a00 */
[----:B------:R2:W-:Y:S04]  /*47290*/  STL.64 [R1+0x978], R10 ;  /* 0x0009780a01007387 */ /* 0x0005e80000100a00 */
[----:B------:R-:W-:Y:S04]  /*472a0*/  STL.64 [R1+0x960], R4 ;  /* 0x0009600401007387 */ /* 0x000fe80000100a00 */
[----:B------:R3:W-:Y:S04]  /*472b0*/  STL.64 [R1+0x968], R6 ;  /* 0x0009680601007387 */ /* 0x0007e80000100a00 */
[----:B0-----:R-:W4:Y:S01]  /*472c0*/  LDL.LU R24, [R1+0x820] ;  /* 0x0008200001187983 */ /* 0x001f220000300800 */
[C---:B--2---:R-:W-:Y:S06]  /*472d0*/  HMMA.16816.F32 R8, R28.reuse, R58, R44 ;  /* 0x0000003a1c08723c */ /* 0x044fec000000182c */
[----:B---3--:R-:W-:-:S15]  /*472e0*/  HMMA.16816.F32 R4, R28, R56, R48 ;  /* 0x000000381c04723c */ /* 0x008fde0000001830 */
[----:B------:R-:W-:-:S02]  /*472f0*/  NOP ;  /* 0x0000000000007918 */ /* 0x000fc40000000000 */
[----:B------:R-:W-:Y:S04]  /*47300*/  STL.64 [R1+0x950], R8 ;  /* 0x0009500801007387 */ /* 0x000fe80000100a00 */
[----:B------:R-:W-:Y:S04]  /*47310*/  STL.64 [R1+0x958], R10 ;  /* 0x0009580a01007387 */ /* 0x000fe80000100a00 */
[----:B------:R-:W-:Y:S04]  /*47320*/  STL.64 [R1+0x940], R4 ;  /* 0x0009400401007387 */ /* 0x000fe80000100a00 */
[----:B------:R-:W-:Y:S04]  /*47330*/  STL.64 [R1+0x948], R6 ;  /* 0x0009480601007387 */ /* 0x000fe80000100a00 */
[----:B------:R-:W4:Y:S04]  /*47340*/  LDL.LU R25, [R1+0x824] ;  /* 0x0008240001197983 */ /* 0x000f280000300800 */
[----:B------:R-:W2:Y:S04]  /*47350*/  LDL.LU R26, [R1+0x828] ;  /* 0x00082800011a7983 */ /* 0x000ea80000300800 */
[----:B------:R-:W2:Y:S04]  /*47360*/  LDL.LU R27, [R1+0x82c] ;  /* 0x00082c00011b7983 */ /* 0x000ea80000300800 */
[----:B--2---:R-:W-:Y:S04]  /*47370*/  STL.64 [R1+0x2d18], R26 ;  /* 0x002d181a01007387 */ /* 0x004fe80000100a00 */
[----:B----4-:R-:W-:Y:S04]  /*47380*/  STL.64 [R1+0x2d10], R24 ;  /* 0x002d101801007387 */ /* 0x010fe80000100a00 */
[----:B------:R-:W2:Y:S04]  /*47390*/  LDL.LU R32, [R1+0x830] ;  /* 0x0008300001207983 */ /* 0x000ea80000300800 */
[----:B------:R-:W2:Y:S04]  /*473a0*/  LDL.LU R33, [R1+0x834] ;  /* 0x0008340001217983 */ /* 0x000ea80000300800 */
[----:B------:R-:W3:Y:S04]  /*473b0*/  LDL.LU R34, [R1+0x838] ;  /* 0x0008380001227983 */ /* 0x000ee80000300800 */
[----:B------:R-:W3:Y:S04]  /*473c0*/  LDL.LU R35, [R1+0x83c] ;  /* 0x00083c0001237983 */ /* 0x000ee80000300800 */
[----:B---3--:R-:W-:Y:S04]  /*473d0*/  STL.64 [R1+0x2d38], R34 ;  /* 0x002d382201007387 */ /* 0x008fe80000100a00 */
[----:B--2---:R-:W-:Y:S04]  /*473e0*/  STL.64 [R1+0x2d30], R32 ;  /* 0x002d302001007387 */ /* 0x004fe80000100a00 */
[----:B------:R-:W-:Y:S04]  /*473f0*/  STL.64 [R1+0x2c40], R58 ;  /* 0x002c403a01007387 */ /* 0x000fe80000100a00 */
[----:B------:R0:W-:Y:S04]  /*47400*/  STL.64 [R1+0x2c38], R56 ;  /* 0x002c383801007387 */ /* 0x0001e80000100a00 */
[----:B0-----:R-:W2:Y:S04]  /*47410*/  LDL.LU R56, [R1+0x840] ;  /* 0x0008400001387983 */ /* 0x001ea80000300800 */
[----:B------:R-:W2:Y:S04]  /*47420*/  LDL.LU R57, [R1+0x844] ;  /* 0x0008440001397983 */ /* 0x000ea80000300800 */
[----:B------:R-:W3:Y:S04]  /*47430*/  LDL.LU R58, [R1+0x848] ;  /* 0x00084800013a7983 */ /* 0x000ee80000300800 */
[----:B------:R-:W3:Y:S04]  /*47440*/  LDL.LU R59, [R1+0x84c] ;  /* 0x00084c00013b7983 */ /* 0x000ee80000300800 */
        /* <DEDUP_REMOVED lines=90> */
[----:B------:R-:W2:Y:S04]  /*479f0*/  LDL.LU.64 R24, [R1+0x2d10] ;  /* 0x002d100001187983 */ /* 0x000ea80000300a00 */
[----:B------:R-:W-:Y:S04]  /*47a00*/  STL.64 [R1+0x2c60], R46 ;  /* 0x002c602e01007387 */ /* 0x000fe80000100a00 */
[----:B------:R-:W-:Y:S04]  /*47a10*/  STL.64 [R1+0x8e0], R40 ;  /* 0x0008e02801007387 */ /* 0x000fe80000100a00 */
[----:B------:R0:W-:Y:S04]  /*47a20*/  STL.64 [R1+0x8e8], R42 ;  /* 0x0008e82a01007387 */ /* 0x0001e80000100a00 */
[----:B0-----:R-:W4:Y:S04]  /*47a30*/  LDL.LU.64 R42, [R1+0x2d08] ;  /* 0x002d0800012a7983 */ /* 0x001f280000300a00 */
[----:B------:R-:W3:Y:S01]  /*47a40*/  LDL.LU.64 R40, [R1+0x2d00] ;  /* 0x002d000001287983 */ /* 0x000ee20000300a00 */
[----:B----4-:R-:W-:-:S15]  /*47a50*/  HMMA.16816.F32 R36, R28, R42, R36 ;  /* 0x0000002a1c24723c */ /* 0x010fde0000001824 */
[----:B------:R-:W-:-:S08]  /*47a60*/  NOP ;  /* 0x0000000000007918 */ /* 0x000fd00000000000 */
[----:B------:R-:W-:Y:S04]  /*47a70*/  STL.64 [R1+0x8d0], R36 ;  /* 0x0008d02401007387 */ /* 0x000fe80000100a00 */
[----:B------:R0:W-:Y:S04]  /*47a80*/  STL.64 [R1+0x8d8], R38 ;  /* 0x0008d82601007387 */ /* 0x0001e80000100a00 */
[----:B0-----:R-:W4:Y:S01]  /*47a90*/  LDL.LU.64 R38, [R1+0x2cf8] ;  /* 0x002cf80001267983 */ /* 0x001f220000300a00 */
[C---:B---3--:R-:W-:Y:S06]  /*47aa0*/  HMMA.16816.F32 R20, R28.reuse, R40, R20 ;  /* 0x000000281c14723c */ /* 0x048fec0000001814 */
[----:B------:R-:W-:Y:S01]  /*47ab0*/  HMMA.16816.F32 R4, R28, R2, R4 ;  /* 0x000000021c04723c */ /* 0x000fe20000001804 */
[----:B------:R-:W3:-:S15]  /*47ac0*/  LDL.LU.64 R36, [R1+0x2cf0] ;  /* 0x002cf00001247983 */ /* 0x000ede0000300a00 */
[----:B------:R-:W-:-:S01]  /*47ad0*/  NOP ;  /* 0x0000000000007918 */ /* 0x000fc20000000000 */
[----:B------:R-:W-:Y:S04]  /*47ae0*/  STL.64 [R1+0x8c0], R20 ;  /* 0x0008c01401007387 */ /* 0x000fe80000100a00 */
[----:B------:R0:W-:Y:S04]  /*47af0*/  STL.64 [R1+0x8c8], R22 ;  /* 0x0008c81601007387 */ /* 0x0001e80000100a00 */
[----:B0-----:R-:W3:Y:S04]  /*47b00*/  LDL.LU R22, [R1+0x2ce8] ;  /* 0x002ce80001167983 */ /* 0x001ee80000300800 */
[----:B------:R-:W3:Y:S04]  /*47b10*/  LDL.LU.64 R20, [R1+0x2ce0] ;  /* 0x002ce00001147983 */ /* 0x000ee80000300a00 */
[----:B------:R-:W-:Y:S04]  /*47b20*/  STL.64 [R1+0x2c70], R42 ;  /* 0x002c702a01007387 */ /* 0x000fe80000100a00 */
[----:B------:R0:W-:Y:S04]  /*47b30*/  STL.64 [R1+0x2c68], R40 ;  /* 0x002c682801007387 */ /* 0x0001e80000100a00 */
[----:B0-----:R-:W2:Y:S04]  /*47b40*/  LDL.LU R40, [R1+0x870] ;  /* 0x0008700001287983 */ /* 0x001ea80000300800 */
[----:B------:R-:W2:Y:S04]  /*47b50*/  LDL.LU R41, [R1+0x874] ;  /* 0x0008740001297983 */ /* 0x000ea80000300800 */
[----:B------:R-:W2:Y:S04]  /*47b60*/  LDL.LU R42, [R1+0x878] ;  /* 0x00087800012a7983 */ /* 0x000ea80000300800 */
[----:B------:R-:W2:Y:S01]  /*47b70*/  LDL.LU R43, [R1+0x87c] ;  /* 0x00087c00012b7983 */ /* 0x000ea20000300800 */
[----:B----4-:R-:W-:-:S15]  /*47b80*/  HMMA.16816.F32 R16, R28, R38, R16 ;  /* 0x000000261c10723c */ /* 0x010fde0000001810 */
[----:B------:R-:W-:-:S08]  /*47b90*/  NOP ;  /* 0x0000000000007918 */ /* 0x000fd00000000000 */
[----:B------:R-:W-:Y:S04]  /*47ba0*/  STL.64 [R1+0x8b0], R16 ;  /* 0x0008b01001007387 */ /* 0x000fe80000100a00 */
[----:B------:R0:W-:Y:S04]  /*47bb0*/  STL.64 [R1+0x8b8], R18 ;  /* 0x0008b81201007387 */ /* 0x0001e80000100a00 */
[----:B0-----:R-:W4:Y:S04]  /*47bc0*/  LDL.LU.64 R18, [R1+0x2cd8] ;  /* 0x002cd80001127983 */ /* 0x001f280000300a00 */
[----:B------:R-:W3:Y:S04]  /*47bd0*/  LDL.LU.64 R16, [R1+0x2cd0] ;  /* 0x002cd00001107983 */ /* 0x000ee80000300a00 */
[----:B------:R-:W-:Y:S04]  /*47be0*/  STL.64 [R1+0x8a0], R4 ;  /* 0x0008a00401007387 */ /* 0x000fe80000100a00 */
[----:B------:R0:W-:Y:S04]  /*47bf0*/  STL.64 [R1+0x8a8], R6 ;  /* 0x0008a80601007387 */ /* 0x0001e80000100a00 */
[----:B0-----:R-:W2:Y:S04]  /*47c00*/  LDL.LU.64 R6, [R1+0x2cc8] ;  /* 0x002cc80001067983 */ /* 0x001ea80000300a00 */
[----:B------:R-:W4:Y:S02]  /*47c10*/  LDL.LU.64 R4, [R1+0x2cc0] ;  /* 0x002cc00001047983 */ /* 0x000f240000300a00 */
        /* <DEDUP_REMOVED lines=64> */
[----:B------:R-:W4:Y:S04]  /*48020*/  LDL.LU.64 R52, [R1+0x30] ;  /* 0x0000300001347983 */ /* 0x000f280000300a00 */
        /* <DEDUP_REMOVED lines=9> */
[----:B------:R-:W4:Y:S04]  /*480c0*/  LDL.LU.64 R60, [R1+0x18] ;  /* 0x00001800013c7983 */ /* 0x000f280000300a00 */
[----:B------:R-:W-:Y:S04]  /*480d0*/  STL.64 [R1+0x2bd0], R18 ;  /* 0x002bd01201007387 */ /* 0x000fe80000100a00 */
[----:B------:R0:W-:Y:S04]  /*480e0*/  STL.64 [R1+0x2bc8], R16 ;  /* 0x002bc81001007387 */ /* 0x0001e80000100a00 */
[----:B0-----:R-:W4:Y:S04]  /*480f0*/  LDL.LU R16, [R1+0x800] ;  /* 0x0008000001107983 */ /* 0x001f280000300800 */
[----:B------:R-:W4:Y:S04]  /*48100*/  LDL.LU R17, [R1+0x804] ;  /* 0x0008040001117983 */ /* 0x000f280000300800 */
[----:B------:R-:W4:Y:S04]  /*48110*/  LDL.LU R18, [R1+0x808] ;  /* 0x0008080001127983 */ /* 0x000f280000300800 */
[----:B------:R-:W4:Y:S01]  /*48120*/  LDL.LU R19, [R1+0x80c] ;  /* 0x00080c0001137983 */ /* 0x000f220000300800 */
[----:B--2---:R-:W-:Y:S01]  /*48130*/  HMMA.16816.F32 R24, R28, R20, R24 ;  /* 0x000000141c18723c */ /* 0x004fe20000001818 */
[----:B------:R-:W-:-:S15]  /*48140*/  IMAD R32, R32, 0x100, R23 ;  /* 0x0000010020207824 */ /* 0x000fde00078e0217 */
[----:B------:R-:W-:-:S07]  /*48150*/  NOP ;  /* 0x0000000000007918 */ /* 0x000fce0000000000 */
[----:B------:R-:W-:Y:S04]  /*48160*/  STL.64 [R1+0x810], R24 ;  /* 0x0008101801007387 */ /* 0x000fe80000100a00 */
[----:B------:R0:W-:Y:S04]  /*48170*/  STL.64 [R1+0x818], R26 ;  /* 0x0008181a01007387 */ /* 0x0001e80000100a00 */
[----:B0-----:R-:W2:Y:S04]  /*48180*/  LDL.LU.64 R26, [R1+0x2c98] ;  /* 0x002c9800011a7983 */ /* 0x001ea80000300a00 */
[----:B------:R-:W2:Y:S04]  /*48190*/  LDL.LU.64 R24, [R1+0x2c90] ;  /* 0x002c900001187983 */ /* 0x000ea80000300a00 */
[----:B------:R-:W2:Y:S01]  /*481a0*/  LDL.LU R23, [R1+0x2c88] ;  /* 0x002c880001177983 */ /* 0x000ea20000300800 */
[----:B---3--:R-:W-:Y:S01]  /*481b0*/  HMMA.16816.F32 R4, R28, R36, R4 ;  /* 0x000000241c04723c */ /* 0x008fe20000001804 */
[----:B------:R-:W-:-:S02]  /*481c0*/  IMAD R33, R33, 0x100, R46 ;  /* 0x0000010021217824 */ /* 0x000fc400078e022e */
[----:B------:R-:W-:Y:S02]  /*481d0*/  IMAD R34, R34, 0x100, R47 ;  /* 0x0000010022227824 */ /* 0x000fe400078e022f */
[----:B------:R-:W-:Y:S01]  /*481e0*/  IMAD R35, R0, 0x100, R35 ;  /* 0x0000010000237824 */ /* 0x000fe200078e0223 */
[----:B------:R-:W-:Y:S02]  /*481f0*/  F2FP.F16.E4M3.UNPACK_B R32, R32 ;  /* 0x00000020ff20723e */ /* 0x000fe400020006ff */
[----:B------:R-:W-:Y:S02]  /*48200*/  F2FP.F16.E4M3.UNPACK_B R33, R33 ;  /* 0x00000021ff21723e */ /* 0x000fe400020006ff */
[----:B------:R-:W-:Y:S02]  /*48210*/  F2FP.F16.E4M3.UNPACK_B R34, R34 ;  /* 0x00000022ff22723e */ /* 0x000fe400020006ff */
[----:B------:R-:W-:Y:S01]  /*48220*/  F2FP.F16.E4M3.UNPACK_B R35, R35 ;  /* 0x00000023ff23723e */ /* 0x000fe200020006ff */
[----:B----4-:R-:W-:Y:S01]  /*48230*/  IMAD.MOV.U32 R0, RZ, RZ, R55 ;  /* 0x000000ffff007224 */ /* 0x010fe200078e0037 */
[C---:B--2---:R-:W-:Y:S06]  /*48240*/  HMMA.16816.F32 R16, R28.reuse, R22, R16 ;  /* 0x000000161c10723c */ /* 0x044fec0000001810 */
[C---:B------:R-:W-:Y:S06]  /*48250*/  HMMA.16816.F32 R12, R28.reuse, R24, R12 ;  /* 0x000000181c0c723c */ /* 0x040fec000000180c */
[----:B------:R-:W-:Y:S01]  /*48260*/  HMMA.16816.F32 R8, R28, R26, R8 ;  /* 0x0000001a1c08723c */ /* 0x000fe20000001808 */
[----:B------:R-:W-:Y:S04]  /*48270*/  STL.64 [R1+0x2bf0], R22 ;  /* 0x002bf01601007387 */ /* 0x000fe80000100a00 */
[----:B------:R-:W-:Y:S06]  /*48280*/  STL.64 [R1+0x2be8], R20 ;  /* 0x002be81401007387 */ /* 0x000fec0000100a00 */
[----:B------:R-:W-:Y:S04]  /*48290*/  STL.64 [R1+0x800], R16 ;  /* 0x0008001001007387 */ /* 0x000fe80000100a00 */
[----:B------:R-:W-:Y:S04]  /*482a0*/  STL.64 [R1+0x808], R18 ;  /* 0x0008081201007387 */ /* 0x000fe80000100a00 */
[----:B------:R-:W-:Y:S04]  /*482b0*/  STL [R1+0x2b94], R24 ;  /* 0x002b941801007387 */ /* 0x000fe80000100800 */
[----:B------:R-:W-:Y:S04]  /*482c0*/  STL [R1+0x2b90], R25 ;  /* 0x002b901901007387 */ /* 0x000fe80000100800 */
[----:B------:R-:W-:Y:S04]  /*482d0*/  STL.64 [R1+0x10b0], R12 ;  /* 0x0010b00c01007387 */ /* 0x000fe80000100a00 */
[----:B------:R-:W-:Y:S04]  /*482e0*/  STL.64 [R1+0x10b8], R14 ;  /* 0x0010b80e01007387 */ /* 0x000fe80000100a00 */
[----:B------:R-:W-:Y:S04]  /*482f0*/  STL [R1+0x2b9c], R26 ;  /* 0x002b9c1a01007387 */ /* 0x000fe80000100800 */
[----:B------:R-:W-:Y:S04]  /*48300*/  STL [R1+0x2b98], R27 ;  /* 0x002b981b01007387 */ /* 0x000fe80000100800 */
[----:B------:R-:W-:Y:S04]  /*48310*/  STL.64 [R1+0x10a0], R8 ;  /* 0x0010a00801007387 */ /* 0x000fe80000100a00 */
[----:B------:R-:W-:Y:S04]  /*48320*/  STL.64 [R1+0x10a8], R10 ;  /* 0x0010a80a01007387 */ /* 0x000fe80000100a00 */
[----:B------:R-:W-:Y:S04]  /*48330*/  STL.64 [R1+0x2c20], R38 ;  /* 0x002c202601007387 */ /* 0x000fe80000100a00 */
[----:B------:R-:W-:Y:S04]  /*48340*/  STL.64 [R1+0x2c18], R36 ;  /* 0x002c182401007387 */ /* 0x000fe80000100a00 */
[----:B------:R-:W-:Y:S04]  /*48350*/  STL.64 [R1+0x7f0], R4 ;  /* 0x0007f00401007387 */ /* 0x000fe80000100a00 */
[----:B------:R0:W-:Y:S02]  /*48360*/  STL.64 [R1+0x7f8], R6 ;  /* 0x0007f80601007387 */ /* 0x0001e40000100a00 */
[----:B0-----:R-:W-:Y:S06]  /*48370*/  HMMA.16816.F32 R4, R32, R52, R40 ;  /* 0x000000342004723c */ /* 0x001fec0000001828 */
[----:B------:R-:W-:-:S02]  /*48380*/  IMAD.MOV.U32 R25, RZ, RZ, R53 ;  /* 0x000000ffff197224 */ /* 0x000fc400078e0035 */
[----:B------:R-:W-:-:S15]  /*48390*/  IMAD.MOV.U32 R24, RZ, RZ, R52 ;  /* 0x000000ffff187224 */ /* 0x000fde00078e0034 */
[----:B------:R-:W-:Y:S04]  /*483a0*/  STL.64 [R1+0x440], R4 ;  /* 0x0004400401007387 */ /* 0x000fe80000100a00 */
[----:B------:R0:W-:Y:S02]  /*483b0*/  STL.64 [R1+0x448], R6 ;  /* 0x0004480601007387 */ /* 0x0001e40000100a00 */
[----:B0-----:R-:W-:Y:S02]  /*483c0*/  HMMA.16816.F32 R4, R32, R54, R48 ;  /* 0x000000362004723c */ /* 0x001fe40000001830 */
[----:B------:R-:W-:Y:S04]  /*483d0*/  STL [R1+0x2ba4], R25 ;  /* 0x002ba41901007387 */ /* 0x000fe80000100800 */
[----:B------:R-:W-:Y:S04]  /*483e0*/  STL [R1+0x2ba0], R24 ;  /* 0x002ba01801007387 */ /* 0x000fe80000100800 */
[----:B------:R-:W-:-:S13]  /*483f0*/  STL [R1+0x2ba8], R0 ;  /* 0x002ba80001007387 */ /* 0x000fda0000100800 */
[----:B------:R-:W-:Y:S04]  /*48400*/  STL.64 [R1+0x7e0], R4 ;  /* 0x0007e00401007387 */ /* 0x000fe80000100a00 */
[----:B------:R0:W-:Y:S02]  /*48410*/  STL.64 [R1+0x7e8], R6 ;  /* 0x0007e80601007387 */ /* 0x0001e40000100a00 */
[----:B0-----:R-:W-:-:S15]  /*48420*/  HMMA.16816.F32 R4, R32, R60, R56 ;  /* 0x0000003c2004723c */ /* 0x001fde0000001838 */
[----:B------:R-:W-:-:S08]  /*48430*/  NOP ;  /* 0x0000000000007918 */ /* 0x000fd00000000000 */
        /* <DEDUP_REMOVED lines=30> */
[----:B------:R-:W3:Y:S04]  /*48620*/  LDL.LU.64 R46, [R1+0x8] ;  /* 0x00000800012e7983 */ /* 0x000ee80000300a00 */
[----:B------:R-:W4:Y:S04]  /*48630*/  LDL.LU.64 R60, [R1] ;  /* 0x00000000013c7983 */ /* 0x000f280000300a00 */
        /* <DEDUP_REMOVED lines=24> */
[----:B------:R-:W-:Y:S04]  /*487c0*/  STL [R1+0x2bb0], R27 ;  /* 0x002bb01b01007387 */ /* 0x000fe80000100800 */
[----:B------:R0:W-:Y:S04]  /*487d0*/  STL [R1+0x2bac], R26 ;  /* 0x002bac1a01007387 */ /* 0x0001e80000100800 */
[----:B0-----:R-:W2:Y:S01]  /*487e0*/  LDL.LU.64 R26, [R1+0x10] ;  /* 0x00001000011a7983 */ /* 0x001ea20000300a00 */
[C---:B---3--:R-:W-:Y:S06]  /*487f0*/  HMMA.16816.F32 R40, R32.reuse, R46, R40 ;  /* 0x0000002e2028723c */ /* 0x048fec0000001828 */
[----:B----4-:R-:W-:Y:S01]  /*48800*/  HMMA.16816.F32 R48, R32, R60, R48 ;  /* 0x0000003c2030723c */ /* 0x010fe20000001830 */
[----:B------:R-:W-:-:S05]  /*48810*/  IMAD.MOV.U32 R0, RZ, RZ, R47 ;  /* 0x000000ffff007224 */ /* 0x000fca00078e002f */
[----:B--2---:R-:W-:Y:S06]  /*48820*/  HMMA.16816.F32 R8, R32, R26, R8 ;  /* 0x0000001a2008723c */ /* 0x004fec0000001808 */
[----:B------:R-:W-:Y:S02]  /*48830*/  IMAD.MOV.U32 R25, RZ, RZ, R26 ;  /* 0x000000ffff197224 */ /* 0x000fe400078e001a */
[----:B------:R-:W-:Y:S02]  /*48840*/  IMAD.MOV.U32 R24, RZ, RZ, R27 ;  /* 0x000000ffff187224 */ /* 0x000fe400078e001b */
[----:B------:R-:W-:-:S02]  /*48850*/  IMAD.MOV.U32 R26, RZ, RZ, R46 ;  /* 0x000000ffff1a7224 */ /* 0x000fc400078e002e */
[----:B------:R-:W-:-:S11]  /*48860*/  IMAD.MOV.U32 R27, RZ, RZ, R61 ;  /* 0x000000ffff1b7224 */ /* 0x000fd600078e003d */
[----:B------:R-:W-:Y:S04]  /*48870*/  STL.64 [R1+0x7c0], R8 ;  /* 0x0007c00801007387 */ /* 0x000fe80000100a00 */
[----:B------:R0:W-:Y:S04]  /*48880*/  STL.64 [R1+0x7c8], R10 ;  /* 0x0007c80a01007387 */ /* 0x0001e80000100a00 */
[----:B0-----:R-:W2:Y:S04]  /*48890*/  LDL.LU.64 R10, [R1+0x2c80] ;  /* 0x002c8000010a7983 */ /* 0x001ea80000300a00 */
[----:B------:R-:W2:Y:S04]  /*488a0*/  LDL.LU.64 R8, [R1+0x2c78] ;  /* 0x002c780001087983 */ /* 0x000ea80000300a00 */
[----:B------:R-:W-:Y:S04]  /*488b0*/  STL [R1+0x2bb4], R25 ;  /* 0x002bb41901007387 */ /* 0x000fe80000100800 */
[----:B------:R-:W-:Y:S04]  /*488c0*/  STL.64 [R1+0x7b0], R40 ;  /* 0x0007b02801007387 */ /* 0x000fe80000100a00 */
[----:B------:R0:W-:Y:S04]  /*488d0*/  STL.64 [R1+0x7b8], R42 ;  /* 0x0007b82a01007387 */ /* 0x0001e80000100a00 */
[----:B0-----:R-:W3:Y:S04]  /*488e0*/  LDL.LU.64 R42, [R1+0x2c70] ;  /* 0x002c7000012a7983 */ /* 0x001ee80000300a00 */
[----:B------:R-:W4:Y:S04]  /*488f0*/  LDL.LU.64 R40, [R1+0x2c68] ;  /* 0x002c680001287983 */ /* 0x000f280000300a00 */
[----:B------:R-:W2:Y:S04]  /*48900*/  LDL.LU.64 R46, [R1+0x2c60] ;  /* 0x002c6000012e7983 */ /* 0x000ea80000300a00 */
[----:B------:R-:W-:Y:S04]  /*48910*/  STL.64 [R1+0x7a0], R48 ;  /* 0x0007a03001007387 */ /* 0x000fe80000100a00 */
[----:B------:R0:W-:Y:S01]  /*48920*/  STL.64 [R1+0x7a8], R50 ;  /* 0x0007a83201007387 */ /* 0x0001e20000100a00 */
[----:B------:R-:W-:-:S03]  /*48930*/  IMAD.MOV.U32 R25, RZ, RZ, R60 ;  /* 0x000000ffff197224 */ /* 0x000fc600078e003c */
[----:B0-----:R-:W3:Y:S04]  /*48940*/  LDL.LU.64 R50, [R1+0x2c58] ;  /* 0x002c580001327983 */ /* 0x001ee80000300a00 */
[----:B------:R-:W4:Y:S04]  /*48950*/  LDL.LU.64 R48, [R1+0x2c50] ;  /* 0x002c500001307983 */ /* 0x000f280000300a00 */
[----:B------:R-:W2:Y:S04]  /*48960*/  LDL.LU.64 R60, [R1+0x2c48] ;  /* 0x002c4800013c7983 */ /* 0x000ea80000300a00 */
        /* <DEDUP_REMOVED lines=17> */
[----:B------:R-:W2:Y:S01]  /*48a80*/  LDL.LU.64 R52, [R1+0x2c28] ;  /* 0x002c280001347983 */ /* 0x000ea20000300a00 */
[C---:B---3--:R-:W-:Y:S03]  /*48a90*/  HMMA.16816.F32 R24, R32.reuse, R56, R24 ;  /* 0x000000382018723c */ /* 0x048fe60000001818 */
[----:B------:R-:W-:Y:S04]  /*48aa0*/  STL.64 [R1+0x2b40], R58 ;  /* 0x002b403a01007387 */ /* 0x000fe80000100a00 */
[----:B------:R-:W-:Y:S01]  /*48ab0*/  STL.64 [R1+0x2b38], R56 ;  /* 0x002b383801007387 */ /* 0x000fe20000100a00 */
[C---:B------:R-:W-:Y:S06]  /*48ac0*/  HMMA.16816.F32 R20, R32.reuse, R50, R20 ;  /* 0x000000322014723c */ /* 0x040fec0000001814 */
[C---:B----4-:R-:W-:Y:S06]  /*48ad0*/  HMMA.16816.F32 R16, R32.reuse, R48, R16 ;  /* 0x000000302010723c */ /* 0x050fec0000001810 */
[C---:B------:R-:W-:Y:S06]  /*48ae0*/  HMMA.16816.F32 R12, R32.reuse, R46, R12 ;  /* 0x0000002e200c723c */ /* 0x040fec000000180c */
[C---:B------:R-:W-:Y:S01]  /*48af0*/  HMMA.16816.F32 R8, R32.reuse, R44, R8 ;  /* 0x0000002c2008723c */ /* 0x040fe20000001808 */
[----:B------:R-:W-:Y:S04]  /*48b00*/  STL.64 [R1+0x770], R24 ;  /* 0x0007701801007387 */ /* 0x000fe80000100a00 */
[----:B------:R0:W-:Y:S01]  /*48b10*/  STL.64 [R1+0x778], R26 ;  /* 0x0007781a01007387 */ /* 0x0001e20000100a00 */
[C---:B------:R-:W-:Y:S06]  /*48b20*/  HMMA.16816.F32 R4, R32.reuse, R42, R4 ;  /* 0x0000002a2004723c */ /* 0x040fec0000001804 */
[C---:B--2---:R-:W-:Y:S06]  /*48b30*/  HMMA.16816.F32 R36, R32.reuse, R54, R36 ;  /* 0x000000362024723c */ /* 0x044fec0000001824 */
[----:B0-----:R-:W-:Y:S01]  /*48b40*/  HMMA.16816.F32 R24, R32, R52, R28 ;  /* 0x000000342018723c */ /* 0x001fe2000000181c */
[----:B------:R-:W-:-:S15]  /*48b50*/  STL.64 [R1+0x2b50], R54 ;  /* 0x002b503601007387 */ /* 0x000fde0000100a00 */
[----:B------:R-:W-:-:S01]  /*48b60*/  NOP ;  /* 0x0000000000007918 */ /* 0x000fc20000000000 */
        /* <DEDUP_REMOVED lines=14> */
[----:B------:R1:W-:Y:S04]  /*48c50*/  STL.64 [R1+0x2af8], R44 ;  /* 0x002af82c01007387 */ /* 0x0003e80000100a00 */
[----:B------:R2:W-:Y:S04]  /*48c60*/  STL.64 [R1+0x710], R8 ;  /* 0x0007100801007387 */ /* 0x0005e80000100a00 */
[----:B------:R3:W-:Y:S04]  /*48c70*/  STL.64 [R1+0x718], R10 ;  /* 0x0007180a01007387 */ /* 0x0007e80000100a00 */
[----:B0-----:R-:W4:Y:S04]  /*48c80*/  LDL.LU R48, [R1+0x640] ;  /* 0x0006400001307983 */ /* 0x001f280000300800 */
[----:B------:R0:W-:Y:S04]  /*48c90*/  STL.64 [R1+0x700], R4 ;  /* 0x0007000401007387 */ /* 0x0001e80000100a00 */
[----:B------:R0:W-:Y:S04]  /*48ca0*/  STL.64 [R1+0x708], R6 ;  /* 0x0007080601007387 */ /* 0x0001e80000100a00 */
[----:B------:R-:W4:Y:S04]  /*48cb0*/  LDL.LU R49, [R1+0x644] ;  /* 0x0006440001317983 */ /* 0x000f280000300800 */
[----:B------:R-:W4:Y:S04]  /*48cc0*/  LDL.LU R50, [R1+0x648] ;  /* 0x0006480001327983 */ /* 0x000f280000300800 */
        /* <DEDUP_REMOVED lines=13> */
[----:B--2---:R-:W2:Y:S04]  /*48da0*/  LDL.LU R8, [R1+0x6b0] ;  /* 0x0006b00001087983 */ /* 0x004ea80000300800 */
[----:B------:R-:W2:Y:S04]  /*48db0*/  LDL.LU R9, [R1+0x6b4] ;  /* 0x0006b40001097983 */ /* 0x000ea80000300800 */
[----:B---3--:R-:W2:Y:S04]  /*48dc0*/  LDL.LU R10, [R1+0x6b8] ;  /* 0x0006b800010a7983 */ /* 0x008ea80000300800 */
[----:B------:R-:W2:Y:S04]  /*48dd0*/  LDL.LU R11, [R1+0x6bc] ;  /* 0x0006bc00010b7983 */ /* 0x000ea80000300800 */
        /* <DEDUP_REMOVED lines=33> */
[----:B------:R-:W2:Y:S01]  /*48ff0*/  LDL.LU.64 R36, [R1+0x2c18] ;  /* 0x002c180001247983 */ /* 0x000ea20000300a00 */
[C---:B---3--:R-:W-:Y:S03]  /*49000*/  HMMA.16816.F32 R4, R32.reuse, R2, R4 ;  /* 0x000000022004723c */ /* 0x048fe60000001804 */
        /* <DEDUP_REMOVED lines=51> */
[----:B------:R4:W-:Y:S02]  /*49340*/  STL.64 [R1+0x2a88], R8 ;  /* 0x002a880801007387 */ /* 0x0009e40000100a00 */
[C---:B----4-:R-:W-:Y:S06]  /*49350*/  HMMA.16816.F32 R8, R32.reuse, R12, R4 ;  /* 0x0000000c2008723c */ /* 0x050fec0000001804 */
[C---:B--2---:R-:W-:Y:S06]  /*49360*/  HMMA.16816.F32 R4, R32.reuse, R14, R36 ;  /* 0x0000000e2004723c */ /* 0x044fec0000001824 */
[----:B------:R-:W-:Y:S11]  /*49370*/  STL.64 [R1+0x2ab0], R14 ;  /* 0x002ab00e01007387 */ /* 0x000ff60000100a00 */
[----:B------:R-:W-:Y:S04]  /*49380*/  STL.64 [R1+0x680], R8 ;  /* 0x0006800801007387 */ /* 0x000fe80000100a00 */
[----:B------:R3:W-:Y:S04]  /*49390*/  STL.64 [R1+0x688], R10 ;  /* 0x0006880a01007387 */ /* 0x0007e80000100a00 */
[----:B------:R-:W-:Y:S04]  /*493a0*/  STL.64 [R1+0x2aa8], R12 ;  /* 0x002aa80c01007387 */ /* 0x000fe80000100a00 */
[----:B------:R-:W-:Y:S04]  /*493b0*/  STL.64 [R1+0x670], R4 ;  /* 0x0006700401007387 */ /* 0x000fe80000100a00 */
[----:B------:R0:W-:Y:S01]  /*493c0*/  STL.64 [R1+0x678], R6 ;  /* 0x0006780601007387 */ /* 0x0001e20000100a00 */
[C---:B---3--:R-:W-:Y:S06]  /*493d0*/  HMMA.16816.F32 R8, R32.reuse, R16, R40 ;  /* 0x000000102008723c */ /* 0x048fec0000001828 */
[C---:B0-----:R-:W-:Y:S06]  /*493e0*/  HMMA.16816.F32 R4, R32.reuse, R18, R44 ;  /* 0x000000122004723c */ /* 0x041fec000000182c */
[----:B------:R-:W-:Y:S11]  /*493f0*/  STL.64 [R1+0x2ac0], R18 ;  /* 0x002ac01201007387 */ /* 0x000ff60000100a00 */
[----:B------:R-:W-:Y:S04]  /*49400*/  STL.64 [R1+0x660], R8 ;  /* 0x0006600801007387 */ /* 0x000fe80000100a00 */
[----:B------:R-:W-:Y:S04]  /*49410*/  STL.64 [R1+0x668], R10 ;  /* 0x0006680a01007387 */ /* 0x000fe80000100a00 */
[----:B------:R-:W-:Y:S04]  /*49420*/  STL.64 [R1+0x2ab8], R16 ;  /* 0x002ab81001007387 */ /* 0x000fe80000100a00 */
[----:B------:R-:W-:Y:S04]  /*49430*/  STL.64 [R1+0x650], R4 ;  /* 0x0006500401007387 */ /* 0x000fe80000100a00 */
[----:B------:R0:W-:Y:S02]  /*49440*/  STL.64 [R1+0x658], R6 ;  /* 0x0006580601007387 */ /* 0x0001e40000100a00 */
[----:B0-----:R-:W-:-:S15]  /*49450*/  HMMA.16816.F32 R4, R32, R20, R48 ;  /* 0x000000142004723c */ /* 0x001fde0000001830 */
[----:B------:R-:W-:-:S08]  /*49460*/  NOP ;  /* 0x0000000000007918 */ /* 0x000fd00000000000 */
[----:B------:R-:W-:Y:S04]  /*49470*/  STL.64 [R1+0x640], R4 ;  /* 0x0006400401007387 */ /* 0x000fe80000100a00 */
[----:B------:R0:W-:Y:S02]  /*49480*/  STL.64 [R1+0x648], R6 ;  /* 0x0006480601007387 */ /* 0x0001e40000100a00 */
[----:B0-----:R-:W-:Y:S06]  /*49490*/  HMMA.16816.F32 R4, R32, R22, R52 ;  /* 0x000000162004723c */ /* 0x001fec0000001834 */
[----:B------:R-:W-:Y:S04]  /*494a0*/  STL.64 [R1+0x2ad0], R22 ;  /* 0x002ad01601007387 */ /* 0x000fe80000100a00 */
[----:B------:R-:W-:-:S13]  /*494b0*/  STL.64 [R1+0x2ac8], R20 ;  /* 0x002ac81401007387 */ /* 0x000fda0000100a00 */
[----:B------:R-:W-:Y:S04]  /*494c0*/  STL.64 [R1+0x630], R4 ;  /* 0x0006300401007387 */ /* 0x000fe80000100a00 */
[----:B------:R0:W-:Y:S04]  /*494d0*/  STL.64 [R1+0x638], R6 ;  /* 0x0006380601007387 */ /* 0x0001e80000100a00 */
[----:B------:R-:W2:Y:S04]  /*494e0*/  LDL.LU R48, [R1+0x400] ;  /* 0x0004000001307983 */ /* 0x000ea80000300800 */
[----:B------:R-:W2:Y:S04]  /*494f0*/  LDL.LU R49, [R1+0x404] ;  /* 0x0004040001317983 */ /* 0x000ea80000300800 */
[----:B------:R-:W3:Y:S04]  /*49500*/  LDL.LU R50, [R1+0x408] ;  /* 0x0004080001327983 */ /* 0x000ee80000300800 */
[----:B------:R-:W3:Y:S04]  /*49510*/  LDL.LU R51, [R1+0x40c] ;  /* 0x00040c0001337983 */ /* 0x000ee80000300800 */
[----:B---3--:R-:W-:Y:S04]  /*49520*/  STL.64 [R1+0x2b68], R50 ;  /* 0x002b683201007387 */ /* 0x008fe80000100a00 */
[----:B--2---:R-:W-:Y:S04]  /*49530*/  STL.64 [R1+0x2b60], R48 ;  /* 0x002b603001007387 */ /* 0x004fe80000100a00 */
        /* <DEDUP_REMOVED lines=9> */
[----:B--2---:R0:W-:Y:S04]  /*495d0*/  STL.64 [R1+0x2b80], R40 ;  /* 0x002b802801007387 */ /* 0x0041e80000100a00 */
[----:B------:R-:W2:Y:S04]  /*495e0*/  LDL.LU R25, [R1+0x2bb4] ;  /* 0x002bb40001197983 */ /* 0x000ea80000300800 */
[----:B------:R-:W3:Y:S04]  /*495f0*/  LDL.LU R27, [R1+0x2bb0] ;  /* 0x002bb000011b7983 */ /* 0x000ee80000300800 */
[----:B------:R-:W4:Y:S04]  /*49600*/  LDL.LU R8, [R1+0x540] ;  /* 0x0005400001087983 */ /* 0x000f280000300800 */
[----:B------:R-:W4:Y:S04]  /*49610*/  LDL.LU R9, [R1+0x544] ;  /* 0x0005440001097983 */ /* 0x000f280000300800 */
[----:B------:R-:W4:Y:S04]  /*49620*/  LDL.LU R10, [R1+0x548] ;  /* 0x00054800010a7983 */ /* 0x000f280000300800 */
[----:B------:R-:W4:Y:S04]  /*49630*/  LDL.LU R11, [R1+0x54c] ;  /* 0x00054c00010b7983 */ /* 0x000f280000300800 */
[----:B------:R-:W3:Y:S04]  /*49640*/  LDL.LU R26, [R1+0x2bac] ;  /* 0x002bac00011a7983 */ /* 0x000ee80000300800 */
        /* <DEDUP_REMOVED lines=13> */
[----:B------:R-:W-:-:S02]  /*49720*/  IMAD.MOV.U32 R19, RZ, RZ, R24 ;  /* 0x000000ffff137224 */ /* 0x000fc400078e0018 */
[----:B--2---:R-:W-:Y:S02]  /*49730*/  IMAD.MOV.U32 R18, RZ, RZ, R25 ;  /* 0x000000ffff127224 */ /* 0x004fe400078e0019 */
[----:B------:R-:W2:Y:S04]  /*49740*/  LDL.LU R25, [R1+0x2ba4] ;  /* 0x002ba40001197983 */ /* 0x000ea80000300800 */
[----:B------:R-:W4:Y:S01]  /*49750*/  LDL.LU R24, [R1+0x2ba0] ;  /* 0x002ba00001187983 */ /* 0x000f220000300800 */
[----:B---3--:R-:W-:Y:S02]  /*49760*/  IMAD.MOV.U32 R16, RZ, RZ, R26 ;  /* 0x000000ffff107224 */ /* 0x008fe400078e001a */
[----:B------:R-:W-:Y:S01]  /*49770*/  IMAD.MOV.U32 R17, RZ, RZ, R27 ;  /* 0x000000ffff117224 */ /* 0x000fe200078e001b */
        /* <DEDUP_REMOVED lines=12> */
[----:B------:R-:W-:-:S03]  /*49840*/  IMAD R30, R30, 0x100, R58 ;  /* 0x000001001e1e7824 */ /* 0x000fc600078e023a */
[----:B------:R-:W3:Y:S01]  /*49850*/  LDL.LU R46, [R1+0x438] ;  /* 0x00043800012e7983 */ /* 0x000ee20000300800 */
[----:B------:R-:W-:-:S03]  /*49860*/  IMAD R31, R31, 0x100, R59 ;  /* 0x000001001f1f7824 */ /* 0x000fc600078e023b */
[----:B------:R-:W3:Y:S01]  /*49870*/  LDL.LU R47, [R1+0x43c] ;  /* 0x00043c00012f7983 */ /* 0x000ee20000300800 */
[----:B--2---:R-:W-:Y:S02]  /*49880*/  IMAD.MOV.U32 R59, RZ, RZ, R25 ;  /* 0x000000ffff3b7224 */ /* 0x004fe400078e0019 */
[----:B----4-:R-:W-:Y:S02]  /*49890*/  IMAD.MOV.U32 R58, RZ, RZ, R24 ;  /* 0x000000ffff3a7224 */ /* 0x010fe400078e0018 */
[----:B------:R-:W2:Y:S04]  /*498a0*/  LDL.LU R24, [R1+0x2b94] ;  /* 0x002b940001187983 */ /* 0x000ea80000300800 */
[----:B------:R-:W2:Y:S01]  /*498b0*/  LDL.LU R25, [R1+0x2b90] ;  /* 0x002b900001197983 */ /* 0x000ea20000300800 */
[C---:B---3--:R-:W-:Y:S03]  /*498c0*/  HMMA.16816.F32 R36, R32.reuse, R26, R36 ;  /* 0x0000001a2024723c */ /* 0x048fe60000001824 */
[----:B------:R-:W3:Y:S04]  /*498d0*/  LDL.LU R52, [R1+0x410] ;  /* 0x0004100001347983 */ /* 0x000ee80000300800 */
        /* <DEDUP_REMOVED lines=11> */
[----:B0-----:R-:W4:Y:S04]  /*49990*/  LDL.LU.64 R38, [R1+0x2b78] ;  /* 0x002b780001267983 */ /* 0x001f280000300a00 */
[----:B------:R-:W3:Y:S04]  /*499a0*/  LDL.LU.64 R36, [R1+0x2b70] ;  /* 0x002b700001247983 */ /* 0x000ee80000300a00 */
[----:B------:R-:W-:Y:S04]  /*499b0*/  STL.64 [R1+0x2a78], R26 ;  /* 0x002a781a01007387 */ /* 0x000fe80000100a00 */
[----:B------:R0:W-:Y:S04]  /*499c0*/  STL.64 [R1+0x2a70], R24 ;  /* 0x002a701801007387 */ /* 0x0001e80000100a00 */
[----:B0-----:R-:W2:Y:S04]  /*499d0*/  LDL.LU R24, [R1+0x1c0] ;  /* 0x0001c00001187983 */ /* 0x001ea80000300800 */
[----:B------:R-:W2:Y:S04]  /*499e0*/  LDL.LU R25, [R1+0x1c4] ;  /* 0x0001c40001197983 */ /* 0x000ea80000300800 */
[----:B------:R-:W4:Y:S04]  /*499f0*/  LDL.LU R26, [R1+0x1c8] ;  /* 0x0001c800011a7983 */ /* 0x000f280000300800 */
[----:B------:R-:W4:Y:S01]  /*49a00*/  LDL.LU R27, [R1+0x1cc] ;  /* 0x0001cc00011b7983 */ /* 0x000f220000300800 */
[----:B---3--:R-:W-:Y:S03]  /*49a10*/  HMMA.16816.F32 R32, R32, R36, R48 ;  /* 0x000000242020723c */ /* 0x008fe60000001830 */
[----:B----4-:R-:W-:Y:S04]  /*49a20*/  STL.64 [R1+0x2af0], R26 ;  /* 0x002af01a01007387 */ /* 0x010fe80000100a00 */
[----:B--2---:R0:W-:Y:S04]  /*49a30*/  STL.64 [R1+0x2ae8], R24 ;  /* 0x002ae81801007387 */ /* 0x0041e80000100a00 */
[----:B0-----:R-:W2:Y:S04]  /*49a40*/  LDL.LU R24, [R1+0x5c0] ;  /* 0x0005c00001187983 */ /* 0x001ea80000300800 */
[----:B------:R-:W2:Y:S04]  /*49a50*/  LDL.LU R25, [R1+0x5c4] ;  /* 0x0005c40001197983 */ /* 0x000ea80000300800 */
[----:B------:R-:W2:Y:S04]  /*49a60*/  LDL.LU R26, [R1+0x5c8] ;  /* 0x0005c800011a7983 */ /* 0x000ea80000300800 */
[----:B------:R-:W2:Y:S04]  /*49a70*/  LDL.LU R27, [R1+0x5cc] ;  /* 0x0005cc00011b7983 */ /* 0x000ea80000300800 */
[----:B------:R-:W3:Y:S04]  /*49a80*/  LDL.LU.64 R50, [R1+0x2b68] ;  /* 0x002b680001327983 */ /* 0x000ee80000300a00 */
[----:B------:R-:W3:Y:S04]  /*49a90*/  LDL.LU.64 R48, [R1+0x2b60] ;  /* 0x002b600001307983 */ /* 0x000ee80000300a00 */
[----:B------:R0:W-:Y:S04]  /*49aa0*/  STL.64 [R1+0x2b10], R38 ;  /* 0x002b102601007387 */ /* 0x0001e80000100a00 */
[----:B0-----:R-:W4:Y:S04]  /*49ab0*/  LDL.LU R38, [R1+0x20] ;  /* 0x0000200001267983 */ /* 0x001f280000300800 */
[----:B------:R0:W-:Y:S04]  /*49ac0*/  STL.64 [R1+0x620], R32 ;  /* 0x0006202001007387 */ /* 0x0001e80000100a00 */
[----:B------:R1:W-:Y:S01]  /*49ad0*/  STL.64 [R1+0x628], R34 ;  /* 0x0006282201007387 */ /* 0x0003e20000100a00 */
[----:B------:R-:W-:-:S03]  /*49ae0*/  IMAD.MOV.U32 R39, RZ, RZ, R0 ;  /* 0x000000ffff277224 */ /* 0x000fc600078e0000 */
[----:B------:R-:W3:Y:S04]  /*49af0*/  LDL.LU R0, [R1+0x2b58] ;  /* 0x002b580001007983 */ /* 0x000ee80000300800 */
[----:B------:R-:W-:Y:S04]  /*49b00*/  STL.64 [R1+0x2b08], R36 ;  /* 0x002b082401007387 */ /* 0x000fe80000100a00 */
[----:B0-----:R-:W2:Y:S04]  /*49b10*/  LDL.LU R32, [R1+0x1e0] ;  /* 0x0001e00001207983 */ /* 0x001ea80000300800 */
[----:B------:R-:W2:Y:S04]  /*49b20*/  LDL.LU R33, [R1+0x1e4] ;  /* 0x0001e40001217983 */ /* 0x000ea80000300800 */
[----:B-1----:R-:W4:Y:S04]  /*49b30*/  LDL.LU R34, [R1+0x1e8] ;  /* 0x0001e80001227983 */ /* 0x002f280000300800 */
[----:B------:R-:W4:Y:S01]  /*49b40*/  LDL.LU R35, [R1+0x1ec] ;  /* 0x0001ec0001237983 */ /* 0x000f220000300800 */
[----:B------:R-:W-:-:S02]  /*49b50*/  IMAD R28, R28, 0x100, R56 ;  /* 0x000001001c1c7824 */ /* 0x000fc400078e0238 */
[----:B------:R-:W-:Y:S01]  /*49b60*/  IMAD R29, R29, 0x100, R57 ;  /* 0x000001001d1d7824 */ /* 0x000fe200078e0239 */
[----:B------:R-:W-:Y:S02]  /*49b70*/  F2FP.F16.E4M3.UNPACK_B R30, R30 ;  /* 0x0000001eff1e723e */ /* 0x000fe400020006ff */
[----:B------:R-:W-:Y:S02]  /*49b80*/  F2FP.F16.E4M3.UNPACK_B R31, R31 ;  /* 0x0000001fff1f723e */ /* 0x000fe400020006ff */
[----:B------:R-:W-:Y:S02]  /*49b90*/  F2FP.F16.E4M3.UNPACK_B R28, R28 ;  /* 0x0000001cff1c723e */ /* 0x000fe400020006ff */
[----:B------:R-:W-:-:S07]  /*49ba0*/  F2FP.F16.E4M3.UNPACK_B R29, R29 ;  /* 0x0000001dff1d723e */ /* 0x000fce00020006ff */
[C---:B------:R-:W-:Y:S01]  /*49bb0*/  HMMA.16816.F32 R56, R28.reuse, R58, R52 ;  /* 0x0000003a1c38723c */ /* 0x040fe20000001834 */
[----:B----4-:R-:W-:Y:S04]  /*49bc0*/  STL.64 [R1+0x2b30], R34 ;  /* 0x002b302201007387 */ /* 0x010fe80000100a00 */
[----:B--2---:R0:W-:Y:S04]  /*49bd0*/  STL.64 [R1+0x2b28], R32 ;  /* 0x002b282001007387 */ /* 0x0041e80000100a00 */
[----:B0-----:R-:W2:Y:S04]  /*49be0*/  LDL.LU R32, [R1+0x5e0] ;  /* 0x0005e00001207983 */ /* 0x001ea80000300800 */
[----:B------:R-:W2:Y:S04]  /*49bf0*/  LDL.LU R33, [R1+0x5e4] ;  /* 0x0005e40001217983 */ /* 0x000ea80000300800 */
[----:B------:R-:W2:Y:S04]  /*49c00*/  LDL.LU R34, [R1+0x5e8] ;  /* 0x0005e80001227983 */ /* 0x000ea80000300800 */
[----:B------:R-:W2:Y:S04]  /*49c10*/  LDL.LU R35, [R1+0x5ec] ;  /* 0x0005ec0001237983 */ /* 0x000ea80000300800 */
[----:B------:R-:W4:Y:S04]  /*49c20*/  LDL.LU.64 R54, [R1+0x2b50] ;  /* 0x002b500001367983 */ /* 0x000f280000300a00 */
[----:B------:R-:W4:Y:S04]  /*49c30*/  LDL.LU.64 R52, [R1+0x2b48] ;  /* 0x002b480001347983 */ /* 0x000f280000300a00 */
[----:B------:R-:W-:Y:S04]  /*49c40*/  STL.64 [R1+0x410], R56 ;  /* 0x0004103801007387 */ /* 0x000fe80000100a00 */
[----:B------:R0:W-:Y:S04]  /*49c50*/  STL.64 [R1+0x418], R58 ;  /* 0x0004183a01007387 */ /* 0x0001e80000100a00 */
[----:B0-----:R-:W3:Y:S04]  /*49c60*/  LDL.LU.64 R58, [R1+0x2b40] ;  /* 0x002b4000013a7983 */ /* 0x001ee80000300a00 */
[----:B------:R-:W4:Y:S01]  /*49c70*/  LDL.LU.64 R56, [R1+0x2b38] ;  /* 0x002b380001387983 */ /* 0x000f220000300a00 */
[C---:B------:R-:W-:Y:S06]  /*49c80*/  HMMA.16816.F32 R24, R28.reuse, R16, R24 ;  /* 0x000000101c18723c */ /* 0x040fec0000001818 */
[C---:B------:R-:W-:Y:S06]  /*49c90*/  HMMA.16816.F32 R16, R28.reuse, R18, R20 ;  /* 0x000000121c10723c */ /* 0x040fec0000001814 */
[C---:B------:R-:W-:Y:S06]  /*49ca0*/  HMMA.16816.F32 R12, R28.reuse, R4, R12 ;  /* 0x000000041c0c723c */ /* 0x040fec000000180c */
[C---:B------:R-:W-:Y:S06]  /*49cb0*/  HMMA.16816.F32 R8, R28.reuse, R6, R8 ;  /* 0x000000061c08723c */ /* 0x040fec0000001808 */
[C---:B------:R-:W-:Y:S06]  /*49cc0*/  HMMA.16816.F32 R4, R28.reuse, R60, R40 ;  /* 0x0000003c1c04723c */ /* 0x040fec0000001828 */
[----:B--2---:R-:W-:-:S15]  /*49cd0*/  HMMA.16816.F32 R32, R28, R38, R32 ;  /* 0x000000261c20723c */ /* 0x004fde0000001820 */
[----:B------:R-:W-:-:S08]  /*49ce0*/  NOP ;  /* 0x0000000000007918 */ /* 0x000fd00000000000 */
        /* <DEDUP_REMOVED lines=10> */
[C---:B---3--:R-:W-:Y:S06]  /*49d90*/  HMMA.16816.F32 R12, R28.reuse, R58, R44 ;  /* 0x0000003a1c0c723c */ /* 0x048fec000000182c */
[C---:B----4-:R-:W-:Y:S01]  /*49da0*/  HMMA.16816.F32 R8, R28.reuse, R56, R48 ;  /* 0x000000381c08723c */ /* 0x050fe20000001830 */
[----:B------:R0:W-:Y:S04]  /*49db0*/  STL.64 [R1+0x530], R4 ;  /* 0x0005300401007387 */ /* 0x0001e80000100a00 */
[----:B------:R1:W-:Y:S04]  /*49dc0*/  STL.64 [R1+0x538], R6 ;  /* 0x0005380601007387 */ /* 0x0003e80000100a00 */
[----:B0-----:R-:W2:Y:S08]  /*49dd0*/  LDL.LU R4, [R1+0x2c0] ;  /* 0x0002c00001047983 */ /* 0x001eb00000300800 */
[----:B------:R0:W-:Y:S04]  /*49de0*/  STL.64 [R1+0x430], R12 ;  /* 0x0004300c01007387 */ /* 0x0001e80000100a00 */
[----:B------:R3:W-:Y:S04]  /*49df0*/  STL.64 [R1+0x438], R14 ;  /* 0x0004380e01007387 */ /* 0x0007e80000100a00 */
        /* <DEDUP_REMOVED lines=39> */
[----:B---3--:R-:W3:Y:S04]  /*4a070*/  LDL.LU R14, [R1+0x2e8] ;  /* 0x0002e800010e7983 */ /* 0x008ee80000300800 */
        /* <DEDUP_REMOVED lines=9> */
[C---:B--2---:R-:W-:Y:S06]  /*4a110*/  HMMA.16816.F32 R32, R28.reuse, R54, R32 ;  /* 0x000000361c20723c */ /* 0x044fec0000001820 */
[----:B------:R-:W-:-:S15]  /*4a120*/  HMMA.16816.F32 R52, R28, R52, R48 ;  /* 0x000000341c34723c */ /* 0x000fde0000001830 */
[----:B------:R-:W-:-:S02]  /*4a130*/  NOP ;  /* 0x0000000000007918 */ /* 0x000fc40000000000 */
[----:B------:R-:W-:Y:S04]  /*4a140*/  STL.64 [R1+0x3e0], R32 ;  /* 0x0003e02001007387 */ /* 0x000fe80000100a00 */
[----:B------:R0:W-:Y:S04]  /*4a150*/  STL.64 [R1+0x3e8], R34 ;  /* 0x0003e82201007387 */ /* 0x0001e80000100a00 */
[----:B0-----:R-:W2:Y:S04]  /*4a160*/  LDL.LU.64 R34, [R1+0x2b30] ;  /* 0x002b300001227983 */ /* 0x001ea80000300a00 */
[----:B------:R-:W2:Y:S04]  /*4a170*/  LDL.LU.64 R32, [R1+0x2b28] ;  /* 0x002b280001207983 */ /* 0x000ea80000300a00 */
[----:B------:R-:W3:Y:S04]  /*4a180*/  LDL.LU.64 R50, [R1+0x2b20] ;  /* 0x002b200001327983 */ /* 0x000ee80000300a00 */
[----:B------:R-:W4:Y:S04]  /*4a190*/  LDL.LU.64 R48, [R1+0x2b18] ;  /* 0x002b180001307983 */ /* 0x000f280000300a00 */
[----:B------:R0:W-:Y:S04]  /*4a1a0*/  STL.64 [R1+0x3c0], R52 ;  /* 0x0003c03401007387 */ /* 0x0001e80000100a00 */
[----:B------:R1:W-:Y:S04]  /*4a1b0*/  STL.64 [R1+0x3c8], R54 ;  /* 0x0003c83601007387 */ /* 0x0003e80000100a00 */
[----:B0-----:R-:W2:Y:S04]  /*4a1c0*/  LDL.LU R52, [R1+0x220] ;  /* 0x0002200001347983 */ /* 0x001ea80000300800 */
[----:B------:R-:W2:Y:S04]  /*4a1d0*/  LDL.LU R53, [R1+0x224] ;  /* 0x0002240001357983 */ /* 0x000ea80000300800 */
[----:B-1----:R-:W2:Y:S04]  /*4a1e0*/  LDL.LU R54, [R1+0x228] ;  /* 0x0002280001367983 */ /* 0x002ea80000300800 */
        /* <DEDUP_REMOVED lines=9> */
[----:B------:R-:W3:Y:S04]  /*4a280*/  LDL.LU.64 R44, [R1+0x2af8] ;  /* 0x002af800012c7983 */ /* 0x000ee80000300a00 */
[----:B------:R0:W-:Y:S04]  /*4a290*/  STL.64 [R1+0x380], R48 ;  /* 0x0003803001007387 */ /* 0x0001e80000100a00 */
[----:B------:R1:W-:Y:S04]  /*4a2a0*/  STL.64 [R1+0x388], R50 ;  /* 0x0003883201007387 */ /* 0x0003e80000100a00 */
[----:B0-----:R-:W4:Y:S04]  /*4a2b0*/  LDL.LU R48, [R1+0x240] ;  /* 0x0002400001307983 */ /* 0x001f280000300800 */
[----:B------:R-:W4:Y:S04]  /*4a2c0*/  LDL.LU R49, [R1+0x244] ;  /* 0x0002440001317983 */ /* 0x000f280000300800 */
[----:B-1----:R-:W4:Y:S04]  /*4a2d0*/  LDL.LU R50, [R1+0x248] ;  /* 0x0002480001327983 */ /* 0x002f280000300800 */
[----:B------:R-:W4:Y:S01]  /*4a2e0*/  LDL.LU R51, [R1+0x24c] ;  /* 0x00024c0001337983 */ /* 0x000f220000300800 */
[C---:B--2---:R-:W-:Y:S06]  /*4a2f0*/  HMMA.16816.F32 R24, R28.reuse, R46, R24 ;  /* 0x0000002e1c18723c */ /* 0x044fec0000001818 */
[----:B---3--:R-:W-:-:S15]  /*4a300*/  HMMA.16816.F32 R44, R28, R44, R40 ;  /* 0x0000002c1c2c723c */ /* 0x008fde0000001828 */
[----:B------:R-:W-:-:S02]  /*4a310*/  NOP ;  /* 0x0000000000007918 */ /* 0x000fc40000000000 */
[----:B------:R-:W-:Y:S04]  /*4a320*/  STL.64 [R1+0x360], R24 ;  /* 0x0003601801007387 */ /* 0x000fe80000100a00 */
[----:B------:R0:W-:Y:S04]  /*4a330*/  STL.64 [R1+0x368], R26 ;  /* 0x0003681a01007387 */ /* 0x0001e80000100a00 */
[----:B0-----:R-:W2:Y:S04]  /*4a340*/  LDL.LU.64 R26, [R1+0x2af0] ;  /* 0x002af000011a7983 */ /* 0x001ea80000300a00 */
[----:B------:R-:W2:Y:S04]  /*4a350*/  LDL.LU.64 R24, [R1+0x2ae8] ;  /* 0x002ae80001187983 */ /* 0x000ea80000300a00 */
[----:B------:R-:W3:Y:S04]  /*4a360*/  LDL.LU.64 R42, [R1+0x2ae0] ;  /* 0x002ae000012a7983 */ /* 0x000ee80000300a00 */
[----:B------:R-:W4:Y:S01]  /*4a370*/  LDL.LU.64 R40, [R1+0x2ad8] ;  /* 0x002ad80001287983 */ /* 0x000f220000300a00 */
[C---:B------:R-:W-:Y:S06]  /*4a380*/  HMMA.16816.F32 R12, R28.reuse, R38, R12 ;  /* 0x000000261c0c723c */ /* 0x040fec000000180c */
[C---:B------:R-:W-:Y:S01]  /*4a390*/  HMMA.16816.F32 R4, R28.reuse, R2, R4 ;  /* 0x000000021c04723c */ /* 0x040fe20000001804 */
        /* <DEDUP_REMOVED lines=13> */
[----:B------:R-:W3:Y:S04]  /*4a470*/  LDL.LU.64 R18, [R1+0x2ac0] ;  /* 0x002ac00001127983 */ /* 0x000ee80000300a00 */
[----:B------:R-:W4:Y:S04]  /*4a480*/  LDL.LU.64 R16, [R1+0x2ab8] ;  /* 0x002ab80001107983 */ /* 0x000f280000300a00 */
        /* <DEDUP_REMOVED lines=12> */
[----:B0-----:R-:W2:Y:S04]  /*4a550*/  LDL.LU.64 R6, [R1+0x2aa0] ;  /* 0x002aa00001067983 */ /* 0x001ea80000300a00 */
[----:B------:R-:W3:Y:S02]  /*4a560*/  LDL.LU.64 R4, [R1+0x2a98] ;  /* 0x002a980001047983 */ /* 0x000ee40000300a00 */
[----:B---3--:R-:W-:-:S15]  /*4a570*/  HMMA.16816.F32 R8, R28, R4, R8 ;  /* 0x000000041c08723c */ /* 0x008fde0000001808 */
[----:B------:R-:W-:-:S08]  /*4a580*/  NOP ;  /* 0x0000000000007918 */ /* 0x000fd00000000000 */
[----:B------:R-:W-:Y:S04]  /*4a590*/  STL.64 [R1+0x2a0], R8 ;  /* 0x0002a00801007387 */ /* 0x000fe80000100a00 */
[----:B------:R0:W-:Y:S04]  /*4a5a0*/  STL.64 [R1+0x2a8], R10 ;  /* 0x0002a80a01007387 */ /* 0x0001e80000100a00 */
[----:B0-----:R-:W3:Y:S04]  /*4a5b0*/  LDL.LU.64 R10, [R1+0x2a90] ;  /* 0x002a9000010a7983 */ /* 0x001ee80000300a00 */
[----:B------:R-:W4:Y:S01]  /*4a5c0*/  LDL.LU.64 R8, [R1+0x2a88] ;  /* 0x002a880001087983 */ /* 0x000f220000300a00 */
[----:B--2---:R-:W-:-:S15]  /*4a5d0*/  HMMA.16816.F32 R40, R28, R6, R40 ;  /* 0x000000061c28723c */ /* 0x004fde0000001828 */
[----:B------:R-:W-:-:S08]  /*4a5e0*/  NOP ;  /* 0x0000000000007918 */ /* 0x000fd00000000000 */
[----:B------:R-:W-:Y:S04]  /*4a5f0*/  STL.64 [R1+0x280], R40 ;  /* 0x0002802801007387 */ /* 0x000fe80000100a00 */
[----:B------:R3:W-:Y:S01]  /*4a600*/  STL.64 [R1+0x288], R42 ;  /* 0x0002882a01007387 */ /* 0x0007e20000100a00 */
[C---:B----4-:R-:W-:Y:S06]  /*4a610*/  HMMA.16816.F32 R4, R28.reuse, R8, R44 ;  /* 0x000000081c04723c */ /* 0x050fec000000182c */
[C---:B---3--:R-:W-:Y:S06]  /*4a620*/  HMMA.16816.F32 R40, R28.reuse, R10, R48 ;  /* 0x0000000a1c28723c */ /* 0x048fec0000001830 */
[C---:B------:R-:W-:Y:S11]  /*4a630*/  HMMA.16816.F32 R8, R28.reuse, R12, R52 ;  /* 0x0000000c1c08723c */ /* 0x040ff60000001834 */
[----:B------:R-:W-:Y:S04]  /*4a640*/  STL.64 [R1+0x260], R4 ;  /* 0x0002600401007387 */ /* 0x000fe80000100a00 */
[----:B------:R0:W-:Y:S02]  /*4a650*/  STL.64 [R1+0x268], R6 ;  /* 0x0002680601007387 */ /* 0x0001e40000100a00 */
[C---:B0-----:R-:W-:Y:S02]  /*4a660*/  HMMA.16816.F32 R4, R28.reuse, R14, R56 ;  /* 0x0000000e1c04723c */ /* 0x041fe40000001838 */
[----:B------:R0:W-:Y:S04]  /*4a670*/  STL.64 [R1+0x240], R40 ;  /* 0x0002402801007387 */ /* 0x0001e80000100a00 */
[----:B------:R-:W-:Y:S01]  /*4a680*/  STL.64 [R1+0x248], R42 ;  /* 0x0002482a01007387 */ /* 0x000fe20000100a00 */
[C---:B------:R-:W-:Y:S03]  /*4a690*/  HMMA.16816.F32 R12, R28.reuse, R16, R32 ;  /* 0x000000101c0c723c */ /* 0x040fe60000001820 */
[----:B0-----:R-:W2:Y:S04]  /*4a6a0*/  LDL.LU R41, [R1+0x13b0] ;  /* 0x0013b00001297983 */ /* 0x001ea80000300800 */
[----:B------:R0:W-:Y:S04]  /*4a6b0*/  STL.64 [R1+0x220], R8 ;  /* 0x0002200801007387 */ /* 0x0001e80000100a00 */
[----:B------:R-:W-:Y:S01]  /*4a6c0*/  STL.64 [R1+0x228], R10 ;  /* 0x0002280a01007387 */ /* 0x000fe20000100a00 */
[----:B------:R-:W1:Y:S04]  /*4a6d0*/  LDC R40, c[0x0][0x230] ;  /* 0x00008c00ff287b82 */ /* 0x000e680000000800 */
[----:B------:R-:W-:Y:S04]  /*4a6e0*/  STL.64 [R1+0x200], R4 ;  /* 0x0002000401007387 */ /* 0x000fe80000100a00 */
[----:B------:R3:W-:Y:S04]  /*4a6f0*/  STL.64 [R1+0x208], R6 ;  /* 0x0002080601007387 */ /* 0x0007e80000100a00 */
[----:B0-----:R-:W4:Y:S01]  /*4a700*/  LDL.LU R8, [R1+0x100] ;  /* 0x0001000001087983 */ /* 0x001f220000300800 */
[----:B---3--:R-:W-:Y:S03]  /*4a710*/  HMMA.16816.F32 R4, R28, R18, R24 ;  /* 0x000000121c04723c */ /* 0x008fe60000001818 */
[----:B------:R0:W-:Y:S04]  /*4a720*/  STL.64 [R1+0x1e0], R12 ;  /* 0x0001e00c01007387 */ /* 0x0001e80000100a00 */
[----:B------:R3:W-:-:S15]  /*4a730*/  STL.64 [R1+0x1e8], R14 ;  /* 0x0001e80e01007387 */ /* 0x0007de0000100a00 */
[----:B------:R-:W-:-:S01]  /*4a740*/  NOP ;  /* 0x0000000000007918 */ /* 0x000fc20000000000 */
[----:B------:R1:W-:Y:S04]  /*4a750*/  STL.64 [R1+0x1c0], R4 ;  /* 0x0001c00401007387 */ /* 0x0003e80000100a00 */
[----:B------:R1:W-:Y:S04]  /*4a760*/  STL.64 [R1+0x1c8], R6 ;  /* 0x0001c80601007387 */ /* 0x0003e80000100a00 */
[----:B------:R-:W4:Y:S04]  /*4a770*/  LDL.LU R9, [R1+0x104] ;  /* 0x0001040001097983 */ /* 0x000f280000300800 */
[----:B------:R-:W4:Y:S04]  /*4a780*/  LDL.LU R10, [R1+0x108] ;  /* 0x00010800010a7983 */ /* 0x000f280000300800 */
[----:B------:R-:W4:Y:S04]  /*4a790*/  LDL.LU R11, [R1+0x10c] ;  /* 0x00010c00010b7983 */ /* 0x000f280000300800 */
        /* <DEDUP_REMOVED lines=12> */
[----:B-1----:R-:W4:Y:S04]  /*4a860*/  LDL.LU R4, [R1+0xf0] ;  /* 0x0000f00001047983 */ /* 0x002f280000300800 */
[----:B------:R-:W4:Y:S04]  /*4a870*/  LDL.LU R5, [R1+0xf4] ;  /* 0x0000f40001057983 */ /* 0x000f280000300800 */
[----:B------:R-:W4:Y:S01]  /*4a880*/  LDL.LU R6, [R1+0xf8] ;  /* 0x0000f80001067983 */ /* 0x000f220000300800 */
[----:B------:R-:W-:-:S03]  /*4a890*/  IMAD.MOV.U32 R7, RZ, RZ, R0 ;  /* 0x000000ffff077224 */ /* 0x000fc600078e0000 */
[----:B------:R1:W5:Y:S04]  /*4a8a0*/  LDL.LU R0, [R1+0x2a80] ;  /* 0x002a800001007983 */ /* 0x0003680000300800 */
        /* <DEDUP_REMOVED lines=24> */
[----:B---3--:R-:W-:-:S15]  /*4aa30*/  HMMA.16816.F32 R24, R28, R20, R24 ;  /* 0x000000141c18723c */ /* 0x008fde0000001818 */
[----:B------:R-:W-:-:S08]  /*4aa40*/  NOP ;  /* 0x0000000000007918 */ /* 0x000fd00000000000 */
[----:B------:R-:W-:Y:S04]  /*4aa50*/  STL.64 [R1+0x180], R24 ;  /* 0x0001801801007387 */ /* 0x000fe80000100a00 */
[----:B------:R0:W-:Y:S04]  /*4aa60*/  STL.64 [R1+0x188], R26 ;  /* 0x0001881a01007387 */ /* 0x0001e80000100a00 */
[----:B0-----:R-:W3:Y:S04]  /*4aa70*/  LDL.LU.64 R26, [R1+0x2a78] ;  /* 0x002a7800011a7983 */ /* 0x001ee80000300a00 */
[----:B------:R-:W3:Y:S01]  /*4aa80*/  LDL.LU.64 R24, [R1+0x2a70] ;  /* 0x002a700001187983 */ /* 0x000ee20000300a00 */
[C---:B--2---:R-:W-:Y:S06]  /*4aa90*/  HMMA.16816.F32 R16, R28.reuse, R22, R16 ;  /* 0x000000161c10723c */ /* 0x044fec0000001810 */
[----:B----4-:R-:W-:Y:S01]  /*4aaa0*/  HMMA.16816.F32 R4, R28, R36, R4 ;  /* 0x000000241c04723c */ /* 0x010fe20000001804 */
[----:B------:R-:W-:Y:S01]  /*4aab0*/  VIADD R41, R41, 0x1 ;  /* 0x0000000129297836 */ /* 0x000fe20000000000 */
[----:B------:R-:W-:-:S02]  /*4aac0*/  IADD3 R42, P4, R42, UR7, RZ ;  /* 0x000000072a2a7c10 */ /* 0x000fc4000ff9e0ff */
[----:B------:R-:W-:Y:S02]  /*4aad0*/  IADD3 R43, P5, R43, UR7, RZ ;  /* 0x000000072b2b7c10 */ /* 0x000fe4000ffbe0ff */
[----:B------:R-:W-:Y:S02]  /*4aae0*/  IADD3 R44, P6, R44, UR7, RZ ;  /* 0x000000072c2c7c10 */ /* 0x000fe4000ffde0ff */
[----:B------:R-:W-:Y:S02]  /*4aaf0*/  IADD3 R45, P1, R45, UR7, RZ ;  /* 0x000000072d2d7c10 */ /* 0x000fe4000ff3e0ff */
[----:B------:R-:W-:Y:S02]  /*4ab00*/  IADD3 R46, P2, R46, UR7, RZ ;  /* 0x000000072e2e7c10 */ /* 0x000fe4000ff5e0ff */
[----:B------:R-:W-:Y:S02]  /*4ab10*/  IADD3 R47, P3, R47, UR7, RZ ;  /* 0x000000072f2f7c10 */ /* 0x000fe4000ff7e0ff */
[----:B------:R-:W-:-:S02]  /*4ab20*/  IADD3.X R48, R48, UR11, RZ, P4, !PT ;  /* 0x0000000b30307c10 */ /* 0x000fc4000a7fe4ff */
[----:B------:R-:W-:Y:S02]  /*4ab30*/  IADD3 R49, P4, R49, UR7, RZ ;  /* 0x0000000731317c10 */ /* 0x000fe4000ff9e0ff */
[----:B------:R-:W-:Y:S01]  /*4ab40*/  IADD3.X R50, R50, UR11, RZ, P5, !PT ;  /* 0x0000000b32327c10 */ /* 0x000fe2000affe4ff */
[----:B------:R-:W-:Y:S04]  /*4ab50*/  STL.64 [R1+0x150], R16 ;  /* 0x0001501001007387 */ /* 0x000fe80000100a00 */
[----:B------:R-:W-:Y:S01]  /*4ab60*/  STL.64 [R1+0x158], R18 ;  /* 0x0001581201007387 */ /* 0x000fe20000100a00 */
[----:B------:R-:W-:Y:S01]  /*4ab70*/  VIADD R40, R40, 0x1f ;  /* 0x0000001f28287836 */ /* 0x000fe20000000000 */
[----:B------:R-:W-:Y:S02]  /*4ab80*/  IADD3 R51, P5, R51, UR7, RZ ;  /* 0x0000000733337c10 */ /* 0x000fe4000ffbe0ff */
[----:B------:R-:W-:-:S02]  /*4ab90*/  IADD3.X R52, R52, UR11, RZ, P6, !PT ;  /* 0x0000000b34347c10 */ /* 0x000fc4000b7fe4ff */
[----:B------:R-:W-:Y:S02]  /*4aba0*/  IADD3 R53, P6, R53, UR7, RZ ;  /* 0x0000000735357c10 */ /* 0x000fe4000ffde0ff */
[----:B------:R-:W-:Y:S02]  /*4abb0*/  IADD3.X R54, R54, UR11, RZ, P1, !PT ;  /* 0x0000000b36367c10 */ /* 0x000fe40008ffe4ff */
[----:B------:R-:W-:Y:S02]  /*4abc0*/  IADD3 R55, P1, R55, UR7, RZ ;  /* 0x0000000737377c10 */ /* 0x000fe4000ff3e0ff */
[----:B------:R-:W-:Y:S02]  /*4abd0*/  SHF.R.S32.HI R2, RZ, 0x1f, R40 ;  /* 0x0000001fff027819 */ /* 0x000fe40000011428 */
[----:B------:R-:W-:Y:S02]  /*4abe0*/  IADD3.X R56, R56, UR11, RZ, P2, !PT ;  /* 0x0000000b38387c10 */ /* 0x000fe400097fe4ff */
[----:B------:R-:W-:-:S02]  /*4abf0*/  IADD3 R57, P2, R57, UR7, RZ ;  /* 0x0000000739397c10 */ /* 0x000fc4000ff5e0ff */
[----:B------:R-:W-:Y:S02]  /*4ac00*/  IADD3.X R58, R58, UR11, RZ, P3, !PT ;  /* 0x0000000b3a3a7c10 */ /* 0x000fe40009ffe4ff */
[----:B------:R-:W-:Y:S02]  /*4ac10*/  IADD3 R59, P3, R59, UR7, RZ ;  /* 0x000000073b3b7c10 */ /* 0x000fe4000ff7e0ff */
[----:B------:R-:W-:Y:S02]  /*4ac20*/  LEA.HI R2, R2, R40, RZ, 0x5 ;  /* 0x0000002802027211 */ /* 0x000fe400078f28ff */
[----:B------:R-:W-:Y:S02]  /*4ac30*/  IADD3.X R60, R60, UR11, RZ, P4, !PT ;  /* 0x0000000b3c3c7c10 */ /* 0x000fe4000a7fe4ff */
[----:B------:R-:W-:Y:S02]  /*4ac40*/  IADD3 R61, P4, R61, UR7, RZ ;  /* 0x000000073d3d7c10 */ /* 0x000fe4000ff9e0ff */
[----:B------:R-:W-:-:S02]  /*4ac50*/  IADD3.X R32, R32, UR11, RZ, P5, !PT ;  /* 0x0000000b20207c10 */ /* 0x000fc4000affe4ff */
[----:B------:R-:W-:Y:S02]  /*4ac60*/  SHF.R.S32.HI R2, RZ, 0x5, R2 ;  /* 0x00000005ff027819 */ /* 0x000fe40000011402 */
[----:B------:R-:W-:Y:S02]  /*4ac70*/  IADD3 R33, P5, R33, UR7, RZ ;  /* 0x0000000721217c10 */ /* 0x000fe4000ffbe0ff */
[----:B------:R-:W-:Y:S02]  /*4ac80*/  IADD3.X R34, R34, UR11, RZ, P6, !PT ;  /* 0x0000000b22227c10 */ /* 0x000fe4000b7fe4ff */
[----:B------:R-:W-:Y:S02]  /*4ac90*/  IADD3 R35, P6, R35, UR7, RZ ;  /* 0x0000000723237c10 */ /* 0x000fe4000ffde0ff */
[----:B------:R-:W-:Y:S01]  /*4aca0*/  ISETP.NE.U32.AND P0, PT, R41, R2, PT ;  /* 0x000000022900720c */ /* 0x000fe20003f05070 */
[C---:B---3--:R-:W-:Y:S06]  /*4acb0*/  HMMA.16816.F32 R12, R28.reuse, R24, R12 ;  /* 0x000000181c0c723c */ /* 0x048fec000000180c */
[----:B------:R-:W-:-:S15]  /*4acc0*/  HMMA.16816.F32 R8, R28, R26, R8 ;  /* 0x0000001a1c08723c */ /* 0x000fde0000001808 */
[----:B------:R-:W-:-:S02]  /*4acd0*/  NOP ;  /* 0x0000000000007918 */ /* 0x000fc40000000000 */
[----:B------:R-:W-:Y:S04]  /*4ace0*/  STL.64 [R1+0x120], R12 ;  /* 0x0001200c01007387 */ /* 0x000fe80000100a00 */
[----:B------:R-:W-:Y:S04]  /*4acf0*/  STL.64 [R1+0x128], R14 ;  /* 0x0001280e01007387 */ /* 0x000fe80000100a00 */
[----:B------:R-:W-:Y:S04]  /*4ad00*/  STL.64 [R1+0x100], R8 ;  /* 0x0001000801007387 */ /* 0x000fe80000100a00 */
[----:B------:R-:W-:Y:S04]  /*4ad10*/  STL.64 [R1+0x108], R10 ;  /* 0x0001080a01007387 */ /* 0x000fe80000100a00 */
[----:B------:R-:W-:Y:S04]  /*4ad20*/  STL [R1+0x13b0], R41 ;  /* 0x0013b02901007387 */ /* 0x000fe80000100800 */
[----:B------:R0:W-:Y:S04]  /*4ad30*/  STL.64 [R1+0xf0], R4 ;  /* 0x0000f00401007387 */ /* 0x0001e80000100a00 */
[----:B------:R-:W-:Y:S04]  /*4ad40*/  STL.64 [R1+0xf8], R6 ;  /* 0x0000f80601007387 */ /* 0x000fe80000100a00 */
[----:B------:R2:W-:Y:S04]  /*4ad50*/  STL [R1+0x136c], R42 ;  /* 0x00136c2a01007387 */ /* 0x0005e80000100800 */
        /* <DEDUP_REMOVED lines=20> */
[----:B0-----:R-:W4:Y:S04]  /*4aea0*/  LDL.LU R5, [R1+0x17b0] ;  /* 0x0017b00001057983 */ /* 0x001f280000300800 */
[----:B------:R0:W-:Y:S04]  /*4aeb0*/  STL [R1+0x1794], R33 ;  /* 0x0017942101007387 */ /* 0x0001e80000100800 */
[----:B------:R-:W4:Y:S04]  /*4aec0*/  LDL.LU R2, [R1+0x1784] ;  /* 0x0017840001027983 */ /* 0x000f280000300800 */
[----:B------:R0:W-:Y:S04]  /*4aed0*/  STL [R1+0x17b8], R34 ;  /* 0x0017b82201007387 */ /* 0x0001e80000100800 */
[----:B------:R-:W4:Y:S04]  /*4aee0*/  LDL.LU R3, [R1+0x17a8] ;  /* 0x0017a80001037983 */ /* 0x000f280000300800 */
[----:B------:R0:W-:Y:S04]  /*4aef0*/  STL [R1+0x178c], R35 ;  /* 0x00178c2301007387 */ /* 0x0001e80000100800 */
[----:B------:R-:W4:Y:S04]  /*4af00*/  LDL.LU R38, [R1+0x177c] ;  /* 0x00177c0001267983 */ /* 0x000f280000300800 */
[----:B------:R-:W4:Y:S04]  /*4af10*/  LDL.LU R39, [R1+0x17a0] ;  /* 0x0017a00001277983 */ /* 0x000f280000300800 */
[----:B------:R-:W4:Y:S04]  /*4af20*/  LDL.LU R40, [R1+0x1774] ;  /* 0x0017740001287983 */ /* 0x000f280000300800 */
[----:B------:R-:W4:Y:S04]  /*4af30*/  LDL.LU R41, [R1+0x1798] ;  /* 0x0017980001297983 */ /* 0x000f280000300800 */
[----:B--2---:R-:W2:Y:S04]  /*4af40*/  LDL.LU R42, [R1+0x176c] ;  /* 0x00176c00012a7983 */ /* 0x004ea80000300800 */
[----:B---3--:R-:W3:Y:S04]  /*4af50*/  LDL.LU R43, [R1+0x1790] ;  /* 0x00179000012b7983 */ /* 0x008ee80000300800 */
[----:B----4-:R-:W4:Y:S04]  /*4af60*/  LDL.LU R44, [R1+0x1764] ;  /* 0x00176400012c7983 */ /* 0x010f280000300800 */
        /* <DEDUP_REMOVED lines=21> */
[----:B------:R-:W-:-:S02]  /*4b0c0*/  IADD3.X R5, R5, UR11, RZ, P1, !PT ;  /* 0x0000000b05057c10 */ /* 0x000fc40008ffe4ff */
[----:B------:R-:W-:Y:S02]  /*4b0d0*/  IADD3 R2, P1, R2, UR7, RZ ;  /* 0x0000000702027c10 */ /* 0x000fe4000ff3e0ff */
[----:B------:R-:W-:Y:S02]  /*4b0e0*/  IADD3.X R3, R3, UR11, RZ, P2, !PT ;  /* 0x0000000b03037c10 */ /* 0x000fe400097fe4ff */
[----:B------:R-:W-:Y:S02]  /*4b0f0*/  IADD3 R38, P2, R38, UR7, RZ ;  /* 0x0000000726267c10 */ /* 0x000fe4000ff5e0ff */
[----:B------:R-:W-:Y:S01]  /*4b100*/  IADD3.X R39, R39, UR11, RZ, P3, !PT ;  /* 0x0000000b27277c10 */ /* 0x000fe20009ffe4ff */
[----:B------:R0:W-:Y:S01]  /*4b110*/  STL [R1+0x17b0], R5 ;  /* 0x0017b00501007387 */ /* 0x0001e20000100800 */
[----:B------:R-:W-:-:S03]  /*4b120*/  IADD3 R40, P3, R40, UR7, RZ ;  /* 0x0000000728287c10 */ /* 0x000fc6000ff7e0ff */
[----:B------:R1:W-:Y:S01]  /*4b130*/  STL [R1+0x1784], R2 ;  /* 0x0017840201007387 */ /* 0x0003e20000100800 */
[----:B------:R-:W-:-:S03]  /*4b140*/  IADD3.X R41, R41, UR11, RZ, P4, !PT ;  /* 0x0000000b29297c10 */ /* 0x000fc6000a7fe4ff */
[----:B------:R1:W-:Y:S01]  /*4b150*/  STL [R1+0x17a8], R3 ;  /* 0x0017a80301007387 */ /* 0x0003e20000100800 */
[----:B--2---:R-:W-:-:S03]  /*4b160*/  IADD3 R42, P4, R42, UR7, RZ ;  /* 0x000000072a2a7c10 */ /* 0x004fc6000ff9e0ff */
[----:B------:R2:W-:Y:S01]  /*4b170*/  STL [R1+0x177c], R38 ;  /* 0x00177c2601007387 */ /* 0x0005e20000100800 */
[----:B---3--:R-:W-:-:S03]  /*4b180*/  IADD3.X R43, R43, UR11, RZ, P5, !PT ;  /* 0x0000000b2b2b7c10 */ /* 0x008fc6000affe4ff */
[----:B------:R3:W-:Y:S01]  /*4b190*/  STL [R1+0x17a0], R39 ;  /* 0x0017a02701007387 */ /* 0x0007e20000100800 */
[----:B----4-:R-:W-:-:S03]  /*4b1a0*/  IADD3 R44, P5, R44, UR7, RZ ;  /* 0x000000072c2c7c10 */ /* 0x010fc6000ffbe0ff */
[----:B------:R4:W-:Y:S01]  /*4b1b0*/  STL [R1+0x1774], R40 ;  /* 0x0017742801007387 */ /* 0x0009e20000100800 */
[----:B------:R-:W-:-:S03]  /*4b1c0*/  IADD3.X R45, R45, UR11, RZ, P6, !PT ;  /* 0x0000000b2d2d7c10 */ /* 0x000fc6000b7fe4ff */
[----:B------:R4:W-:Y:S01]  /*4b1d0*/  STL [R1+0x1798], R41 ;  /* 0x0017982901007387 */ /* 0x0009e20000100800 */
[----:B------:R-:W-:-:S03]  /*4b1e0*/  IADD3 R46, P6, R46, UR7, RZ ;  /* 0x000000072e2e7c10 */ /* 0x000fc6000ffde0ff */
        /* <DEDUP_REMOVED lines=32> */
[----:B------:R4:W-:Y:S04]  /*4b3f0*/  STL [R1+0x172c], R58 ;  /* 0x00172c3a01007387 */ /* 0x0009e80000100800 */
[----:B------:R4:W-:Y:S01]  /*4b400*/  STL [R1+0x1750], R59 ;  /* 0x0017503b01007387 */ /* 0x0009e20000100800 */
[----:B------:R-:W-:-:S03]  /*4b410*/  IADD3.X R33, R33, UR11, RZ, P3, !PT ;  /* 0x0000000b21217c10 */ /* 0x000fc60009ffe4ff */
[----:B------:R4:W-:Y:S01]  /*4b420*/  STL [R1+0x1724], R60 ;  /* 0x0017243c01007387 */ /* 0x0009e20000100800 */
[----:B------:R-:W-:-:S03]  /*4b430*/  IADD3 R34, P3, R34, UR7, RZ ;  /* 0x0000000722227c10 */ /* 0x000fc6000ff7e0ff */
[----:B------:R4:W-:Y:S04]  /*4b440*/  STL [R1+0x1748], R61 ;  /* 0x0017483d01007387 */ /* 0x0009e80000100800 */
[----:B------:R4:W-:Y:S01]  /*4b450*/  STL [R1+0x171c], R32 ;  /* 0x00171c2001007387 */ /* 0x0009e20000100800 */
[----:B------:R-:W-:-:S03]  /*4b460*/  IADD3.X R35, R35, UR11, RZ, P4, !PT ;  /* 0x0000000b23237c10 */ /* 0x000fc6000a7fe4ff */
[----:B0-----:R-:W4:Y:S04]  /*4b470*/  LDL.LU R5, [R1+0x170c] ;  /* 0x00170c0001057983 */ /* 0x001f280000300800 */
[----:B------:R0:W-:Y:S04]  /*4b480*/  STL [R1+0x1740], R33 ;  /* 0x0017402101007387 */ /* 0x0001e80000100800 */
[----:B-1----:R-:W4:Y:S04]  /*4b490*/  LDL.LU R2, [R1+0x1730] ;  /* 0x0017300001027983 */ /* 0x002f280000300800 */
[----:B------:R1:W-:Y:S04]  /*4b4a0*/  STL [R1+0x1714], R34 ;  /* 0x0017142201007387 */ /* 0x0003e80000100800 */
[----:B------:R-:W4:Y:S04]  /*4b4b0*/  LDL.LU R3, [R1+0x1704] ;  /* 0x0017040001037983 */ /* 0x000f280000300800 */
[----:B------:R1:W-:Y:S04]  /*4b4c0*/  STL [R1+0x1738], R35 ;  /* 0x0017382301007387 */ /* 0x0003e80000100800 */
[----:B--2---:R-:W2:Y:S04]  /*4b4d0*/  LDL.LU R38, [R1+0x1728] ;  /* 0x0017280001267983 */ /* 0x004ea80000300800 */
[----:B---3--:R-:W3:Y:S04]  /*4b4e0*/  LDL.LU R39, [R1+0x16fc] ;  /* 0x0016fc0001277983 */ /* 0x008ee80000300800 */
[----:B----4-:R-:W4:Y:S04]  /*4b4f0*/  LDL.LU R40, [R1+0x1720] ;  /* 0x0017200001287983 */ /* 0x010f280000300800 */
        /* <DEDUP_REMOVED lines=23> */
[----:B-1----:R-:W4:Y:S04]  /*4b670*/  LDL.LU R34, [R1+0x16c0] ;  /* 0x0016c00001227983 */ /* 0x002f280000300800 */
[----:B------:R-:W4:Y:S01]  /*4b680*/  LDL.LU R35, [R1+0x1694] ;  /* 0x0016940001237983 */ /* 0x000f220000300800 */
[----:B------:R-:W-:-:S02]  /*4b690*/  IADD3 R5, P4, R5, UR7, RZ ;  /* 0x0000000705057c10 */ /* 0x000fc4000ff9e0ff */
[----:B------:R-:W-:Y:S02]  /*4b6a0*/  IADD3.X R2, R2, UR11, RZ, P5, !PT ;  /* 0x0000000b02027c10 */ /* 0x000fe4000affe4ff */
[----:B------:R-:W-:Y:S02]  /*4b6b0*/  IADD3 R3, P5, R3, UR7, RZ ;  /* 0x0000000703037c10 */ /* 0x000fe4000ffbe0ff */
[----:B--2---:R-:W-:Y:S02]  /*4b6c0*/  IADD3.X R38, R38, UR11, RZ, P6, !PT ;  /* 0x0000000b26267c10 */ /* 0x004fe4000b7fe4ff */
[----:B---3--:R-:W-:Y:S01]  /*4b6d0*/  IADD3 R39, P6, R39, UR7, RZ ;  /* 0x0000000727277c10 */ /* 0x008fe2000ffde0ff */
[----:B------:R0:W-:Y:S01]  /*4b6e0*/  STL [R1+0x170c], R5 ;  /* 0x00170c0501007387 */ /* 0x0001e20000100800 */
[----:B----4-:R-:W-:-:S03]  /*4b6f0*/  IADD3.X R40, R40, UR11, RZ, P1, !PT ;  /* 0x0000000b28287c10 */ /* 0x010fc60008ffe4ff */
        /* <DEDUP_REMOVED lines=44> */
[----:B------:R4:W-:Y:S04]  /*4b9c0*/  STL [R1+0x16d8], R58 ;  /* 0x0016d83a01007387 */ /* 0x0009e80000100800 */
[----:B------:R4:W-:Y:S01]  /*4b9d0*/  STL [R1+0x16ac], R59 ;  /* 0x0016ac3b01007387 */ /* 0x0009e20000100800 */
[----:B------:R-:W-:-:S03]  /*4b9e0*/  IADD3 R33, P6, R33, UR7, RZ ;  /* 0x0000000721217c10 */ /* 0x000fc6000ffde0ff */
[----:B------:R4:W-:Y:S01]  /*4b9f0*/  STL [R1+0x16d0], R60 ;  /* 0x0016d03c01007387 */ /* 0x0009e20000100800 */
[----:B------:R-:W-:-:S03]  /*4ba00*/  IADD3.X R34, R34, UR11, RZ, P1, !PT ;  /* 0x0000000b22227c10 */ /* 0x000fc60008ffe4ff */
[----:B------:R4:W-:Y:S04]  /*4ba10*/  STL [R1+0x16a4], R61 ;  /* 0x0016a43d01007387 */ /* 0x0009e80000100800 */
[----:B------:R4:W-:Y:S01]  /*4ba20*/  STL [R1+0x16c8], R32 ;  /* 0x0016c82001007387 */ /* 0x0009e20000100800 */
[----:B------:R-:W-:-:S03]  /*4ba30*/  IADD3 R35, P1, R35, UR7, RZ ;  /* 0x0000000723237c10 */ /* 0x000fc6000ff3e0ff */
[----:B0-----:R-:W4:Y:S04]  /*4ba40*/  LDL.LU R5, [R1+0x16b8] ;  /* 0x0016b80001057983 */ /* 0x001f280000300800 */
[----:B------:R0:W-:Y:S04]  /*4ba50*/  STL [R1+0x169c], R33 ;  /* 0x00169c2101007387 */ /* 0x0001e80000100800 */
[----:B-1----:R-:W4:Y:S04]  /*4ba60*/  LDL.LU R2, [R1+0x168c] ;  /* 0x00168c0001027983 */ /* 0x002f280000300800 */
[----:B------:R1:W-:Y:S04]  /*4ba70*/  STL [R1+0x16c0], R34 ;  /* 0x0016c02201007387 */ /* 0x0003e80000100800 */
[----:B--2---:R-:W2:Y:S04]  /*4ba80*/  LDL.LU R3, [R1+0x16b0] ;  /* 0x0016b00001037983 */ /* 0x004ea80000300800 */
[----:B------:R1:W-:Y:S04]  /*4ba90*/  STL [R1+0x1694], R35 ;  /* 0x0016942301007387 */ /* 0x0003e80000100800 */
        /* <DEDUP_REMOVED lines=28> */
[----:B------:R-:W-:-:S02]  /*4bc60*/  IADD3.X R5, R5, UR11, RZ, P2, !PT ;  /* 0x0000000b05057c10 */ /* 0x000fc400097fe4ff */
[----:B------:R-:W-:Y:S02]  /*4bc70*/  IADD3 R2, P2, R2, UR7, RZ ;  /* 0x0000000702027c10 */ /* 0x000fe4000ff5e0ff */
[----:B--2---:R-:W-:Y:S02]  /*4bc80*/  IADD3.X R3, R3, UR11, RZ, P3, !PT ;  /* 0x0000000b03037c10 */ /* 0x004fe40009ffe4ff */
[----:B---3--:R-:W-:Y:S02]  /*4bc90*/  IADD3 R38, P3, R38, UR7, RZ ;  /* 0x0000000726267c10 */ /* 0x008fe4000ff7e0ff */
[----:B----4-:R-:W-:Y:S01]  /*4bca0*/  IADD3.X R39, R39, UR11, RZ, P4, !PT ;  /* 0x0000000b27277c10 */ /* 0x010fe2000a7fe4ff */
        /* <DEDUP_REMOVED lines=90> */
[----:B--2---:R-:W-:Y:S02]  /*4c250*/  IADD3 R3, P6, R3, UR7, RZ ;  /* 0x0000000703037c10 */ /* 0x004fe4000ffde0ff */
[----:B---3--:R-:W-:Y:S02]  /*4c260*/  IADD3.X R38, R38, UR11, RZ, P1, !PT ;  /* 0x0000000b26267c10 */ /* 0x008fe40008ffe4ff */
[----:B----4-:R-:W-:Y:S01]  /*4c270*/  IADD3 R39, P1, R39, UR7, RZ ;  /* 0x0000000727277c10 */ /* 0x010fe2000ff3e0ff */
        /* <DEDUP_REMOVED lines=1912> */
[----:B------:R1:W-:Y:S04]  /*53a00*/  STL [R1+0x1f98], R61 ;  /* 0x001f983d01007387 */ /* 0x0003e80000100800 */
[----:B------:R1:W-:Y:S04]  /*53a10*/  STL [R1+0x1fa0], R32 ;  /* 0x001fa02001007387 */ /* 0x0003e80000100800 */
[----:B------:R1:W-:Y:S04]  /*53a20*/  STL [R1+0x1fb8], R35 ;  /* 0x001fb82301007387 */ /* 0x0003e80000100800 */
[----:B------:R1:W-:Y:S04]  /*53a30*/  STL [R1+0x1fa8], R33 ;  /* 0x001fa82101007387 */ /* 0x0003e80000100800 */
[----:B------:R1:W-:Y:S01]  /*53a40*/  STL [R1+0x1fb0], R34 ;  /* 0x001fb02201007387 */ /* 0x0003e20000100800 */
[----:B------:R-:W-:Y:S05]  /*53a50*/  @P0 BRA `(.L_x_1) ;  /* 0xfffffd28004c0947 */ /* 0x000fea000383ffff */
.L_x_0:
[----:B-1----:R-:W2:Y:S01]  /*53a60*/  LDL R2, [R1+0x80] ;  /* 0x0000800001027983 */ /* 0x002ea20000100800 */
[----:B------:R-:W-:Y:S01]  /*53a70*/  ULDC UR4, c[0x0][0x248] ;  /* 0x0000920000047ab9 */ /* 0x000fe20000000800 */
[----:B------:R-:W-:Y:S01]  /*53a80*/  ULDC UR5, c[0x0][0x248] ;  /* 0x0000920000057ab9 */ /* 0x000fe20000000800 */
[----:B------:R-:W-:Y:S01]  /*53a90*/  ULDC.64 UR6, c[0x0][0x228] ;  /* 0x00008a0000067ab9 */ /* 0x000fe20000000a00 */
[----:B------:R-:W-:Y:S01]  /*53aa0*/  ULDC UR8, c[0x0][0x248] ;  /* 0x0000920000087ab9 */ /* 0x000fe20000000800 */
[----:B------:R-:W-:Y:S01]  /*53ab0*/  ULDC UR9, c[0x0][0x248] ;  /* 0x0000920000097ab9 */ /* 0x000fe20000000800 */
[----:B------:R-:W-:Y:S01]  /*53ac0*/  ULDC.64 UR10, c[0x0][0x220] ;  /* 0x00008800000a7ab9 */ /* 0x000fe20000000a00 */
[----:B------:R-:W-:Y:S01]  /*53ad0*/  ULDC UR12, c[0x0][0x248] ;  /* 0x00009200000c7ab9 */ /* 0x000fe20000000800 */
        /* <DEDUP_REMOVED lines=46> */
[----:B--2---:R-:W-:Y:S01]  /*53dc0*/  IMAD R2, R2, UR4, RZ ;  /* 0x0000000402027c24 */ /* 0x004fe2000f8e02ff */
[----:B------:R-:W-:-:S04]  /*53dd0*/  ULDC UR4, c[0x0][0x248] ;  /* 0x0000920000047ab9 */ /* 0x000fc80000000800 */
[----:B------:R1:W-:Y:S02]  /*53de0*/  STL [R1+0x1158], R2 ;  /* 0x0011580201007387 */ /* 0x0003e40000100800 */
[----:B-1----:R-:W-:Y:S01]  /*53df0*/  VIADD R2, R2, UR4 ;  /* 0x0000000402027c36 */ /* 0x002fe20008000000 */
        /* <DEDUP_REMOVED lines=60> */
[----:B------:R-:W-:-:S03]  /*541c0*/  ULDC UR4, c[0x0][0x248] ;  /* 0x0000920000047ab9 */ /* 0x000fc60000000800 */
[----:B------:R-:W-:Y:S01]  /*541d0*/  VIADD R32, R2, UR4 ;  /* 0x0000000402207c36 */ /* 0x000fe20008000000 */
[----:B------:R-:W-:Y:S01]  /*541e0*/  ULDC UR4, c[0x0][0x248] ;  /* 0x0000920000047ab9 */ /* 0x000fe20000000800 */
[----:B------:R1:W-:Y:S02]  /*541f0*/  STL [R1+0x114], R2 ;  /* 0x0001140201007387 */ /* 0x0003e40000100800 */
[----:B------:R-:W-:Y:S01]  /*54200*/  VIADD R31, R32, UR4 ;  /* 0x00000004201f7c36 */ /* 0x000fe20008000000 */
[----:B------:R-:W-:-:S03]  /*54210*/  ULDC UR4, c[0x0][0x248] ;  /* 0x0000920000047ab9 */ /* 0x000fc60000000800 */
        /* <DEDUP_REMOVED lines=12> */
[----:B-1----:R-:W-:Y:S01]  /*542e0*/  VIADD R2, R23, UR4 ;  /* 0x0000000417027c36 */ /* 0x002fe20008000000 */
[----:B------:R-:W-:-:S03]  /*542f0*/  ULDC UR4, c[0x0][0x248] ;  /* 0x0000920000047ab9 */ /* 0x000fc60000000800 */
[----:B------:R-:W-:Y:S01]  /*54300*/  VIADD R36, R2, UR4 ;  /* 0x0000000402247c36 */ /* 0x000fe20008000000 */
[----:B------:R-:W-:Y:S01]  /*54310*/  ULDC UR4, c[0x0][0x248] ;  /* 0x0000920000047ab9 */ /* 0x000fe20000000800 */
        /* <DEDUP_REMOVED lines=24> */
[----:B-1----:R-:W-:Y:S01]  /*544a0*/  VIADD R2, R33, UR4 ;  /* 0x0000000421027c36 */ /* 0x002fe20008000000 */
[----:B------:R-:W-:-:S03]  /*544b0*/  ULDC UR4, c[0x0][0x248] ;  /* 0x0000920000047ab9 */ /* 0x000fc60000000800 */
[----:B------:R-:W-:Y:S01]  /*544c0*/  VIADD R57, R2, UR4 ;  /* 0x0000000402397c36 */ /* 0x000fe20008000000 */
[----:B------:R1:W-:Y:S01]  /*544d0*/  STL [R1+0x6c], R2 ;  /* 0x00006c0201007387 */ /* 0x0003e20000100800 */
[----:B------:R-:W-:-:S03]  /*544e0*/  ULDC UR4, c[0x0][0x248] ;  /* 0x0000920000047ab9 */ /* 0x000fc60000000800 */
[----:B------:R-:W2:Y:S04]  /*544f0*/  LDL.LU R34, [R1+0x148] ;  /* 0x0001480001227983 */ /* 0x000ea80000300800 */
[----:B------:R-:W2:Y:S01]  /*54500*/  LDL.LU R13, [R1+0x14c] ;  /* 0x00014c00010d7983 */ /* 0x000ea20000300800 */
[----:B------:R-:W-:Y:S01]  /*54510*/  VIADD R17, R57, UR4 ;  /* 0x0000000439117c36 */ /* 0x000fe20008000000 */
[----:B------:R-:W-:Y:S02]  /*54520*/  ULDC UR4, c[0x0][0x248] ;  /* 0x0000920000047ab9 */ /* 0x000fe40000000800 */
[----:B------:R-:W3:Y:S04]  /*54530*/  LDL.LU R35, [R1+0x170] ;  /* 0x0001700001237983 */ /* 0x000ee80000300800 */
[----:B------:R-:W3:Y:S04]  /*54540*/  LDL.LU R30, [R1+0x174] ;  /* 0x00017400011e7983 */ /* 0x000ee80000300800 */
[----:B------:R-:W4:Y:S04]  /*54550*/  LDL.LU R10, [R1+0x178] ;  /* 0x00017800010a7983 */ /* 0x000f280000300800 */
[----:B------:R-:W4:Y:S01]  /*54560*/  LDL.LU R9, [R1+0x17c] ;  /* 0x00017c0001097983 */ /* 0x000f220000300800 */
[----:B-1----:R-:W-:Y:S01]  /*54570*/  VIADD R2, R17, UR4 ;  /* 0x0000000411027c36 */ /* 0x002fe20008000000 */
[----:B------:R-:W-:-:S02]  /*54580*/  ULDC UR4, c[0x0][0x248] ;  /* 0x0000920000047ab9 */ /* 0x000fc40000000800 */
[----:B------:R-:W4:Y:S04]  /*54590*/  LDL.LU R8, [R1+0x1a0] ;  /* 0x0001a00001087983 */ /* 0x000f280000300800 */
[----:B------:R-:W4:Y:S01]  /*545a0*/  LDL.LU R7, [R1+0x1a4] ;  /* 0x0001a40001077983 */ /* 0x000f220000300800 */
[----:B------:R-:W-:Y:S01]  /*545b0*/  VIADD R58, R2, UR4 ;  /* 0x00000004023a7c36 */ /* 0x000fe20008000000 */
[----:B------:R-:W-:Y:S02]  /*545c0*/  ULDC UR4, c[0x0][0x248] ;  /* 0x0000920000047ab9 */ /* 0x000fe40000000800 */
[----:B------:R1:W-:Y:S04]  /*545d0*/  STL [R1+0x60], R2 ;  /* 0x0000600201007387 */ /* 0x0003e80000100800 */
[----:B------:R-:W4:Y:S04]  /*545e0*/  LDL.LU R26, [R1+0x1a8] ;  /* 0x0001a800011a7983 */ /* 0x000f280000300800 */
[----:B-----5:R-:W4:Y:S04]  /*545f0*/  LDL.LU R24, [R1+0x1ac] ;  /* 0x0001ac0001187983 */ /* 0x020f280000300800 */
        /* <DEDUP_REMOVED lines=11> */
[----:B-1----:R-:W4:Y:S01]  /*546b0*/  LDL.LU R2, [R1+0x21c] ;  /* 0x00021c0001027983 */ /* 0x002f220000300800 */
[----:B------:R-:W-:Y:S01]  /*546c0*/  VIADD R18, R58, UR4 ;  /* 0x000000043a127c36 */ /* 0x000fe20008000000 */
[----:B------:R-:W-:-:S03]  /*546d0*/  ULDC UR4, c[0x0][0x248] ;  /* 0x0000920000047ab9 */ /* 0x000fc60000000800 */
[----:B------:R-:W-:Y:S01]  /*546e0*/  VIADD R29, R18, UR4 ;  /* 0x00000004121d7c36 */ /* 0x000fe20008000000 */
[----:B------:R1:W-:Y:S01]  /*546f0*/  STL [R1+0x58], R18 ;  /* 0x0000581201007387 */ /* 0x0003e20000100800 */
[----:B------:R-:W-:Y:S02]  /*54700*/  ULDC UR4, c[0x0][0x248] ;  /* 0x0000920000047ab9 */ /* 0x000fe40000000800 */
[----:B------:R-:W-:Y:S01]  /*54710*/  VIADD R38, R29, UR4 ;  /* 0x000000041d267c36 */ /* 0x000fe20008000000 */
[----:B------:R-:W-:-:S03]  /*54720*/  ULDC UR4, c[0x0][0x248] ;  /* 0x0000920000047ab9 */ /* 0x000fc60000000800 */
[----:B-1----:R-:W-:Y:S01]  /*54730*/  VIADD R18, R38, UR4 ;  /* 0x0000000426127c36 */ /* 0x002fe20008000000 */
[----:B------:R-:W-:Y:S01]  /*54740*/  ULDC UR4, c[0x0][0x248] ;  /* 0x0000920000047ab9 */ /* 0x000fe20000000800 */
[----:B--2---:R-:W-:Y:S02]  /*54750*/  F2FP.SATFINITE.E4M3.F32.PACK_AB_MERGE_C R13, R13, R34, RZ ;  /* 0x000000220d0d723e */ /* 0x004fe400048070ff */
[----:B------:R-:W-:Y:S01]  /*54760*/  VIADD R34, R18, UR4 ;  /* 0x0000000412227c36 */ /* 0x000fe20008000000 */
[----:B------:R-:W-:Y:S01]  /*54770*/  ULDC UR4, c[0x0][0x248] ;  /* 0x0000920000047ab9 */ /* 0x000fe20000000800 */
[----:B---3--:R-:W-:-:S05]  /*54780*/  F2FP.SATFINITE.E4M3.F32.PACK_AB_MERGE_C R30, R30, R35, RZ ;  /* 0x000000231e1e723e */ /* 0x008fca00048070ff */
[----:B------:R1:W-:Y:S01]  /*54790*/  STL [R1+0x11c8], R30 ;  /* 0x0011c81e01007387 */ /* 0x0003e20000100800 */
[----:B----4-:R-:W-:-:S05]  /*547a0*/  F2FP.SATFINITE.E4M3.F32.PACK_AB_MERGE_C R9, R9, R10, RZ ;  /* 0x0000000a0909723e */ /* 0x010fca00048070ff */
[----:B------:R2:W-:Y:S01]  /*547b0*/  STL [R1+0x11c4], R9 ;  /* 0x0011c40901007387 */ /* 0x0005e20000100800 */
[----:B-1----:R-:W-:Y:S01]  /*547c0*/  VIADD R30, R34, UR4 ;  /* 0x00000004221e7c36 */ /* 0x002fe20008000000 */
[----:B------:R-:W-:Y:S02]  /*547d0*/  F2FP.SATFINITE.E4M3.F32.PACK_AB_MERGE_C R7, R7, R8, RZ ;  /* 0x000000080707723e */ /* 0x000fe400048070ff */
[----:B------:R-:W3:Y:S01]  /*547e0*/  LDL.LU R10, [R1+0x230] ;  /* 0x00023000010a7983 */ /* 0x000ee20000300800 */
[----:B------:R-:W-:-:S03]  /*547f0*/  ULDC UR4, c[0x0][0x248] ;  /* 0x0000920000047ab9 */ /* 0x000fc60000000800 */
[----:B--2---:R-:W3:Y:S04]  /*54800*/  LDL.LU R9, [R1+0x234] ;  /* 0x0002340001097983 */ /* 0x004ee80000300800 */
[----:B------:R1:W-:Y:S04]  /*54810*/  STL [R1+0x11d0], R7 ;  /* 0x0011d00701007387 */ /* 0x0003e80000100800 */
[----:B------:R-:W2:Y:S04]  /*54820*/  LDL.LU R8, [R1+0x238] ;  /* 0x0002380001087983 */ /* 0x000ea80000300800 */
[----:B-1----:R-:W2:Y:S01]  /*54830*/  LDL.LU R7, [R1+0x23c] ;  /* 0x00023c0001077983 */ /* 0x002ea20000300800 */
[----:B------:R-:W-:Y:S01]  /*54840*/  F2FP.SATFINITE.E4M3.F32.PACK_AB_MERGE_C R26, R24, R26, RZ ;  /* 0x0000001a181a723e */ /* 0x000fe200048070ff */
[----:B------:R-:W-:Y:S01]  /*54850*/  VIADD R24, R30, UR4 ;  /* 0x000000041e187c36 */ /* 0x000fe20008000000 */
[----:B------:R-:W-:Y:S01]  /*54860*/  F2FP.SATFINITE.E4M3.F32.PACK_AB_MERGE_C R22, R22, R25, RZ ;  /* 0x000000191616723e */ /* 0x000fe200048070ff */
[----:B------:R-:W-:-:S02]  /*54870*/  ULDC UR4, c[0x0][0x248] ;  /* 0x0000920000047ab9 */ /* 0x000fc40000000800 */
[----:B------:R-:W-:Y:S01]  /*54880*/  STL [R1+0x11cc], R26 ;  /* 0x0011cc1a01007387 */ /* 0x000fe20000100800 */
[----:B------:R-:W-:Y:S01]  /*54890*/  F2FP.SATFINITE.E4M3.F32.PACK_AB_MERGE_C R16, R16, R21, RZ ;  /* 0x000000151010723e */ /* 0x000fe200048070ff */
[----:B------:R-:W-:Y:S01]  /*548a0*/  VIADD R25, R24, UR4 ;  /* 0x0000000418197c36 */ /* 0x000fe20008000000 */
[----:B------:R-:W-:Y:S01]  /*548b0*/  ULDC UR4, c[0x0][0x248] ;  /* 0x0000920000047ab9 */ /* 0x000fe20000000800 */
[----:B------:R-:W-:Y:S02]  /*548c0*/  STL [R1+0x11d8], R22 ;  /* 0x0011d81601007387 */ /* 0x000fe40000100800 */
[----:B------:R-:W-:Y:S01]  /*548d0*/  VIADD R21, R25, UR4 ;  /* 0x0000000419157c36 */ /* 0x000fe20008000000 */
[----:B------:R-:W-:Y:S01]  /*548e0*/  ULDC UR4, c[0x0][0x248] ;  /* 0x0000920000047ab9 */ /* 0x000fe20000000800 */
[----:B------:R-:W-:Y:S01]  /*548f0*/  STL [R1+0x11d4], R16 ;  /* 0x0011d41001007387 */ /* 0x000fe20000100800 */
[----:B------:R-:W-:-:S05]  /*54900*/  F2FP.SATFINITE.E4M3.F32.PACK_AB_MERGE_C R12, R12, R15, RZ ;  /* 0x0000000f0c0c723e */ /* 0x000fca00048070ff */
[----:B------:R1:W-:Y:S01]  /*54910*/  STL [R1+0x11e0], R12 ;  /* 0x0011e00c01007387 */ /* 0x0003e20000100800 */
[----:B------:R-:W-:-:S05]  /*54920*/  F2FP.SATFINITE.E4M3.F32.PACK_AB_MERGE_C R6, R6, R11, RZ ;  /* 0x0000000b0606723e */ /* 0x000fca00048070ff */
[----:B------:R4:W-:Y:S01]  /*54930*/  STL [R1+0x11dc], R6 ;  /* 0x0011dc0601007387 */ /* 0x0009e20000100800 */
[----:B------:R-:W-:-:S05]  /*54940*/  F2FP.SATFINITE.E4M3.F32.PACK_AB_MERGE_C R4, R4, R5, RZ ;  /* 0x000000050404723e */ /* 0x000fca00048070ff */
[----:B------:R0:W-:Y:S01]  /*54950*/  STL [R1+0x11e4], R4 ;  /* 0x0011e40401007387 */ /* 0x0001e20000100800 */
[----:B------:R-:W-:-:S03]  /*54960*/  F2FP.SATFINITE.E4M3.F32.PACK_AB_MERGE_C R2, R2, R3, RZ ;  /* 0x000000030202723e */ /* 0x000fc600048070ff */
[----:B------:R-:W2:Y:S04]  /*54970*/  LDL.LU R50, [R1+0x510] ;  /* 0x0005100001327983 */ /* 0x000ea80000300800 */
[----:B------:R-:W2:Y:S04]  /*54980*/  LDL.LU R11, [R1+0x514] ;  /* 0x00051400010b7983 */ /* 0x000ea80000300800 */
[----:B------:R0:W-:Y:S04]  /*54990*/  STL [R1+0x218], R2 ;  /* 0x0002180201007387 */ /* 0x0001e80000100800 */
        /* <DEDUP_REMOVED lines=9> */
[----:B----4-:R-:W4:Y:S04]  /*54a30*/  LDL.LU R6, [R1+0x4fc] ;  /* 0x0004fc0001067983 */ /* 0x010f280000300800 */
[----:B0-----:R-:W4:Y:S04]  /*54a40*/  LDL.LU R4, [R1+0x4e0] ;  /* 0x0004e00001047983 */ /* 0x001f280000300800 */
[----:B------:R-:W4:Y:S01]  /*54a50*/  LDL.LU R3, [R1+0x4e4] ;  /* 0x0004e40001037983 */ /* 0x000f220000300800 */
[----:B------:R-:W-:Y:S01]  /*54a60*/  VIADD R2, R21, UR4 ;  /* 0x0000000415027c36 */ /* 0x000fe20008000000 */
[----:B------:R-:W-:-:S03]  /*54a70*/  ULDC UR4, c[0x0][0x248] ;  /* 0x0000920000047ab9 */ /* 0x000fc60000000800 */
[----:B------:R-:W-:Y:S01]  /*54a80*/  VIADD R37, R2, UR4 ;  /* 0x0000000402257c36 */ /* 0x000fe20008000000 */
[----:B------:R-:W-:Y:S01]  /*54a90*/  ULDC UR4, c[0x0][0x248] ;  /* 0x0000920000047ab9 */ /* 0x000fe20000000800 */
[----:B---3--:R-:W-:-:S05]  /*54aa0*/  F2FP.SATFINITE.E4M3.F32.PACK_AB_MERGE_C R9, R9, R10, RZ ;  /* 0x0000000a0909723e */ /* 0x008fca00048070ff */
[----:B------:R-:W-:Y:S04]  /*54ab0*/  STL [R1+0x11e8], R9 ;  /* 0x0011e80901007387 */ /* 0x000fe80000100800 */
[----:B------:R0:W-:Y:S01]  /*54ac0*/  STL [R1+0x34], R2 ;  /* 0x0000340201007387 */ /* 0x0001e20000100800 */
[----:B--2---:R-:W-:-:S05]  /*54ad0*/  F2FP.SATFINITE.E4M3.F32.PACK_AB_MERGE_C R7, R7, R8, RZ ;  /* 0x000000080707723e */ /* 0x004fca00048070ff */
[----:B------:R1:W-:Y:S04]  /*54ae0*/  STL [R1+0x234], R7 ;  /* 0x0002340701007387 */ /* 0x0003e80000100800 */
[----:B------:R-:W2:Y:S04]  /*54af0*/  LDL.LU R43, [R1+0x4e8] ;  /* 0x0004e800012b7983 */ /* 0x000ea80000300800 */
[----:B------:R-:W2:Y:S04]  /*54b00*/  LDL.LU R39, [R1+0x4ec] ;  /* 0x0004ec0001277983 */ /* 0x000ea80000300800 */
[----:B------:R-:W3:Y:S04]  /*54b10*/  LDL.LU R42, [R1+0x4d0] ;  /* 0x0004d000012a7983 */ /* 0x000ee80000300800 */
[----:B------:R1:W-:Y:S04]  /*54b20*/  STL [R1+0x30], R37 ;  /* 0x0000302501007387 */ /* 0x0003e80000100800 */
        /* <DEDUP_REMOVED lines=8> */
[----:B------:R-:W3:Y:S04]  /*54bb0*/  LDL.LU R9, [R1+0x4b4] ;  /* 0x0004b40001097983 */ /* 0x000ee80000300800 */
[----:B------:R-:W3:Y:S04]  /*54bc0*/  LDL.LU R8, [R1+0x4b8] ;  /* 0x0004b80001087983 */ /* 0x000ee80000300800 */
[----:B-1----:R-:W3:Y:S01]  /*54bd0*/  LDL.LU R7, [R1+0x4bc] ;  /* 0x0004bc0001077983 */ /* 0x002ee20000300800 */
[----:B------:R-:W-:Y:S01]  /*54be0*/  VIADD R37, R37, UR4 ;  /* 0x0000000425257c36 */ /* 0x000fe20008000000 */
[----:B------:R-:W-:Y:S01]  /*54bf0*/  F2FP.SATFINITE.E4M3.F32.PACK_AB_MERGE_C R47, R47, R48, RZ ;  /* 0x000000302f2f723e */ /* 0x000fe200048070ff */
[----:B------:R-:W-:Y:S01]  /*54c00*/  ULDC UR4, c[0x0][0x248] ;  /* 0x0000920000047ab9 */ /* 0x000fe20000000800 */
[----:B------:R-:W-:-:S02]  /*54c10*/  F2FP.SATFINITE.E4M3.F32.PACK_AB_MERGE_C R11, R11, R50, RZ ;  /* 0x000000320b0b723e */ /* 0x000fc400048070ff */
[----:B------:R-:W-:Y:S01]  /*54c20*/  F2FP.SATFINITE.E4M3.F32.PACK_AB_MERGE_C R12, R12, R49, RZ ;  /* 0x000000310c0c723e */ /* 0x000fe200048070ff */
[----:B------:R-:W-:Y:S01]  /*54c30*/  STL [R1+0x1d4], R47 ;  /* 0x0001d42f01007387 */ /* 0x000fe20000100800 */
[----:B------:R-:W-:Y:S01]  /*54c40*/  F2FP.SATFINITE.E4M3.F32.PACK_AB_MERGE_C R46, R5, R46, RZ ;  /* 0x0000002e052e723e */ /* 0x000fe200048070ff */
[----:B------:R-:W-:Y:S01]  /*54c50*/  VIADD R5, R37, UR4 ;  /* 0x0000000425057c36 */ /* 0x000fe20008000000 */
[----:B------:R-:W-:-:S03]  /*54c60*/  ULDC UR4, c[0x0][0x248] ;  /* 0x0000920000047ab9 */ /* 0x000fc60000000800 */
[----:B------:R-:W-:Y:S01]  /*54c70*/  STL [R1+0x1d0], R46 ;  /* 0x0001d02e01007387 */ /* 0x000fe20000100800 */
[----:B------:R-:W-:-:S05]  /*54c80*/  F2FP.SATFINITE.E4M3.F32.PACK_AB_MERGE_C R44, R44, R45, RZ ;  /* 0x0000002d2c2c723e */ /* 0x000fca00048070ff */
[----:B------:R-:W-:Y:S01]  /*54c90*/  STL [R1+0x1dc], R44 ;  /* 0x0001dc2c01007387 */ /* 0x000fe20000100800 */
[----:B----4-:R-:W-:-:S03]  /*54ca0*/  F2FP.SATFINITE.E4M3.F32.PACK_AB_MERGE_C R6, R6, R16, RZ ;  /* 0x000000100606723e */ /* 0x010fc600048070ff */
[----:B------:R-:W-:Y:S01]  /*54cb0*/  STL [R1+0x28], R5 ;  /* 0x0000280501007387 */ /* 0x000fe20000100800 */
[----:B------:R-:W-:Y:S01]  /*54cc0*/  VIADD R16, R5, UR4 ;  /* 0x0000000405107c36 */ /* 0x000fe20008000000 */
[----:B------:R-:W-:Y:S02]  /*54cd0*/  ULDC UR4, c[0x0][0x248] ;  /* 0x0000920000047ab9 */ /* 0x000fe40000000800 */
[----:B------:R0:W-:Y:S01]  /*54ce0*/  STL [R1+0x1d8], R6 ;  /* 0x0001d80601007387 */ /* 0x0001e20000100800 */
[----:B------:R-:W-:-:S03]  /*54cf0*/  F2FP.SATFINITE.E4M3.F32.PACK_AB_MERGE_C R3, R3, R4, RZ ;  /* 0x000000040303723e */ /* 0x000fc600048070ff */
[----:B0-----:R-:W4:Y:S04]  /*54d00*/  LDL.LU R6, [R1+0x4a0] ;  /* 0x0004a00001067983 */ /* 0x001f280000300800 */
[----:B------:R-:W4:Y:S04]  /*54d10*/  LDL.LU R5, [R1+0x4a4] ;  /* 0x0004a40001057983 */ /* 0x000f280000300800 */
[----:B------:R0:W-:Y:S04]  /*54d20*/  STL [R1+0x1f4], R3 ;  /* 0x0001f40301007387 */ /* 0x0001e80000100800 */
[----:B------:R-:W4:Y:S04]  /*54d30*/  LDL.LU R4, [R1+0x4a8] ;  /* 0x0004a80001047983 */ /* 0x000f280000300800 */
[----:B0-----:R-:W4:Y:S01]  /*54d40*/  LDL.LU R3, [R1+0x4ac] ;  /* 0x0004ac0001037983 */ /* 0x001f220000300800 */
[----:B--2---:R-:W-:Y:S01]  /*54d50*/  F2FP.SATFINITE.E4M3.F32.PACK_AB_MERGE_C R43, R39, R43, RZ ;  /* 0x0000002b272b723e */ /* 0x004fe200048070ff */
[----:B------:R-:W-:Y:S01]  /*54d60*/  VIADD R39, R16, UR4 ;  /* 0x0000000410277c36 */ /* 0x000fe20008000000 */
[----:B------:R-:W-:-:S03]  /*54d70*/  ULDC UR4, c[0x0][0x248] ;  /* 0x0000920000047ab9 */ /* 0x000fc60000000800 */
[----:B------:R0:W-:Y:S01]  /*54d80*/  STL [R1+0x1f0], R43 ;  /* 0x0001f02b01007387 */ /* 0x0001e20000100800 */
[----:B---3--:R-:W-:-:S05]  /*54d90*/  F2FP.SATFINITE.E4M3.F32.PACK_AB_MERGE_C R41, R41, R42, RZ ;  /* 0x0000002a2929723e */ /* 0x008fca00048070ff */
[----:B------:R-:W-:Y:S01]  /*54da0*/  STL [R1+0x1fc], R41 ;  /* 0x0001fc2901007387 */ /* 0x000fe20000100800 */
[----:B------:R-:W-:Y:S01]  /*54db0*/  F2FP.SATFINITE.E4M3.F32.PACK_AB_MERGE_C R40, R26, R40, RZ ;  /* 0x000000281a28723e */ /* 0x000fe200048070ff */
[----:B------:R-:W-:Y:S01]  /*54dc0*/  VIADD R26, R39, UR4 ;  /* 0x00000004271a7c36 */ /* 0x000fe20008000000 */
[----:B------:R-:W-:-:S03]  /*54dd0*/  ULDC UR4, c[0x0][0x248] ;  /* 0x0000920000047ab9 */ /* 0x000fc60000000800 */
[----:B------:R-:W-:Y:S01]  /*54de0*/  STL [R1+0x1f8], R40 ;  /* 0x0001f82801007387 */ /* 0x000fe20000100800 */
[----:B------:R-:W-:-:S05]  /*54df0*/  F2FP.SATFINITE.E4M3.F32.PACK_AB_MERGE_C R22, R22, R35, RZ ;  /* 0x000000231616723e */ /* 0x000fca00048070ff */
[----:B------:R-:W-:Y:S01]  /*54e00*/  STL [R1+0x214], R22 ;  /* 0x0002141601007387 */ /* 0x000fe20000100800 */
[----:B------:R-:W-:Y:S01]  /*54e10*/  F2FP.SATFINITE.E4M3.F32.PACK_AB_MERGE_C R15, R2, R15, RZ ;  /* 0x0000000f020f723e */ /* 0x000fe200048070ff */
[----:B------:R-:W-:Y:S01]  /*54e20*/  VIADD R2, R26, UR4 ;  /* 0x000000041a027c36 */ /* 0x000fe20008000000 */
[----:B------:R-:W-:-:S03]  /*54e30*/  ULDC UR4, c[0x0][0x248] ;  /* 0x0000920000047ab9 */ /* 0x000fc60000000800 */
[----:B------:R-:W-:Y:S01]  /*54e40*/  STL [R1+0x210], R15 ;  /* 0x0002100f01007387 */ /* 0x000fe20000100800 */
[----:B------:R-:W-:Y:S01]  /*54e50*/  VIADD R35, R2, UR4 ;  /* 0x0000000402237c36 */ /* 0x000fe20008000000 */
[----:B------:R-:W-:Y:S01]  /*54e60*/  ULDC UR4, c[0x0][0x248] ;  /* 0x0000920000047ab9 */ /* 0x000fe20000000800 */
[----:B------:R-:W-:-:S05]  /*54e70*/  F2FP.SATFINITE.E4M3.F32.PACK_AB_MERGE_C R9, R9, R10, RZ ;  /* 0x0000000a0909723e */ /* 0x000fca00048070ff */
[----:B------:R-:W-:Y:S01]  /*54e80*/  STL [R1+0x230], R9 ;  /* 0x0002300901007387 */ /* 0x000fe20000100800 */
[----:B------:R-:W-:-:S03]  /*54e90*/  F2FP.SATFINITE.E4M3.F32.PACK_AB_MERGE_C R7, R7, R8, RZ ;  /* 0x000000080707723e */ /* 0x000fc600048070ff */
[----:B------:R1:W-:Y:S04]  /*54ea0*/  STL [R1+0x18], R2 ;  /* 0x0000180201007387 */ /* 0x0003e80000100800 */
[----:B------:R2:W-:Y:S04]  /*54eb0*/  STL [R1+0x21c], R7 ;  /* 0x00021c0701007387 */ /* 0x0005e80000100800 */
[----:B0-----:R-:W3:Y:S04]  /*54ec0*/  LDL.LU R43, [R1+0x490] ;  /* 0x00049000012b7983 */ /* 0x001ee80000300800 */
[----:B-1----:R-:W3:Y:S04]  /*54ed0*/  LDL.LU R2, [R1+0x494] ;  /* 0x0004940001027983 */ /* 0x002ee80000300800 */
[----:B------:R-:W3:Y:S04]  /*54ee0*/  LDL.LU R60, [R1+0x498] ;  /* 0x00049800013c7983 */ /* 0x000ee80000300800 */
[----:B------:R0:W-:Y:S04]  /*54ef0*/  STL [R1+0x14], R35 ;  /* 0x0000142301007387 */ /* 0x0001e80000100800 */
[----:B------:R-:W3:Y:S04]  /*54f00*/  LDL.LU R59, [R1+0x49c] ;  /* 0x00049c00013b7983 */ /* 0x000ee80000300800 */
[----:B------:R-:W3:Y:S04]  /*54f10*/  LDL.LU R56, [R1+0x480] ;  /* 0x0004800001387983 */ /* 0x000ee80000300800 */
[----:B--2---:R-:W2:Y:S04]  /*54f20*/  LDL.LU R7, [R1+0x484] ;  /* 0x0004840001077983 */ /* 0x004ea80000300800 */
[----:B------:R-:W2:Y:S04]  /*54f30*/  LDL.LU R40, [R1+0x488] ;  /* 0x0004880001287983 */ /* 0x000ea80000300800 */
[----:B------:R-:W2:Y:S04]  /*54f40*/  LDL.LU R10, [R1+0x48c] ;  /* 0x00048c00010a7983 */ /* 0x000ea80000300800 */
[----:B------:R-:W2:Y:S04]  /*54f50*/  LDL.LU R55, [R1+0x470] ;  /* 0x0004700001377983 */ /* 0x000ea80000300800 */
[----:B------:R-:W2:Y:S04]  /*54f60*/  LDL.LU R54, [R1+0x474] ;  /* 0x0004740001367983 */ /* 0x000ea80000300800 */
[----:B------:R-:W2:Y:S01]  /*54f70*/  LDL.LU R42, [R1+0x478] ;  /* 0x00047800012a7983 */ /* 0x000ea20000300800 */
[----:B----4-:R-:W-:-:S02]  /*54f80*/  F2FP.SATFINITE.E4M3.F32.PACK_AB_MERGE_C R8, R5, R6, RZ ;  /* 0x000000060508723e */ /* 0x010fc400048070ff */
[----:B------:R-:W-:Y:S01]  /*54f90*/  F2FP.SATFINITE.E4M3.F32.PACK_AB_MERGE_C R9, R3, R4, RZ ;  /* 0x000000040309723e */ /* 0x000fe200048070ff */
        /* <DEDUP_REMOVED lines=17> */
[----:B0-----:R-:W-:Y:S01]  /*550b0*/  VIADD R35, R35, UR4 ;  /* 0x0000000423237c36 */ /* 0x001fe20008000000 */
[----:B------:R-:W-:Y:S01]  /*550c0*/  ULDC UR4, c[0x0][0x248] ;  /* 0x0000920000047ab9 */ /* 0x000fe20000000800 */
[----:B---3--:R-:W-:-:S02]  /*550d0*/  F2FP.SATFINITE.E4M3.F32.PACK_AB_MERGE_C R61, R2, R43, RZ ;  /* 0x0000002b023d723e */ /* 0x008fc400048070ff */
[----:B------:R-:W3:Y:S04]  /*550e0*/  LDL.LU R43, [R1+0x140] ;  /* 0x00014000012b7983 */ /* 0x000ee80000300800 */
[----:B------:R-:W3:Y:S04]  /*550f0*/  LDL.LU R2, [R1+0x144] ;  /* 0x0001440001027983 */ /* 0x000ee80000300800 */
[----:B------:R-:W-:Y:S01]  /*55100*/  STL [R1+0x1ac], R61 ;  /* 0x0001ac3d01007387 */ /* 0x000fe20000100800 */
[----:B------:R-:W-:-:S03]  /*55110*/  F2FP.SATFINITE.E4M3.F32.PACK_AB_MERGE_C R59, R59, R60, RZ ;  /* 0x0000003c3b3b723e */ /* 0x000fc600048070ff */
[----:B------:R0:W-:Y:S04]  /*55120*/  STL [R1+0x10], R35 ;  /* 0x0000102301007387 */ /* 0x0001e80000100800 */
[----:B------:R1:W-:Y:S01]  /*55130*/  STL [R1+0x1a8], R59 ;  /* 0x0001a83b01007387 */ /* 0x0003e20000100800 */
[----:B--2---:R-:W-:Y:S01]  /*55140*/  F2FP.SATFINITE.E4M3.F32.PACK_AB_MERGE_C R7, R7, R56, RZ ;  /* 0x000000380707723e */ /* 0x004fe200048070ff */
[----:B0-----:R-:W-:Y:S01]  /*55150*/  VIADD R35, R35, UR4 ;  /* 0x0000000423237c36 */ /* 0x001fe20008000000 */
[----:B------:R-:W-:Y:S01]  /*55160*/  ULDC UR4, c[0x0][0x248] ;  /* 0x0000920000047ab9 */ /* 0x000fe20000000800 */
[----:B------:R-:W-:Y:S02]  /*55170*/  F2FP.SATFINITE.E4M3.F32.PACK_AB_MERGE_C R10, R10, R40, RZ ;  /* 0x000000280a0a723e */ /* 0x000fe400048070ff */
[----:B------:R-:W-:Y:S01]  /*55180*/  VIADD R40, R35, UR4 ;  /* 0x0000000423287c36 */ /* 0x000fe20008000000 */
[----:B------:R-:W-:Y:S01]  /*55190*/  ULDC UR4, c[0x0][0x248] ;  /* 0x0000920000047ab9 */ /* 0x000fe20000000800 */
[----:B------:R-:W-:-:S05]  /*551a0*/  F2FP.SATFINITE.E4M3.F32.PACK_AB_MERGE_C R55, R54, R55, RZ ;  /* 0x000000373637723e */ /* 0x000fca00048070ff */
[----:B------:R0:W-:Y:S01]  /*551b0*/  STL [R1+0x1a4], R55 ;  /* 0x0001a43701007387 */ /* 0x0001e20000100800 */
[----:B----4-:R-:W-:-:S03]  /*551c0*/  F2FP.SATFINITE.E4M3.F32.PACK_AB_MERGE_C R54, R22, R42, RZ ;  /* 0x0000002a1636723e */ /* 0x010fc600048070ff */
[----:B------:R-:W2:Y:S01]  /*551d0*/  LDL.LU R42, [R1+0x214c] ;  /* 0x00214c00012a7983 */ /* 0x000ea20000300800 */
[----:B------:R-:W-:Y:S01]  /*551e0*/  VIADD R22, R40, UR4 ;  /* 0x0000000428167c36 */ /* 0x000fe20008000000 */
[----:B------:R-:W-:Y:S02]  /*551f0*/  ULDC UR4, c[0x0][0x248] ;  /* 0x0000920000047ab9 */ /* 0x000fe40000000800 */
[----:B------:R4:W-:Y:S01]  /*55200*/  STL [R1+0x1a0], R54 ;  /* 0x0001a03601007387 */ /* 0x0009e20000100800 */
[----:B------:R-:W-:Y:S02]  /*55210*/  F2FP.SATFINITE.E4M3.F32.PACK_AB_MERGE_C R3, R3, R53, RZ ;  /* 0x000000350303723e */ /* 0x000fe400048070ff */
[----:B------:R-:W-:Y:S01]  /*55220*/  F2FP.SATFINITE.E4M3.F32.PACK_AB_MERGE_C R5, R5, R15, RZ ;  /* 0x0000000f0505723e */ /* 0x000fe200048070ff */
[----:B------:R-:W-:Y:S01]  /*55230*/  VIADD R15, R22, UR4 ;  /* 0x00000004160f7c36 */ /* 0x000fe20008000000 */
[----:B------:R-:W-:-:S03]  /*55240*/  ULDC UR4, c[0x0][0x248] ;  /* 0x0000920000047ab9 */ /* 0x000fc60000000800 */
[----:B------:R-:W-:Y:S01]  /*55250*/  VIADD R61, R15, UR4 ;  /* 0x000000040f3d7c36 */ /* 0x000fe20008000000 */
[----:B------:R-:W-:Y:S01]  /*55260*/  ULDC UR4, c[0x0][0x248] ;  /* 0x0000920000047ab9 */ /* 0x000fe20000000800 */
[----:B------:R-:W-:Y:S02]  /*55270*/  LOP3.LUT R8, R8, 0xffff, RZ, 0xc0, !PT ;  /* 0x0000ffff08087812 */ /* 0x000fe400078ec0ff */
[----:B------:R-:W-:Y:S01]  /*55280*/  VIADD R60, R61, UR4 ;  /* 0x000000043d3c7c36 */ /* 0x000fe20008000000 */
[----:B------:R-:W-:Y:S01]  /*55290*/  ULDC UR4, c[0x0][0x248] ;  /* 0x0000920000047ab9 */ /* 0x000fe20000000800 */
[----:B------:R-:W-:Y:S02]  /*552a0*/  F2FP.SATFINITE.E4M3.F32.PACK_AB_MERGE_C R4, R4, R52, RZ ;  /* 0x000000340404723e */ /* 0x000fe400048070ff */
[----:B------:R-:W-:Y:S02]  /*552b0*/  F2FP.SATFINITE.E4M3.F32.PACK_AB_MERGE_C R6, R6, R51, RZ ;  /* 0x000000330606723e */ /* 0x000fe400048070ff */
[----:B------:R-:W-:-:S05]  /*552c0*/  F2FP.SATFINITE.E4M3.F32.PACK_AB_MERGE_C R49, R49, R50, RZ ;  /* 0x000000323131723e */ /* 0x000fca00048070ff */
[----:B------:R-:W-:Y:S01]  /*552d0*/  STL [R1+0x17c], R49 ;  /* 0x00017c3101007387 */ /* 0x000fe20000100800 */
[----:B------:R-:W-:-:S05]  /*552e0*/  F2FP.SATFINITE.E4M3.F32.PACK_AB_MERGE_C R47, R47, R48, RZ ;  /* 0x000000302f2f723e */ /* 0x000fca00048070ff */
[----:B------:R-:W-:Y:S01]  /*552f0*/  STL [R1+0x178], R47 ;  /* 0x0001782f01007387 */ /* 0x000fe20000100800 */
[----:B------:R-:W-:-:S05]  /*55300*/  F2FP.SATFINITE.E4M3.F32.PACK_AB_MERGE_C R45, R45, R46, RZ ;  /* 0x0000002e2d2d723e */ /* 0x000fca00048070ff */
[----:B------:R-:W-:Y:S01]  /*55310*/  STL [R1+0x174], R45 ;  /* 0x0001742d01007387 */ /* 0x000fe20000100800 */
[----:B------:R-:W-:-:S03]  /*55320*/  F2FP.SATFINITE.E4M3.F32.PACK_AB_MERGE_C R44, R41, R44, RZ ;  /* 0x0000002c292c723e */ /* 0x000fc600048070ff */
[----:B------:R-:W2:Y:S01]  /*55330*/  LDL.LU R41, [R1+0x2150] ;  /* 0x0021500001297983 */ /* 0x000ea20000300800 */
[----:B-1----:R-:W-:Y:S01]  /*55340*/  VIADD R59, R60, UR4 ;  /* 0x000000043c3b7c36 */ /* 0x002fe20008000000 */
[----:B------:R-:W-:Y:S01]  /*55350*/  ULDC UR4, c[0x0][0x248] ;  /* 0x0000920000047ab9 */ /* 0x000fe20000000800 */
[----:B------:R-:W-:Y:S01]  /*55360*/  LOP3.LUT R3, R3, 0xffff, RZ, 0xc0, !PT ;  /* 0x0000ffff03037812 */ /* 0x000fe200078ec0ff */
[----:B------:R-:W-:Y:S01]  /*55370*/  STL [R1+0x170], R44 ;  /* 0x0001702c01007387 */ /* 0x000fe20000100800 */
[----:B------:R-:W-:Y:S01]  /*55380*/  VIADD R56, R59, UR4 ;  /* 0x000000043b387c36 */ /* 0x000fe20008000000 */
[----:B------:R-:W-:Y:S01]  /*55390*/  ULDC UR4, c[0x0][0x248] ;  /* 0x0000920000047ab9 */ /* 0x000fe20000000800 */
[----:B------:R-:W-:Y:S01]  /*553a0*/  LOP3.LUT R13, R13, 0xffff, RZ, 0xc0, !PT ;  /* 0x0000ffff0d0d7812 */ /* 0x000fe200078ec0ff */
[----:B------:R-:W-:Y:S01]  /*553b0*/  STL.64 [R1+0x2ac0], R60 ;  /* 0x002ac03c01007387 */ /* 0x000fe20000100a00 */
[----:B0-----:R-:W-:Y:S01]  /*553c0*/  VIADD R55, R56, UR4 ;  /* 0x0000000438377c36 */ /* 0x001fe20008000000 */
[----:B------:R-:W-:-:S02]  /*553d0*/  LOP3.LUT R9, R9, 0xffff, RZ, 0xc0, !PT ;  /* 0x0000ffff09097812 */ /* 0x000fc400078ec0ff */
[----:B------:R-:W-:Y:S01]  /*553e0*/  STL [R1+0x41c], R8 ;  /* 0x00041c0801007387 */ /* 0x000fe20000100800 */
[----:B----4-:R-:W-:Y:S01]  /*553f0*/  VIADD R54, R55, UR5 ;  /* 0x0000000537367c36 */ /* 0x010fe20008000000 */
[----:B------:R-:W-:Y:S01]  /*55400*/  ULDC.64 UR4, c[0x0][0x228] ;  /* 0x00008a0000047ab9 */ /* 0x000fe20000000a00 */
[----:B------:R-:W-:Y:S01]  /*55410*/  LOP3.LUT R5, R5, 0xffff, RZ, 0xc0, !PT ;  /* 0x0000ffff05057812 */ /* 0x000fe200078ec0ff */
[----:B------:R0:W-:Y:S01]  /*55420*/  STL [R1+0x454], R3 ;  /* 0x0004540301007387 */ /* 0x0001e20000100800 */
[----:B------:R-:W-:Y:S02]  /*55430*/  LOP3.LUT R4, R4, 0xffff, RZ, 0xc0, !PT ;  /* 0x0000ffff04047812 */ /* 0x000fe400078ec0ff */
[----:B------:R-:W-:Y:S02]  /*55440*/  LOP3.LUT R7, R7, 0xffff, RZ, 0xc0, !PT ;  /* 0x0000ffff07077812 */ /* 0x000fe400078ec0ff */
[----:B---3--:R-:W-:Y:S02]  /*55450*/  F2FP.SATFINITE.E4M3.F32.PACK_AB_MERGE_C R2, R2, R43, RZ ;  /* 0x0000002b0202723e */ /* 0x008fe400048070ff */
[----:B--2---:R-:W-:Y:S01]  /*55460*/  ISETP.GE.AND P3, PT, R42, UR7, PT ;  /* 0x000000072a007c0c */ /* 0x004fe2000bf66270 */
[----:B------:R-:W-:Y:S01]  /*55470*/  ULDC UR7, c[0x0][0x248] ;  /* 0x0000920000077ab9 */ /* 0x000fe20000000800 */
[----:B------:R-:W-:Y:S01]  /*55480*/  LOP3.LUT R42, R2, 0xffff, RZ, 0xc0, !PT ;  /* 0x0000ffff022a7812 */ /* 0x000fe200078ec0ff */
[----:B------:R-:W-:Y:S01]  /*55490*/  VIADD R53, R54, UR7 ;  /* 0x0000000736357c36 */ /* 0x000fe20008000000 */
[----:B------:R-:W-:Y:S01]  /*554a0*/  ULDC UR7, c[0x0][0x248] ;  /* 0x0000920000077ab9 */ /* 0x000fe20000000800 */
[----:B------:R-:W-:-:S02]  /*554b0*/  PRMT R2, R3, 0x3340, R0 ;  /* 0x0000334003027816 */ /* 0x000fc40000000000 */
[----:B------:R-:W-:Y:S01]  /*554c0*/  VIADD R52, R53, UR7 ;  /* 0x0000000735347c36 */ /* 0x000fe20008000000 */
[----:B0-----:R-:W-:Y:S01]  /*554d0*/  PRMT R3, R42, 0x3340, R8 ;  /* 0x000033402a037816 */ /* 0x001fe20000000008 */
[----:B------:R-:W-:Y:S01]  /*554e0*/  ULDC UR7, c[0x0][0x248] ;  /* 0x0000920000077ab9 */ /* 0x000fe20000000800 */
[----:B------:R-:W-:Y:S01]  /*554f0*/  STL [R1+0x418], R42 ;  /* 0x0004182a01007387 */ /* 0x000fe20000100800 */
[----:B------:R-:W-:Y:S02]  /*55500*/  LOP3.LUT R8, R11, 0xffff, RZ, 0xc0, !PT ;  /* 0x0000ffff0b087812 */ /* 0x000fe400078ec0ff */
[----:B------:R-:W-:Y:S01]  /*55510*/  PRMT R2, R3, 0x5410, R2 ;  /* 0x0000541003027816 */ /* 0x000fe20000000002 */
[----:B------:R-:W-:Y:S01]  /*55520*/  STL.64 [R1+0x2ab0], R54 ;  /* 0x002ab03601007387 */ /* 0x000fe20000100a00 */
[----:B------:R-:W-:-:S03]  /*55530*/  PRMT R3, R5, 0x3340, R0 ;  /* 0x0000334005037816 */ /* 0x000fc60000000000 */
[----:B------:R0:W-:Y:S04]  /*55540*/  STL [R1+0x414], R2 ;  /* 0x0004140201007387 */ /* 0x0001e80000100800 */
[----:B------:R-:W-:Y:S04]  /*55550*/  STL.64 [R1+0x2ab8], R52 ;  /* 0x002ab83401007387 */ /* 0x000fe80000100a00 */
[----:B------:R-:W-:Y:S01]  /*55560*/  STL [R1+0x44c], R13 ;  /* 0x00044c0d01007387 */ /* 0x000fe20000100800 */
[----:B0-----:R-:W-:Y:S02]  /*55570*/  PRMT R2, R4, 0x3340, R0 ;  /* 0x0000334004027816 */ /* 0x001fe40000000000 */
[----:B------:R-:W-:Y:S01]  /*55580*/  ISETP.GE.AND P0, PT, R41, UR5, PT ;  /* 0x0000000529007c0c */ /* 0x000fe2000bf06270 */
[----:B------:R-:W-:-:S02]  /*55590*/  ULDC UR5, c[0x0][0x248] ;  /* 0x0000920000057ab9 */ /* 0x000fc40000000800 */
[----:B------:R-:W-:Y:S01]  /*555a0*/  VIADD R51, R52, UR5 ;  /* 0x0000000534337c36 */ /* 0x000fe20008000000 */
[----:B------:R-:W-:-:S03]  /*555b0*/  ULDC UR5, c[0x0][0x248] ;  /* 0x0000920000057ab9 */ /* 0x000fc60000000800 */
[----:B------:R-:W-:Y:S01]  /*555c0*/  VIADD R50, R51, UR7 ;  /* 0x0000000733327c36 */ /* 0x000fe20008000000 */
[----:B------:R-:W-:-:S03]  /*555d0*/  ULDC UR7, c[0x0][0x248] ;  /* 0x0000920000077ab9 */ /* 0x000fc60000000800 */
[----:B------:R-:W-:Y:S01]  /*555e0*/  VIADD R49, R50, UR5 ;  /* 0x0000000532317c36 */ /* 0x000fe20008000000 */
[----:B------:R-:W-:Y:S01]  /*555f0*/  STL.64 [R1+0x2ac8], R50 ;  /* 0x002ac83201007387 */ /* 0x000fe20000100a00 */
[----:B------:R-:W-:Y:S02]  /*55600*/  ULDC UR5, c[0x0][0x248] ;  /* 0x0000920000057ab9 */ /* 0x000fe40000000800 */
[----:B------:R-:W-:Y:S01]  /*55610*/  VIADD R48, R49, UR8 ;  /* 0x0000000831307c36 */ /* 0x000fe20008000000 */
[----:B------:R-:W-:Y:S01]  /*55620*/  STL [R1+0x444], R9 ;  /* 0x0004440901007387 */ /* 0x000fe20000100800 */
[----:B------:R-:W-:Y:S02]  /*55630*/  ULDC UR8, c[0x0][0x248] ;  /* 0x0000920000087ab9 */ /* 0x000fe40000000800 */
[----:B------:R-:W-:Y:S01]  /*55640*/  VIADD R47, R48, UR9 ;  /* 0x00000009302f7c36 */ /* 0x000fe20008000000 */
[----:B------:R-:W-:Y:S01]  /*55650*/  STL [R1+0x460], R8 ;  /* 0x0004600801007387 */ /* 0x000fe20000100800 */
[----:B------:R-:W-:-:S02]  /*55660*/  ULDC UR9, c[0x0][0x248] ;  /* 0x0000920000097ab9 */ /* 0x000fc40000000800 */
[----:B------:R-:W-:Y:S01]  /*55670*/  VIADD R46, R47, UR5 ;  /* 0x000000052f2e7c36 */ /* 0x000fe20008000000 */
[----:B------:R0:W-:Y:S01]  /*55680*/  STL [R1+0x440], R5 ;  /* 0x0004400501007387 */ /* 0x0001e20000100800 */
[----:B------:R-:W-:-:S03]  /*55690*/  ULDC UR5, c[0x0][0x244] ;  /* 0x0000910000057ab9 */ /* 0x000fc60000000800 */
[----:B------:R1:W-:Y:S04]  /*556a0*/  STL [R1+0x464], R4 ;  /* 0x0004640401007387 */ /* 0x0003e80000100800 */
[----:B------:R-:W-:Y:S01]  /*556b0*/  STL [R1+0x458], R7 ;  /* 0x0004580701007387 */ /* 0x000fe20000100800 */
[----:B------:R-:W-:Y:S01]  /*556c0*/  VIADD R45, R46, UR7 ;  /* 0x000000072e2d7c36 */ /* 0x000fe20008000000 */
[----:B------:R-:W-:Y:S01]  /*556d0*/  ULDC UR7, c[0x0][0x248] ;  /* 0x0000920000077ab9 */ /* 0x000fe20000000800 */
[----:B0-----:R-:W-:Y:S01]  /*556e0*/  PRMT R5, R8, 0x3340, R7 ;  /* 0x0000334008057816 */ /* 0x001fe20000000007 */
[----:B------:R0:W-:Y:S01]  /*556f0*/  STL.64 [R1+0x2aa0], R48 ;  /* 0x002aa03001007387 */ /* 0x0001e20000100a00 */
[----:B-1----:R-:W-:Y:S01]  /*55700*/  PRMT R4, R13, 0x3340, R9 ;  /* 0x000033400d047816 */ /* 0x002fe20000000009 */
[----:B------:R-:W-:Y:S01]  /*55710*/  VIADD R44, R45, UR7 ;  /* 0x000000072d2c7c36 */ /* 0x000fe20008000000 */
[----:B------:R-:W-:Y:S01]  /*55720*/  ULDC UR7, c[0x0][0x248] ;  /* 0x0000920000077ab9 */ /* 0x000fe20000000800 */
[----:B------:R-:W-:Y:S01]  /*55730*/  PRMT R2, R5, 0x5410, R2 ;  /* 0x0000541005027816 */ /* 0x000fe20000000002 */
[----:B------:R-:W-:Y:S01]  /*55740*/  IMAD.MOV.U32 R52, RZ, RZ, R40 ;  /* 0x000000ffff347224 */ /* 0x000fe200078e0028 */
[----:B------:R-:W-:Y:S01]  /*55750*/  PRMT R3, R4, 0x5410, R3 ;  /* 0x0000541004037816 */ /* 0x000fe20000000003 */
[----:B------:R-:W-:Y:S01]  /*55760*/  VIADD R43, R44, UR8 ;  /* 0x000000082c2b7c36 */ /* 0x000fe20008000000 */
[----:B------:R-:W1:Y:S03]  /*55770*/  LDC R4, c[0x0][0x244] ;  /* 0x00009100ff047b82 */ /* 0x000e660000000800 */
[----:B------:R2:W-:Y:S04]  /*55780*/  STL [R1+0x410], R3 ;  /* 0x0004100301007387 */ /* 0x0005e80000100800 */
[----:B0-----:R-:W3:Y:S01]  /*55790*/  LDL R49, [R1+0x1140] ;  /* 0x0011400001317983 */ /* 0x001ee20000100800 */
[----:B------:R-:W-:Y:S01]  /*557a0*/  VIADD R42, R43, UR7 ;  /* 0x000000072b2a7c36 */ /* 0x000fe20008000000 */
[----:B------:R-:W-:Y:S01]  /*557b0*/  ULDC UR7, c[0x0][0x248] ;  /* 0x0000920000077ab9 */ /* 0x000fe20000000800 */
[----:B------:R-:W-:Y:S01]  /*557c0*/  IMAD.MOV.U32 R55, RZ, RZ, R38 ;  /* 0x000000ffff377224 */ /* 0x000fe200078e0026 */
[----:B------:R-:W-:Y:S01]  /*557d0*/  STL [R1+0x23c], R2 ;  /* 0x00023c0201007387 */ /* 0x000fe20000100800 */
[----:B------:R-:W-:Y:S01]  /*557e0*/  VIADD R41, R42, UR9 ;  /* 0x000000092a297c36 */ /* 0x000fe20008000000 */
[----:B--2---:R-:W-:Y:S01]  /*557f0*/  LOP3.LUT R3, R12, 0xffff, RZ, 0xc0, !PT ;  /* 0x0000ffff0c037812 */ /* 0x004fe200078ec0ff */
[----:B------:R-:W-:Y:S01]  /*55800*/  IMAD.MOV.U32 R54, RZ, RZ, R37 ;  /* 0x000000ffff367224 */ /* 0x000fe200078e0025 */
[----:B------:R-:W-:Y:S01]  /*55810*/  STL.64 [R1+0x2a90], R46 ;  /* 0x002a902e01007387 */ /* 0x000fe20000100a00 */
[----:B------:R-:W-:Y:S01]  /*55820*/  VIADD R40, R41, UR7 ;  /* 0x0000000729287c36 */ /* 0x000fe20008000000 */
[----:B------:R-:W0:Y:S01]  /*55830*/  LDC R7, c[0x0][0x244] ;  /* 0x00009100ff077b82 */ /* 0x000e220000000800 */
[----:B------:R-:W-:Y:S01]  /*55840*/  LOP3.LUT R6, R6, 0xffff, RZ, 0xc0, !PT ;  /* 0x0000ffff06067812 */ /* 0x000fe200078ec0ff */
[----:B------:R2:W-:Y:S01]  /*55850*/  STL.64 [R1+0x2a98], R44 ;  /* 0x002a982c01007387 */ /* 0x0005e20000100a00 */
[----:B------:R-:W-:Y:S01]  /*55860*/  LOP3.LUT R8, R10, 0xffff, RZ, 0xc0, !PT ;  /* 0x0000ffff0a087812 */ /* 0x000fe200078ec0ff */
[----:B------:R-:W-:Y:S01]  /*55870*/  IMAD.MOV.U32 R13, RZ, RZ, R36 ;  /* 0x000000ffff0d7224 */ /* 0x000fe200078e0024 */
[----:B------:R-:W-:Y:S01]  /*55880*/  PRMT R0, R6, 0x3340, R0 ;  /* 0x0000334006007816 */ /* 0x000fe20000000000 */
[----:B------:R4:W-:Y:S01]  /*55890*/  STL [R1+0x450], R3 ;  /* 0x0004500301007387 */ /* 0x0009e20000100800 */
[----:B------:R-:W-:Y:S01]  /*558a0*/  IMAD.MOV.U32 R61, RZ, RZ, R35 ;  /* 0x000000ffff3d7224 */ /* 0x000fe200078e0023 */
[----:B------:R-:W-:Y:S01]  /*558b0*/  ULDC UR7, c[0x0][0x248] ;  /* 0x0000920000077ab9 */ /* 0x000fe20000000800 */
[----:B------:R-:W-:Y:S01]  /*558c0*/  IMAD.MOV.U32 R11, RZ, RZ, R34 ;  /* 0x000000ffff0b7224 */ /* 0x000fe200078e0022 */
[----:B------:R-:W-:Y:S01]  /*558d0*/  STL [R1+0x45c], R6 ;  /* 0x00045c0601007387 */ /* 0x000fe20000100800 */
[----:B------:R-:W-:Y:S01]  /*558e0*/  ULDC.64 UR8, c[0x0][0x220] ;  /* 0x0000880000087ab9 */ /* 0x000fe20000000a00 */
[----:B------:R-:W-:-:S02]  /*558f0*/  IMAD.MOV.U32 R9, RZ, RZ, R33 ;  /* 0x000000ffff097224 */ /* 0x000fc400078e0021 */
[----:B--2---:R-:W-:Y:S01]  /*55900*/  IMAD.MOV.U32 R45, RZ, RZ, R39 ;  /* 0x000000ffff2d7224 */ /* 0x004fe200078e0027 */
[----:B------:R2:W-:Y:S01]  /*55910*/  STL [R1+0x448], R8 ;  /* 0x0004480801007387 */ /* 0x0005e20000100800 */
[----:B----4-:R-:W-:Y:S01]  /*55920*/  PRMT R3, R3, 0x3340, R8 ;  /* 0x0000334003037816 */ /* 0x010fe20000000008 */
[----:B------:R-:W-:Y:S02]  /*55930*/  IMAD.MOV.U32 R50, RZ, RZ, R32 ;  /* 0x000000ffff327224 */ /* 0x000fe400078e0020 */
[----:B------:R-:W-:Y:S01]  /*55940*/  STL.64 [R1+0x2aa8], R42 ;  /* 0x002aa82a01007387 */ /* 0x000fe20000100a00 */
[----:B------:R-:W-:Y:S01]  /*55950*/  PRMT R0, R3, 0x5410, R0 ;  /* 0x0000541003007816 */ /* 0x000fe20000000000 */
[----:B------:R-:W-:Y:S02]  /*55960*/  IMAD.MOV.U32 R47, RZ, RZ, R31 ;  /* 0x000000ffff2f7224 */ /* 0x000fe400078e001f */
[----:B------:R-:W-:Y:S01]  /*55970*/  STL [R1+0x2af0], R43 ;  /* 0x002af02b01007387 */ /* 0x000fe20000100800 */
[----:B------:R-:W-:Y:S01]  /*55980*/  IMAD.MOV.U32 R53, RZ, RZ, R30 ;  /* 0x000000ffff357224 */ /* 0x000fe200078e001e */
[----:B--2---:R-:W2:Y:S01]  /*55990*/  LDC R8, c[0x0][0x244] ;  /* 0x00009100ff087b82 */ /* 0x004ea20000000800 */
[----:B------:R-:W-:Y:S01]  /*559a0*/  IMAD.MOV.U32 R60, RZ, RZ, R29 ;  /* 0x000000ffff3c7224 */ /* 0x000fe200078e001d */
[----:B------:R-:W-:Y:S01]  /*559b0*/  STL [R1+0x238], R0 ;  /* 0x0002380001007387 */ /* 0x000fe20000100800 */
[----:B------:R-:W-:-:S02]  /*559c0*/  IMAD.MOV.U32 R51, RZ, RZ, R28 ;  /* 0x000000ffff337224 */ /* 0x000fc400078e001c */
[----:B------:R-:W-:Y:S01]  /*559d0*/  IMAD.MOV.U32 R44, RZ, RZ, R27 ;  /* 0x000000ffff2c7224 */ /* 0x000fe200078e001b */
[----:B------:R-:W4:Y:S04]  /*559e0*/  LDL R46, [R1+0x1144] ;  /* 0x00114400012e7983 */ /* 0x000f280000100800 */
[----:B------:R-:W4:Y:S04]  /*559f0*/  LDL.LU R48, [R1+0xc0] ;  /* 0x0000c00001307983 */ /* 0x000f280000300800 */
[----:B------:R1:W-:Y:S02]  /*55a00*/  STL.64 [R1+0x2ad0], R40 ;  /* 0x002ad02801007387 */ /* 0x0003e40000100a00 */
[----:B-1----:R-:W-:-:S02]  /*55a10*/  IMAD.MOV.U32 R41, RZ, RZ, R16 ;  /* 0x000000ffff297224 */ /* 0x002fc400078e0010 */
[----:B---3--:R-:W-:Y:S01]  /*55a20*/  IMAD R2, R49, UR5, RZ ;  /* 0x0000000531027c24 */ /* 0x008fe2000f8e02ff */
[----:B------:R-:W-:Y:S02]  /*55a30*/  ULDC UR5, c[0x0][0x248] ;  /* 0x0000920000057ab9 */ /* 0x000fe40000000800 */
        /* <DEDUP_REMOVED lines=11> */
[----:B------:R-:W-:Y:S01]  /*55af0*/  IADD3 R0, P1, R2, UR8, RZ ;  /* 0x0000000802007c10 */ /* 0x000fe2000ff3e0ff */
[----:B------:R-:W-:Y:S01]  /*55b00*/  IMAD R4, R4, 0x20, R2 ;  /* 0x0000002004047824 */ /* 0x000fe200078e0202 */
[----:B------:R-:W-:Y:S01]  /*55b10*/  ULDC UR7, c[0x0][0x248] ;  /* 0x0000920000077ab9 */ /* 0x000fe20000000800 */
[----:B------:R-:W-:Y:S01]  /*55b20*/  VIADD R33, R34, UR5 ;  /* 0x0000000522217c36 */ /* 0x000fe20008000000 */
[----:B------:R-:W-:Y:S01]  /*55b30*/  ULDC UR5, c[0x0][0x248] ;  /* 0x0000920000057ab9 */ /* 0x000fe20000000800 */
[----:B------:R-:W-:Y:S01]  /*55b40*/  LEA.HI.X.SX32 R2, R2, UR9, 0x1, P1 ;  /* 0x0000000902027c11 */ /* 0x000fe200088f0eff */
[----:B------:R-:W-:Y:S01]  /*55b50*/  ULDC.64 UR8, c[0x0][0x220] ;  /* 0x0000880000087ab9 */ /* 0x000fe20000000a00 */
[----:B------:R-:W-:Y:S01]  /*55b60*/  VIADD R32, R33, UR5 ;  /* 0x0000000521207c36 */ /* 0x000fe20008000000 */
[----:B------:R-:W-:Y:S01]  /*55b70*/  IADD3 R3, P1, R4, UR8, RZ ;  /* 0x0000000804037c10 */ /* 0x000fe2000ff3e0ff */
[----:B0-----:R-:W-:Y:S01]  /*55b80*/  IMAD R7, R7, 0x20, R4 ;  /* 0x0000002007077824 */ /* 0x001fe200078e0204 */
[----:B------:R-:W-:Y:S01]  /*55b90*/  ULDC UR5, c[0x0][0x248] ;  /* 0x0000920000057ab9 */ /* 0x000fe20000000800 */
[----:B------:R-:W-:Y:S01]  /*55ba0*/  VIADD R31, R32, UR7 ;  /* 0x00000007201f7c36 */ /* 0x000fe20008000000 */
[----:B------:R-:W-:Y:S01]  /*55bb0*/  LEA.HI.X.SX32 R4, R4, UR9, 0x1, P1 ;  /* 0x0000000904047c11 */ /* 0x000fe200088f0eff */
[----:B------:R-:W-:Y:S01]  /*55bc0*/  ULDC.64 UR8, c[0x0][0x220] ;  /* 0x0000880000087ab9 */ /* 0x000fe20000000a00 */
[----:B--2---:R-:W-:Y:S01]  /*55bd0*/  IMAD R8, R8, 0x20, R7 ;  /* 0x0000002008087824 */ /* 0x004fe200078e0207 */
[----:B------:R-:W-:Y:S01]  /*55be0*/  IADD3 R5, P1, R7, UR8, RZ ;  /* 0x0000000807057c10 */ /* 0x000fe2000ff3e0ff */
[----:B------:R-:W-:Y:S01]  /*55bf0*/  VIADD R30, R31, UR5 ;  /* 0x000000051f1e7c36 */ /* 0x000fe20008000000 */
[----:B------:R-:W-:Y:S01]  /*55c00*/  ULDC UR8, c[0x0][0x248] ;  /* 0x0000920000087ab9 */ /* 0x000fe20000000800 */
[----:B------:R0:W-:Y:S01]  /*55c10*/  STL.64 [R1+0x2ad8], R38 ;  /* 0x002ad82601007387 */ /* 0x0001e20000100a00 */
[----:B------:R-:W-:Y:S01]  /*55c20*/  LEA.HI.X.SX32 R7, R7, UR9, 0x1, P1 ;  /* 0x0000000907077c11 */ /* 0x000fe200088f0eff */
[----:B------:R-:W-:Y:S01]  /*55c30*/  VIADD R29, R30, UR8 ;  /* 0x000000081e1d7c36 */ /* 0x000fe20008000000 */
[----:B------:R-:W-:Y:S01]  /*55c40*/  ULDC UR9, c[0x0][0x248] ;  /* 0x0000920000097ab9 */ /* 0x000fe20000000800 */
[----:B------:R1:W-:Y:S01]  /*55c50*/  STL.64 [R1+0x2ae0], R36 ;  /* 0x002ae02401007387 */ /* 0x0003e20000100a00 */
[----:B------:R-:W-:Y:S01]  /*55c60*/  ULDC UR7, c[0x0][0x248] ;  /* 0x0000920000077ab9 */ /* 0x000fe20000000800 */
[----:B------:R-:W-:Y:S01]  /*55c70*/  VIADD R28, R29, UR9 ;  /* 0x000000091d1c7c36 */ /* 0x000fe20008000000 */
[----:B------:R-:W-:Y:S01]  /*55c80*/  IADD3 R6, P2, R8, UR10, RZ ;  /* 0x0000000a08067c10 */ /* 0x000fe2000ff5e0ff */
[----:B------:R-:W-:Y:S01]  /*55c90*/  STL.64 [R1+0x2ae8], R34 ;  /* 0x002ae82201007387 */ /* 0x000fe20000100a00 */
[----:B------:R-:W-:Y:S01]  /*55ca0*/  ULDC UR10, c[0x0][0x248] ;  /* 0x00009200000a7ab9 */ /* 0x000fe20000000800 */
[----:B------:R-:W-:Y:S01]  /*55cb0*/  VIADD R27, R28, UR7 ;  /* 0x000000071c1b7c36 */ /* 0x000fe20008000000 */
[----:B------:R-:W-:Y:S01]  /*55cc0*/  LEA.HI.X.SX32 R8, R8, UR11, 0x1, P2 ;  /* 0x0000000b08087c11 */ /* 0x000fe200090f0eff */
[----:B------:R-:W-:Y:S01]  /*55cd0*/  STL.64 [R1+0x2af8], R32 ;  /* 0x002af82001007387 */ /* 0x000fe20000100a00 */
[----:B------:R-:W-:Y:S01]  /*55ce0*/  ULDC UR11, c[0x0][0x248] ;  /* 0x00009200000b7ab9 */ /* 0x000fe20000000800 */
[----:B------:R-:W-:Y:S01]  /*55cf0*/  ULDC UR5, c[0x0][0x248] ;  /* 0x0000920000057ab9 */ /* 0x000fe20000000800 */
[----:B0-----:R-:W-:Y:S01]  /*55d00*/  IMAD.MOV.U32 R38, RZ, RZ, R24 ;  /* 0x000000ffff267224 */ /* 0x001fe200078e0018 */
[----:B------:R-:W-:Y:S01]  /*55d10*/  STL.64 [R1+0x2b00], R30 ;  /* 0x002b001e01007387 */ /* 0x000fe20000100a00 */
[----:B------:R-:W-:Y:S01]  /*55d20*/  IMAD.MOV.U32 R39, RZ, RZ, R54 ;  /* 0x000000ffff277224 */ /* 0x000fe200078e0036 */
[----:B------:R-:W-:Y:S01]  /*55d30*/  ULDC UR7, c[0x0][0x248] ;  /* 0x0000920000077ab9 */ /* 0x000fe20000000800 */
[----:B-1----:R-:W-:Y:S01]  /*55d40*/  IMAD.MOV.U32 R36, RZ, RZ, R17 ;  /* 0x000000ffff247224 */ /* 0x002fe200078e0011 */
[----:B------:R0:W-:Y:S01]  /*55d50*/  STL.64 [R1+0x2b08], R28 ;  /* 0x002b081c01007387 */ /* 0x0001e20000100a00 */
[----:B------:R-:W-:-:S02]  /*55d60*/  IMAD.MOV.U32 R40, RZ, RZ, R11 ;  /* 0x000000ffff287224 */ /* 0x000fc400078e000b */
[----:B------:R-:W-:Y:S02]  /*55d70*/  IMAD.MOV.U32 R43, RZ, RZ, R9 ;  /* 0x000000ffff2b7224 */ /* 0x000fe400078e0009 */
[----:B------:R-:W-:Y:S01]  /*55d80*/  IMAD.MOV.U32 R42, RZ, RZ, R58 ;  /* 0x000000ffff2a7224 */ /* 0x000fe200078e003a */
[----:B----4-:R-:W-:Y:S01]  /*55d90*/  LOP3.LUT R48, R48, 0xfffffeff, RZ, 0xc0, !PT ;  /* 0xfffffeff30307812 */ /* 0x010fe200078ec0ff */
[----:B------:R-:W-:Y:S01]  /*55da0*/  IMAD.MOV.U32 R37, RZ, RZ, R57 ;  /* 0x000000ffff257224 */ /* 0x000fe200078e0039 */
[----:B------:R-:W-:Y:S01]  /*55db0*/  ULDC UR8, c[0x0][0x248] ;  /* 0x0000920000087ab9 */ /* 0x000fe20000000800 */
[----:B------:R-:W-:Y:S01]  /*55dc0*/  ULDC UR9, c[0x0][0x228] ;  /* 0x00008a0000097ab9 */ /* 0x000fe20000000800 */
[----:B0-----:R-:W-:Y:S02]  /*55dd0*/  IMAD.MOV.U32 R28, RZ, RZ, R51 ;  /* 0x000000ffff1c7224 */ /* 0x001fe400078e0033 */
[----:B------:R-:W-:Y:S02]  /*55de0*/  IMAD.MOV.U32 R51, RZ, RZ, R53 ;  /* 0x000000ffff337224 */ /* 0x000fe400078e0035 */
[----:B------:R-:W-:-:S02]  /*55df0*/  IMAD.MOV.U32 R53, RZ, RZ, R26 ;  /* 0x000000ffff357224 */ /* 0x000fc400078e001a */
[----:B------:R-:W-:Y:S01]  /*55e00*/  VIADD R26, R27, UR10 ;  /* 0x0000000a1b1a7c36 */ /* 0x000fe20008000000 */
[----:B------:R-:W-:Y:S01]  /*55e10*/  ULDC UR10, c[0x0][0x228] ;  /* 0x00008a00000a7ab9 */ /* 0x000fe20000000800 */
[----:B------:R-:W-:Y:S02]  /*55e20*/  IMAD.MOV.U32 R29, RZ, RZ, R44 ;  /* 0x000000ffff1d7224 */ /* 0x000fe400078e002c */
[----:B------:R-:W-:Y:S02]  /*55e30*/  IMAD.MOV.U32 R44, RZ, RZ, R25 ;  /* 0x000000ffff2c7224 */ /* 0x000fe400078e0019 */
[----:B------:R-:W-:Y:S02]  /*55e40*/  VIADD R25, R26, UR11 ;  /* 0x0000000b1a197c36 */ /* 0x000fe40008000000 */
[----:B------:R-:W-:Y:S02]  /*55e50*/  IMAD.MOV.U32 R33, RZ, RZ, R23 ;  /* 0x000000ffff217224 */ /* 0x000fe400078e0017 */
[----:B------:R-:W-:Y:S01]  /*55e60*/  IMAD.MOV.U32 R54, RZ, RZ, R22 ;  /* 0x000000ffff367224 */ /* 0x000fe200078e0016 */
[----:B------:R0:W-:Y:S01]  /*55e70*/  STL.64 [R1+0x2b10], R26 ;  /* 0x002b101a01007387 */ /* 0x0001e20000100a00 */
[----:B------:R-:W-:Y:S01]  /*55e80*/  VIADD R24, R25, UR5 ;  /* 0x0000000519187c36 */ /* 0x000fe20008000000 */
[----:B------:R-:W-:Y:S01]  /*55e90*/  ULDC UR11, c[0x0][0x228] ;  /* 0x00008a00000b7ab9 */ /* 0x000fe20000000800 */
[----:B------:R-:W-:Y:S01]  /*55ea0*/  IMAD.MOV.U32 R30, RZ, RZ, R20 ;  /* 0x000000ffff1e7224 */ /* 0x000fe200078e0014 */
[----:B------:R-:W-:Y:S01]  /*55eb0*/  ULDC UR5, c[0x0][0x228] ;  /* 0x00008a0000057ab9 */ /* 0x000fe20000000800 */
[----:B------:R-:W-:-:S02]  /*55ec0*/  VIADD R23, R24, UR12 ;  /* 0x0000000c18177c36 */ /* 0x000fc40008000000 */
[----:B0-----:R-:W-:Y:S02]  /*55ed0*/  IMAD.MOV.U32 R27, RZ, RZ, R47 ;  /* 0x000000ffff1b7224 */ /* 0x001fe400078e002f */
[----:B------:R-:W-:Y:S01]  /*55ee0*/  IMAD.MOV.U32 R31, RZ, RZ, R19 ;  /* 0x000000ffff1f7224 */ /* 0x000fe200078e0013 */
[----:B------:R0:W-:Y:S01]  /*55ef0*/  STL.64 [R1+0x2b18], R24 ;  /* 0x002b181801007387 */ /* 0x0001e20000100a00 */
[----:B------:R-:W-:Y:S01]  /*55f00*/  VIADD R22, R23, UR13 ;  /* 0x0000000d17167c36 */ /* 0x000fe20008000000 */
[----:B------:R-:W-:Y:S01]  /*55f10*/  ULDC UR13, c[0x0][0x228] ;  /* 0x00008a00000d7ab9 */ /* 0x000fe20000000800 */
[----:B------:R-:W-:Y:S01]  /*55f20*/  IMAD.MOV.U32 R47, RZ, RZ, R21 ;  /* 0x000000ffff2f7224 */ /* 0x000fe200078e0015 */
[----:B------:R-:W-:Y:S01]  /*55f30*/  ULDC UR12, c[0x0][0x228] ;  /* 0x00008a00000c7ab9 */ /* 0x000fe20000000800 */
[----:B------:R-:W-:Y:S01]  /*55f40*/  VIADD R21, R22, UR20 ;  /* 0x0000001416157c36 */ /* 0x000fe20008000000 */
[----:B------:R-:W-:-:S03]  /*55f50*/  ULDC UR20, c[0x0][0x228] ;  /* 0x00008a0000147ab9 */ /* 0x000fc60000000800 */
[----:B------:R-:W-:Y:S01]  /*55f60*/  VIADD R20, R21, UR21 ;  /* 0x0000001515147c36 */ /* 0x000fe20008000000 */
[----:B------:R-:W-:Y:S01]  /*55f70*/  ULDC UR21, c[0x0][0x228] ;  /* 0x00008a0000157ab9 */ /* 0x000fe20000000800 */
[----:B------:R-:W-:Y:S01]  /*55f80*/  IMAD.MOV.U32 R35, RZ, RZ, R18 ;  /* 0x000000ffff237224 */ /* 0x000fe200078e0012 */
[----:B0-----:R-:W2:Y:S01]  /*55f90*/  LDL R25, [R1+0x1148] ;  /* 0x0011480001197983 */ /* 0x001ea20000100800 */
[----:B------:R-:W-:Y:S01]  /*55fa0*/  VIADD R19, R20, UR22 ;  /* 0x0000001614137c36 */ /* 0x000fe20008000000 */
[----:B------:R-:W-:Y:S02]  /*55fb0*/  ULDC UR22, c[0x0][0x228] ;  /* 0x00008a0000167ab9 */ /* 0x000fe40000000800 */
[----:B------:R-:W3:Y:S01]  /*55fc0*/  LDL.LU R24, [R1+0x1150] ;  /* 0x0011500001187983 */ /* 0x000ee20000300800 */
[----:B------:R-:W-:Y:S01]  /*55fd0*/  VIADD R18, R19, UR23 ;  /* 0x0000001713127c36 */ /* 0x000fe20008000000 */
[----:B------:R-:W-:-:S03]  /*55fe0*/  ULDC UR23, c[0x0][0x228] ;  /* 0x00008a0000177ab9 */ /* 0x000fc60000000800 */
[----:B------:R-:W-:Y:S01]  /*55ff0*/  VIADD R17, R18, UR26 ;  /* 0x0000001a12117c36 */ /* 0x000fe20008000000 */
[----:B------:R0:W-:Y:S01]  /*56000*/  STL.64 [R1+0x2b20], R22 ;  /* 0x002b201601007387 */ /* 0x0001e20000100a00 */
[----:B------:R-:W-:Y:S01]  /*56010*/  IMAD.MOV.U32 R26, RZ, RZ, R50 ;  /* 0x000000ffff1a7224 */ /* 0x000fe200078e0032 */
[----:B------:R-:W-:Y:S01]  /*56020*/  ULDC UR26, c[0x0][0x228] ;  /* 0x00008a00001a7ab9 */ /* 0x000fe20000000800 */
[----:B------:R-:W-:Y:S01]  /*56030*/  VIADD R16, R17, UR27 ;  /* 0x0000001b11107c36 */ /* 0x000fe20008000000 */
[----:B------:R-:W-:Y:S01]  /*56040*/  ULDC UR27, c[0x0][0x228] ;  /* 0x00008a00001b7ab9 */ /* 0x000fe20000000800 */
[----:B0-----:R-:W4:Y:S04]  /*56050*/  LDL.LU R23, [R1+0x1154] ;  /* 0x0011540001177983 */ /* 0x001f280000300800 */
[----:B------:R-:W-:Y:S04]  /*56060*/  STL.64 [R1+0x2b28], R20 ;  /* 0x002b281401007387 */ /* 0x000fe80000100a00 */
[----:B------:R0:W-:Y:S04]  /*56070*/  STL.64 [R1+0x2b30], R18 ;  /* 0x002b301201007387 */ /* 0x0001e80000100a00 */
[----:B0-----:R-:W3:Y:S04]  /*56080*/  LDL.LU R19, [R1+0x1bc] ;  /* 0x0001bc0001137983 */ /* 0x001ee80000300800 */
[----:B------:R0:W-:Y:S04]  /*56090*/  STL.64 [R1+0x2b38], R16 ;  /* 0x002b381001007387 */ /* 0x0001e80000100a00 */
[----:B0-----:R-:W3:Y:S01]  /*560a0*/  LDL.LU R17, [R1+0x1158] ;  /* 0x0011580001117983 */ /* 0x001ee20000300800 */
[----:B------:R-:W-:-:S02]  /*560b0*/  IMAD.MOV.U32 R50, RZ, RZ, R55 ;  /* 0x000000ffff327224 */ /* 0x000fc400078e0037 */
[----:B------:R-:W-:Y:S02]  /*560c0*/  IMAD.MOV.U32 R55, RZ, RZ, R15 ;  /* 0x000000ffff377224 */ /* 0x000fe400078e000f */
[----:B------:R-:W-:Y:S01]  /*560d0*/  VIADD R15, R16, UR7 ;  /* 0x00000007100f7c36 */ /* 0x000fe20008000000 */
[----:B------:R-:W-:Y:S01]  /*560e0*/  ULDC UR7, c[0x0][0x228] ;  /* 0x00008a0000077ab9 */ /* 0x000fe20000000800 */
[----:B------:R-:W-:Y:S02]  /*560f0*/  IMAD.MOV.U32 R32, RZ, RZ, R14 ;  /* 0x000000ffff207224 */ /* 0x000fe400078e000e */
[----:B------:R-:W-:Y:S01]  /*56100*/  VIADD R14, R15, UR28 ;  /* 0x0000001c0f0e7c36 */ /* 0x000fe20008000000 */
[----:B------:R-:W-:Y:S01]  /*56110*/  ULDC UR28, c[0x0][0x228] ;  /* 0x00008a00001c7ab9 */ /* 0x000fe20000000800 */
[----:B------:R-:W-:Y:S02]  /*56120*/  IMAD.MOV.U32 R34, RZ, RZ, R13 ;  /* 0x000000ffff227224 */ /* 0x000fe400078e000d */
[----:B------:R-:W-:Y:S01]  /*56130*/  VIADD R13, R14, UR29 ;  /* 0x0000001d0e0d7c36 */ /* 0x000fe20008000000 */
[----:B------:R-:W-:Y:S01]  /*56140*/  STL.64 [R1+0x2b40], R14 ;  /* 0x002b400e01007387 */ /* 0x000fe20000100a00 */
[----:B------:R-:W-:-:S02]  /*56150*/  ULDC UR29, c[0x0][0x228] ;  /* 0x00008a00001d7ab9 */ /* 0x000fc40000000800 */
[----:B------:R-:W-:Y:S01]  /*56160*/  VIADD R12, R13, UR19 ;  /* 0x000000130d0c7c36 */ /* 0x000fe20008000000 */
[----:B------:R-:W-:-:S03]  /*56170*/  ULDC UR19, c[0x0][0x228] ;  /* 0x00008a0000137ab9 */ /* 0x000fc60000000800 */
[----:B------:R-:W-:Y:S01]  /*56180*/  VIADD R11, R12, UR18 ;  /* 0x000000120c0b7c36 */ /* 0x000fe20008000000 */
[----:B------:R3:W-:Y:S01]  /*56190*/  STL.64 [R1+0x2b48], R12 ;  /* 0x002b480c01007387 */ /* 0x0007e20000100a00 */
[----:B------:R-:W-:Y:S02]  /*561a0*/  ULDC UR18, c[0x0][0x228] ;  /* 0x00008a0000127ab9 */ /* 0x000fe40000000800 */
[----:B------:R-:W-:-:S04]  /*561b0*/  VIADD R10, R11, UR17 ;  /* 0x000000110b0a7c36 */ /* 0x000fc80008000000 */
[----:B------:R-:W-:-:S04]  /*561c0*/  VIADD R9, R10, UR15 ;  /* 0x0000000f0a097c36 */ /* 0x000fc80008000000 */
[----:B------:R-:W-:Y:S01]  /*561d0*/  VIADD R58, R9, UR14 ;  /* 0x0000000e093a7c36 */ /* 0x000fe20008000000 */
[----:B------:R-:W-:Y:S02]  /*561e0*/  ULDC.64 UR14, c[0x0][0x228] ;  /* 0x00008a00000e7ab9 */ /* 0x000fe40000000a00 */
[----:B------:R-:W-:Y:S01]  /*561f0*/  ISETP.LT.AND P1, PT, R46, UR14, !P3 ;  /* 0x0000000e2e007c0c */ /* 0x000fe2000df21270 */
[----:B------:R-:W-:Y:S01]  /*56200*/  VIADD R57, R58, UR16 ;  /* 0x000000103a397c36 */ /* 0x000fe20008000000 */
[----:B------:R-:W-:Y:S01]  /*56210*/  ULDC.64 UR16, c[0x0][0x228] ;  /* 0x00008a0000107ab9 */ /* 0x000fe20000000a00 */
[----:B------:R0:W-:Y:S04]  /*56220*/  STL.64 [R1+0x2b50], R10 ;  /* 0x002b500a01007387 */ /* 0x0001e80000100a00 */
[----:B------:R-:W3:Y:S06]  /*56230*/  LDL.LU R22, [R1+0x1b8] ;  /* 0x0001b80001167983 */ /* 0x000eec0000300800 */
[----:B------:R-:W-:-:S04]  /*56240*/  @P1 LOP3.LUT R48, R48, 0x100, RZ, 0xfc, !PT ;  /* 0x0000010030301812 */ /* 0x000fc800078efcff */
[----:B------:R-:W-:Y:S02]  /*56250*/  LOP3.LUT R48, R48, 0xffffff7f, RZ, 0xc0, !PT ;  /* 0xffffff7f30307812 */ /* 0x000fe400078ec0ff */
[----:B--2---:R-:W-:-:S13]  /*56260*/  ISETP.LT.AND P2, PT, R25, UR16, !P3 ;  /* 0x0000001019007c0c */ /* 0x004fda000df41270 */
[----:B------:R-:W-:Y:S02]  /*56270*/  @P2 LOP3.LUT R48, R48, 0x80, RZ, 0xfc, !PT ;  /* 0x0000008030302812 */ /* 0x000fe400078efcff */
[----:B----4-:R-:W-:Y:S02]  /*56280*/  SHF.R.S32.HI R16, RZ, 0x1f, R23 ;  /* 0x0000001fff107819 */ /* 0x010fe40000011417 */
[----:B------:R-:W-:-:S05]  /*56290*/  IADD3 R20, P2, R23, R0, RZ ;  /* 0x0000000017147210 */ /* 0x000fca0007f5e0ff */
[----:B------:R-:W-:Y:S01]  /*562a0*/  IMAD.X R21, R16, 0x1, R2, P2 ;  /* 0x0000000110157824 */ /* 0x000fe200010e0602 */
[----:B---3--:R-:W-:Y:S02]  /*562b0*/  SHF.R.S32.HI R12, RZ, 0x1f, R17 ;  /* 0x0000001fff0c7819 */ /* 0x008fe40000011411 */
[C---:B0-----:R-:W-:Y:S02]  /*562c0*/  IADD3 R10, P1, R17.reuse, R0, RZ ;  /* 0x00000000110a7210 */ /* 0x041fe40007f3e0ff */
[----:B------:R-:W-:-:S03]  /*562d0*/  IADD3 R14, P4, R17, R3, RZ ;  /* 0x00000003110e7210 */ /* 0x000fc60007f9e0ff */
[C---:B------:R-:W-:Y:S02]  /*562e0*/  IMAD.X R11, R12.reuse, 0x1, R2, P1 ;  /* 0x000000010c0b7824 */ /* 0x040fe400008e0602 */
[----:B------:R-:W-:-:S03]  /*562f0*/  IMAD.X R15, R12, 0x1, R4, P4 ;  /* 0x000000010c0f7824 */ /* 0x000fc600020e0604 */
[----:B------:R0:W-:Y:S04]  /*56300*/  STL.64 [R1+0x27d8], R10 ;  /* 0x0027d80a01007387 */ /* 0x0001e80000100a00 */
[----:B------:R-:W-:Y:S04]  /*56310*/  STL.64 [R1+0x27c0], R20 ;  /* 0x0027c01401007387 */ /* 0x000fe80000100a00 */
[----:B------:R1:W-:Y:S01]  /*56320*/  STL.64 [R1+0x27d0], R14 ;  /* 0x0027d00e01007387 */ /* 0x0003e20000100a00 */
[----:B0-----:R-:W-:Y:S02]  /*56330*/  IADD3 R10, P1, R17, R5, RZ ;  /* 0x00000005110a7210 */ /* 0x001fe40007f3e0ff */
[----:B-1----:R-:W-:-:S03]  /*56340*/  IADD3 R14, P2, R23, R3, RZ ;  /* 0x00000003170e7210 */ /* 0x002fc60007f5e0ff */
[----:B------:R-:W-:Y:S02]  /*56350*/  IMAD.X R11, R12, 0x1, R7, P1 ;  /* 0x000000010c0b7824 */ /* 0x000fe400008e0607 */
[----:B------:R-:W-:-:S03]  /*56360*/  IMAD.X R15, R16, 0x1, R4, P2 ;  /* 0x00000001100f7824 */ /* 0x000fc600010e0604 */
[----:B------:R0:W-:Y:S04]  /*56370*/  STL.64 [R1+0x27c8], R10 ;  /* 0x0027c80a01007387 */ /* 0x0001e80000100a00 */
[----:B------:R1:W-:Y:S04]  /*56380*/  STL.64 [R1+0x27b8], R14 ;  /* 0x0027b80e01007387 */ /* 0x0003e80000100a00 */
[----:B------:R-:W2:Y:S01]  /*56390*/  LDL.LU R25, [R1+0x1b4] ;  /* 0x0001b40001197983 */ /* 0x000ea20000300800 */
[----:B0-----:R-:W-:-:S05]  /*563a0*/  IADD3 R10, P4, R23, R5, RZ ;  /* 0x00000005170a7210 */ /* 0x001fca0007f9e0ff */
[----:B------:R-:W-:Y:S01]  /*563b0*/  IMAD.X R11, R16, 0x1, R7, P4 ;  /* 0x00000001100b7824 */ /* 0x000fe200020e0607 */
[----:B------:R-:W-:Y:S02]  /*563c0*/  SHF.R.S32.HI R18, RZ, 0x1f, R24 ;  /* 0x0000001fff127819 */ /* 0x000fe40000011418 */
[C---:B------:R-:W-:Y:S02]  /*563d0*/  IADD3 R20, P1, R24.reuse, R0, RZ ;  /* 0x0000000018147210 */ /* 0x040fe40007f3e0ff */
[----:B------:R0:W-:Y:S01]  /*563e0*/  STL.64 [R1+0x27b0], R10 ;  /* 0x0027b00a01007387 */ /* 0x0001e20000100a00 */
[----:B-1----:R-:W-:Y:S02]  /*563f0*/  IADD3 R14, P4, R24, R3, RZ ;  /* 0x00000003180e7210 */ /* 0x002fe40007f9e0ff */
[C---:B------:R-:W-:Y:S01]  /*56400*/  IMAD.X R21, R18.reuse, 0x1, R2, P1 ;  /* 0x0000000112157824 */ /* 0x040fe200008e0602 */
[----:B0-----:R-:W-:Y:S02]  /*56410*/  IADD3 R10, P2, R17, R6, RZ ;  /* 0x00000006110a7210 */ /* 0x001fe40007f5e0ff */
[----:B------:R-:W-:-:S03]  /*56420*/  IMAD.X R15, R18, 0x1, R4, P4 ;  /* 0x00000001120f7824 */ /* 0x000fc600020e0604 */
[----:B------:R-:W-:Y:S01]  /*56430*/  IMAD.X R11, R12, 0x1, R8, P2 ;  /* 0x000000010c0b7824 */ /* 0x000fe200010e0608 */
[----:B------:R-:W-:Y:S01]  /*56440*/  IADD3 R12, P1, R24, R5, RZ ;  /* 0x00000005180c7210 */ /* 0x000fe20007f3e0ff */
[----:B------:R0:W-:Y:S04]  /*56450*/  STL.64 [R1+0x27a8], R20 ;  /* 0x0027a81401007387 */ /* 0x0001e80000100a00 */
[----:B------:R1:W-:Y:S01]  /*56460*/  STL.64 [R1+0x27a0], R10 ;  /* 0x0027a00a01007387 */ /* 0x0003e20000100a00 */
[----:B------:R-:W-:-:S03]  /*56470*/  IMAD.X R13, R18, 0x1, R7, P1 ;  /* 0x00000001120d7824 */ /* 0x000fc600008e0607 */
[----:B------:R3:W-:Y:S01]  /*56480*/  STL.64 [R1+0x2798], R14 ;  /* 0x0027980e01007387 */ /* 0x0007e20000100a00 */
[----:B0-----:R-:W-:-:S03]  /*56490*/  SHF.R.S32.HI R20, RZ, 0x1f, R19 ;  /* 0x0000001fff147819 */ /* 0x001fc60000011413 */
[----:B------:R-:W4:Y:S01]  /*564a0*/  LDL.LU R21, [R1+0x1b0] ;  /* 0x0001b00001157983 */ /* 0x000f220000300800 */
[----:B-1----:R-:W-:Y:S02]  /*564b0*/  IADD3 R10, P2, R19, R0, RZ ;  /* 0x00000000130a7210 */ /* 0x002fe40007f5e0ff */
[----:B---3--:R-:W-:-:S03]  /*564c0*/  IADD3 R14, P4, R23, R6, RZ ;  /* 0x00000006170e7210 */ /* 0x008fc60007f9e0ff */
[----:B------:R-:W-:Y:S01]  /*564d0*/  IMAD.X R11, R20, 0x1, R2, P2 ;  /* 0x00000001140b7824 */ /* 0x000fe200010e0602 */
[----:B------:R0:W-:Y:S01]  /*564e0*/  STL.64 [R1+0x2788], R12 ;  /* 0x0027880c01007387 */ /* 0x0001e20000100a00 */
[----:B------:R-:W-:-:S03]  /*564f0*/  IMAD.X R15, R16, 0x1, R8, P4 ;  /* 0x00000001100f7824 */ /* 0x000fc600020e0608 */
[----:B------:R1:W-:Y:S01]  /*56500*/  STL.64 [R1+0x2780], R10 ;  /* 0x0027800a01007387 */ /* 0x0003e20000100a00 */
[----:B------:R-:W-:Y:S02]  /*56510*/  IADD3 R16, P2, R24, R6, RZ ;  /* 0x0000000618107210 */ /* 0x000fe40007f5e0ff */
[----:B0-----:R-:W-:Y:S01]  /*56520*/  IADD3 R12, P1, R19, R3, RZ ;  /* 0x00000003130c7210 */ /* 0x001fe20007f3e0ff */
[----:B-1----:R-:W3:Y:S04]  /*56530*/  LDL.LU.64 R10, [R1+0x2b50] ;  /* 0x002b5000010a7983 */ /* 0x002ee80000300a00 */
[----:B------:R-:W-:Y:S01]  /*56540*/  IMAD.X R13, R20, 0x1, R4, P1 ;  /* 0x00000001140d7824 */ /* 0x000fe200008e0604 */
[----:B------:R0:W-:Y:S01]  /*56550*/  STL.64 [R1+0x2770], R14 ;  /* 0x0027700e01007387 */ /* 0x0001e20000100a00 */
[----:B------:R-:W-:-:S03]  /*56560*/  IMAD.X R17, R18, 0x1, R8, P2 ;  /* 0x0000000112117824 */ /* 0x000fc600010e0608 */
[----:B------:R1:W-:Y:S01]  /*56570*/  STL.64 [R1+0x2768], R12 ;  /* 0x0027680c01007387 */ /* 0x0003e20000100a00 */
[C---:B------:R-:W-:Y:S02]  /*56580*/  IADD3 R18, P2, R19.reuse, R6, RZ ;  /* 0x0000000613127210 */ /* 0x040fe40007f5e0ff */
[----:B0-----:R-:W-:Y:S01]  /*56590*/  IADD3 R14, P4, R19, R5, RZ ;  /* 0x00000005130e7210 */ /* 0x001fe20007f9e0ff */
[----:B-1----:R-:W3:Y:S04]  /*565a0*/  LDL.LU.64 R12, [R1+0x2b48] ;  /* 0x002b4800010c7983 */ /* 0x002ee80000300a00 */
[C---:B------:R-:W-:Y:S01]  /*565b0*/  IMAD.X R15, R20.reuse, 0x1, R7, P4 ;  /* 0x00000001140f7824 */ /* 0x040fe200020e0607 */
[----:B------:R-:W-:Y:S01]  /*565c0*/  SHF.R.S32.HI R23, RZ, 0x1f, R22 ;  /* 0x0000001fff177819 */ /* 0x000fe20000011416 */
[----:B------:R-:W3:Y:S04]  /*565d0*/  LDL.LU R24, [R1+0x19c] ;  /* 0x00019c0001187983 */ /* 0x000ee80000300800 */
[----:B------:R0:W-:Y:S01]  /*565e0*/  STL.64 [R1+0x2750], R16 ;  /* 0x0027501001007387 */ /* 0x0001e20000100a00 */
[----:B------:R-:W-:-:S03]  /*565f0*/  IMAD.X R19, R20, 0x1, R8, P2 ;  /* 0x0000000114137824 */ /* 0x000fc600010e0608 */
[----:B------:R1:W-:Y:S01]  /*56600*/  STL.64 [R1+0x2748], R14 ;  /* 0x0027480e01007387 */ /* 0x0003e20000100a00 */
[C---:B0-----:R-:W-:Y:S02]  /*56610*/  IADD3 R16, P1, R22.reuse, R0, RZ ;  /* 0x0000000016107210 */ /* 0x041fe40007f3e0ff */
[----:B-1----:R-:W-:-:S03]  /*56620*/  IADD3 R14, P4, R22, R3, RZ ;  /* 0x00000003160e7210 */ /* 0x002fc60007f9e0ff */
[C---:B------:R-:W-:Y:S01]  /*56630*/  IMAD.X R17, R23.reuse, 0x1, R2, P1 ;  /* 0x0000000117117824 */ /* 0x040fe200008e0602 */
[----:B------:R0:W-:Y:S01]  /*56640*/  STL.64 [R1+0x2738], R18 ;  /* 0x0027381201007387 */ /* 0x0001e20000100a00 */
[----:B------:R-:W-:-:S03]  /*56650*/  IMAD.X R15, R23, 0x1, R4, P4 ;  /* 0x00000001170f7824 */ /* 0x000fc600020e0604 */
[----:B------:R1:W-:Y:S01]  /*56660*/  STL.64 [R1+0x2730], R16 ;  /* 0x0027301001007387 */ /* 0x0003e20000100a00 */
[C---:B0-----:R-:W-:Y:S02]  /*56670*/  IADD3 R18, P2, R22.reuse, R5, RZ ;  /* 0x0000000516127210 */ /* 0x041fe40007f5e0ff */
[----:B-1----:R-:W-:Y:S02]  /*56680*/  IADD3 R16, P1, R22, R6, RZ ;  /* 0x0000000616107210 */ /* 0x002fe40007f3e0ff */
[----:B------:R-:W3:Y:S04]  /*56690*/  LDL.LU R22, [R1+0x198] ;  /* 0x0001980001167983 */ /* 0x000ee80000300800 */
[----:B------:R0:W-:Y:S01]  /*566a0*/  STL.64 [R1+0x2728], R14 ;  /* 0x0027280e01007387 */ /* 0x0001e20000100a00 */
[----:B------:R-:W-:-:S02]  /*566b0*/  IMAD.X R19, R23, 0x1, R7, P2 ;  /* 0x0000000117137824 */ /* 0x000fc400010e0607 */
[----:B------:R-:W-:-:S03]  /*566c0*/  IMAD.X R17, R23, 0x1, R8, P1 ;  /* 0x0000000117117824 */ /* 0x000fc600008e0608 */
[----:B------:R1:W-:Y:S04]  /*566d0*/  STL.64 [R1+0x26f8], R18 ;  /* 0x0026f81201007387 */ /* 0x0003e80000100a00 */
[----:B------:R1:W-:Y:S01]  /*566e0*/  STL.64 [R1+0x26e0], R16 ;  /* 0x0026e01001007387 */ /* 0x0003e20000100a00 */
[----:B--2---:R-:W-:Y:S02]  /*566f0*/  SHF.R.S32.HI R20, RZ, 0x1f, R25 ;  /* 0x0000001fff147819 */ /* 0x004fe40000011419 */
[----:B0-----:R-:W-:-:S05]  /*56700*/  IADD3 R14, P4, R25, R0, RZ ;  /* 0x00000000190e7210 */ /* 0x001fca0007f9e0ff */
[C---:B------:R-:W-:Y:S01]  /*56710*/  IMAD.X R15, R20.reuse, 0x1, R2, P4 ;  /* 0x00000001140f7824 */ /* 0x040fe200020e0602 */
[C---:B-1----:R-:W-:Y:S02]  /*56720*/  IADD3 R18, P2, R25.reuse, R3, RZ ;  /* 0x0000000319127210 */ /* 0x042fe40007f5e0ff */
[C---:B------:R-:W-:Y:S02]  /*56730*/  IADD3 R16, P1, R25.reuse, R5, RZ ;  /* 0x0000000519107210 */ /* 0x040fe40007f3e0ff */
[----:B------:R0:W-:Y:S02]  /*56740*/  STL.64 [R1+0x26d8], R14 ;  /* 0x0026d80e01007387 */ /* 0x0001e40000100a00 */
[----:B0-----:R-:W-:Y:S02]  /*56750*/  IADD3 R14, P4, R25, R6, RZ ;  /* 0x00000006190e7210 */ /* 0x001fe40007f9e0ff */
[----:B------:R-:W2:Y:S01]  /*56760*/  LDL.LU R25, [R1+0x194] ;  /* 0x0001940001197983 */ /* 0x000ea20000300800 */
[----:B------:R-:W-:-:S02]  /*56770*/  IMAD.X R19, R20, 0x1, R4, P2 ;  /* 0x0000000114137824 */ /* 0x000fc400010e0604 */
[----:B------:R-:W-:-:S03]  /*56780*/  IMAD.X R17, R20, 0x1, R7, P1 ;  /* 0x0000000114117824 */ /* 0x000fc600008e0607 */
[----:B------:R0:W-:Y:S01]  /*56790*/  STL.64 [R1+0x26d0], R18 ;  /* 0x0026d01201007387 */ /* 0x0001e20000100a00 */
[----:B------:R-:W-:-:S03]  /*567a0*/  IMAD.X R15, R20, 0x1, R8, P4 ;  /* 0x00000001140f7824 */ /* 0x000fc600020e0608 */
[----:B------:R1:W-:Y:S01]  /*567b0*/  STL.64 [R1+0x26a8], R16 ;  /* 0x0026a81001007387 */ /* 0x0003e20000100a00 */
[----:B----4-:R-:W-:Y:S02]  /*567c0*/  SHF.R.S32.HI R23, RZ, 0x1f, R21 ;  /* 0x0000001fff177819 */ /* 0x010fe40000011415 */
[C---:B0-----:R-:W-:Y:S02]  /*567d0*/  IADD3 R18, P2, R21.reuse, R0, RZ ;  /* 0x0000000015127210 */ /* 0x041fe40007f5e0ff */
[----:B-1----:R-:W-:Y:S01]  /*567e0*/  IADD3 R16, P1, R21, R3, RZ ;  /* 0x0000000315107210 */ /* 0x002fe20007f3e0ff */
[----:B------:R0:W-:Y:S02]  /*567f0*/  STL.64 [R1+0x26a0], R14 ;  /* 0x0026a00e01007387 */ /* 0x0001e40000100a00 */
[C---:B------:R-:W-:Y:S02]  /*56800*/  IMAD.X R19, R23.reuse, 0x1, R2, P2 ;  /* 0x0000000117137824 */ /* 0x040fe400010e0602 */
[----:B------:R-:W-:-:S03]  /*56810*/  IMAD.X R17, R23, 0x1, R4, P1 ;  /* 0x0000000117117824 */ /* 0x000fc600008e0604 */
[----:B------:R1:W-:Y:S01]  /*56820*/  STL.64 [R1+0x2698], R18 ;  /* 0x0026981201007387 */ /* 0x0003e20000100a00 */
[----:B0-----:R-:W-:-:S05]  /*56830*/  IADD3 R14, P4, R21, R5, RZ ;  /* 0x00000005150e7210 */ /* 0x001fca0007f9e0ff */
[----:B------:R-:W-:Y:S01]  /*56840*/  IMAD.X R15, R23, 0x1, R7, P4 ;  /* 0x00000001170f7824 */ /* 0x000fe200020e0607 */
[----:B-1----:R-:W-:Y:S02]  /*56850*/  IADD3 R18, P2, R21, R6, RZ ;  /* 0x0000000615127210 */ /* 0x002fe40007f5e0ff */
[----:B------:R-:W4:Y:S03]  /*56860*/  LDL.LU R21, [R1+0x190] ;  /* 0x0001900001157983 */ /* 0x000f260000300800 */
[----:B------:R-:W-:Y:S01]  /*56870*/  IMAD.X R19, R23, 0x1, R8, P2 ;  /* 0x0000000117137824 */ /* 0x000fe200010e0608 */
[----:B------:R0:W-:Y:S04]  /*56880*/  STL.64 [R1+0x2690], R16 ;  /* 0x0026901001007387 */ /* 0x0001e80000100a00 */
[----:B------:R1:W-:Y:S04]  /*56890*/  STL.64 [R1+0x2688], R14 ;  /* 0x0026880e01007387 */ /* 0x0003e80000100a00 */
[----:B------:R1:W-:Y:S01]  /*568a0*/  STL.64 [R1+0x2680], R18 ;  /* 0x0026801201007387 */ /* 0x0003e20000100a00 */
[----:B---3--:R-:W-:-:S02]  /*568b0*/  SHF.R.S32.HI R20, RZ, 0x1f, R24 ;  /* 0x0000001fff147819 */ /* 0x008fc40000011418 */
[C---:B0-----:R-:W-:Y:S02]  /*568c0*/  IADD3 R16, P1, R24.reuse, R0, RZ ;  /* 0x0000000018107210 */ /* 0x041fe40007f3e0ff */
[C---:B-1----:R-:W-:Y:S02]  /*568d0*/  IADD3 R14, P4, R24.reuse, R3, RZ ;  /* 0x00000003180e7210 */ /* 0x042fe40007f9e0ff */
[----:B------:R-:W-:Y:S01]  /*568e0*/  IADD3 R18, P2, R24, R5, RZ ;  /* 0x0000000518127210 */ /* 0x000fe20007f5e0ff */
[C---:B------:R-:W-:Y:S02]  /*568f0*/  IMAD.X R17, R20.reuse, 0x1, R2, P1 ;  /* 0x0000000114117824 */ /* 0x040fe400008e0602 */
[C---:B------:R-:W-:Y:S02]  /*56900*/  IMAD.X R15, R20.reuse, 0x1, R4, P4 ;  /* 0x00000001140f7824 */ /* 0x040fe400020e0604 */
[----:B------:R-:W-:Y:S01]  /*56910*/  IMAD.X R19, R20, 0x1, R7, P2 ;  /* 0x0000000114137824 */ /* 0x000fe200010e0607 */
[----:B------:R0:W-:Y:S02]  /*56920*/  STL.64 [R1+0x2678], R16 ;  /* 0x0026781001007387 */ /* 0x0001e40000100a00 */
[----:B0-----:R-:W-:-:S02]  /*56930*/  IADD3 R16, P1, R24, R6, RZ ;  /* 0x0000000618107210 */ /* 0x001fc40007f3e0ff */
[----:B------:R-:W3:Y:S04]  /*56940*/  LDL.LU R24, [R1+0x16c] ;  /* 0x00016c0001187983 */ /* 0x000ee80000300800 */
[----:B------:R0:W-:Y:S01]  /*56950*/  STL.64 [R1+0x2670], R14 ;  /* 0x0026700e01007387 */ /* 0x0001e20000100a00 */
[----:B------:R-:W-:-:S03]  /*56960*/  IMAD.X R17, R20, 0x1, R8, P1 ;  /* 0x0000000114117824 */ /* 0x000fc600008e0608 */
[----:B------:R1:W-:Y:S01]  /*56970*/  STL.64 [R1+0x2668], R18 ;  /* 0x0026681201007387 */ /* 0x0003e20000100a00 */
[----:B------:R-:W-:Y:S02]  /*56980*/  SHF.R.S32.HI R23, RZ, 0x1f, R22 ;  /* 0x0000001fff177819 */ /* 0x000fe40000011416 */
        /* <DEDUP_REMOVED lines=85> */
[----:B-1----:R-:W-:-:S03]  /*56ee0*/  IADD3 R18, P2, R21, R3, RZ ;  /* 0x0000000315127210 */ /* 0x002fc60007f5e0ff */
[C---:B------:R-:W-:Y:S01]  /*56ef0*/  IMAD.X R15, R23.reuse, 0x1, R2, P4 ;  /* 0x00000001170f7824 */ /* 0x040fe200020e0602 */
[----:B------:R0:W-:Y:S01]  /*56f00*/  STL.64 [R1+0x2520], R16 ;  /* 0x0025201001007387 */ /* 0x0001e20000100a00 */
[----:B------:R-:W-:-:S03]  /*56f10*/  IMAD.X R19, R23, 0x1, R4, P2 ;  /* 0x0000000117137824 */ /* 0x000fc600010e0604 */
[----:B------:R1:W-:Y:S01]  /*56f20*/  STL.64 [R1+0x2518], R14 ;  /* 0x0025180e01007387 */ /* 0x0003e20000100a00 */
[C---:B0-----:R-:W-:Y:S02]  /*56f30*/  IADD3 R16, P1, R21.reuse, R5, RZ ;  /* 0x0000000515107210 */ /* 0x041fe40007f3e0ff */
[----:B-1----:R-:W-:-:S03]  /*56f40*/  IADD3 R14, P4, R21, R6, RZ ;  /* 0x00000006150e7210 */ /* 0x002fc60007f9e0ff */
[C---:B------:R-:W-:Y:S01]  /*56f50*/  IMAD.X R17, R23.reuse, 0x1, R7, P1 ;  /* 0x0000000117117824 */ /* 0x040fe200008e0607 */
[----:B------:R-:W4:Y:S01]  /*56f60*/  LDL.LU R21, [R1+0x130] ;  /* 0x0001300001157983 */ /* 0x000f220000300800 */
[----:B------:R-:W-:-:S03]  /*56f70*/  IMAD.X R15, R23, 0x1, R8, P4 ;  /* 0x00000001170f7824 */ /* 0x000fc600020e0608 */
[----:B------:R0:W-:Y:S04]  /*56f80*/  STL.64 [R1+0x2510], R18 ;  /* 0x0025101201007387 */ /* 0x0001e80000100a00 */
[----:B------:R1:W-:Y:S04]  /*56f90*/  STL.64 [R1+0x2508], R16 ;  /* 0x0025081001007387 */ /* 0x0003e80000100a00 */
[----:B------:R1:W-:Y:S01]  /*56fa0*/  STL.64 [R1+0x2500], R14 ;  /* 0x0025000e01007387 */ /* 0x0003e20000100a00 */
[----:B---3--:R-:W-:Y:S02]  /*56fb0*/  SHF.R.S32.HI R20, RZ, 0x1f, R24 ;  /* 0x0000001fff147819 */ /* 0x008fe40000011418 */
[----:B0-----:R-:W-:-:S02]  /*56fc0*/  IADD3 R18, P2, R24, R0, RZ ;  /* 0x0000000018127210 */ /* 0x001fc40007f5e0ff */
        /* <DEDUP_REMOVED lines=17> */
[----:B------:R1:W-:Y:S04]  /*570e0*/  STL.64 [R1+0x24d8], R16 ;  /* 0x0024d81001007387 */ /* 0x0003e80000100a00 */
[----:B------:R-:W3:Y:S01]  /*570f0*/  LDL.LU R20, [R1+0x118] ;  /* 0x0001180001147983 */ /* 0x000ee20000300800 */
[----:B0-----:R-:W-:-:S03]  /*57100*/  IADD3 R18, P2, R22, R5, RZ ;  /* 0x0000000516127210 */ /* 0x001fc60007f5e0ff */
[----:B------:R0:W-:Y:S01]  /*57110*/  STL.64 [R1+0x24d0], R14 ;  /* 0x0024d00e01007387 */ /* 0x0001e20000100a00 */
[----:B-1----:R-:W-:Y:S01]  /*57120*/  IADD3 R16, P1, R22, R6, RZ ;  /* 0x0000000616107210 */ /* 0x002fe20007f3e0ff */
[----:B------:R-:W-:-:S04]  /*57130*/  IMAD.X R19, R23, 0x1, R7, P2 ;  /* 0x0000000117137824 */ /* 0x000fc800010e0607 */
[----:B------:R-:W-:Y:S01]  /*57140*/  IMAD.X R17, R23, 0x1, R8, P1 ;  /* 0x0000000117117824 */ /* 0x000fe200008e0608 */
[----:B------:R-:W-:Y:S04]  /*57150*/  STL.64 [R1+0x24c8], R18 ;  /* 0x0024c81201007387 */ /* 0x000fe80000100a00 */
[----:B------:R-:W-:Y:S01]  /*57160*/  STL.64 [R1+0x24c0], R16 ;  /* 0x0024c01001007387 */ /* 0x000fe20000100a00 */
[----:B--2---:R-:W-:Y:S02]  /*57170*/  SHF.R.S32.HI R22, RZ, 0x1f, R25 ;  /* 0x0000001fff167819 */ /* 0x004fe40000011419 */
[----:B0-----:R-:W-:-:S05]  /*57180*/  IADD3 R14, P4, R25, R0, RZ ;  /* 0x00000000190e7210 */ /* 0x001fca0007f9e0ff */
[----:B------:R-:W-:-:S05]  /*57190*/  IMAD.X R15, R22, 0x1, R2, P4 ;  /* 0x00000001160f7824 */ /* 0x000fca00020e0602 */
[----:B------:R0:W-:Y:S02]  /*571a0*/  STL.64 [R1+0x24b8], R14 ;  /* 0x0024b80e01007387 */ /* 0x0001e40000100a00 */
[----:B0-----:R-:W-:Y:S02]  /*571b0*/  IMAD.MOV.U32 R15, RZ, RZ, R22 ;  /* 0x000000ffff0f7224 */ /* 0x001fe400078e0016 */
[----:B------:R-:W-:Y:S02]  /*571c0*/  IMAD.MOV.U32 R22, RZ, RZ, R26 ;  /* 0x000000ffff167224 */ /* 0x000fe400078e001a */
[----:B------:R-:W-:Y:S02]  /*571d0*/  IMAD.MOV.U32 R26, RZ, RZ, R27 ;  /* 0x000000ffff1a7224 */ /* 0x000fe400078e001b */
[----:B------:R-:W-:Y:S02]  /*571e0*/  IMAD.MOV.U32 R27, RZ, RZ, R28 ;  /* 0x000000ffff1b7224 */ /* 0x000fe400078e001c */
[----:B------:R-:W-:-:S02]  /*571f0*/  IMAD.MOV.U32 R28, RZ, RZ, R29 ;  /* 0x000000ffff1c7224 */ /* 0x000fc400078e001d */
[----:B------:R-:W-:Y:S02]  /*57200*/  IMAD.MOV.U32 R29, RZ, RZ, R30 ;  /* 0x000000ffff1d7224 */ /* 0x000fe400078e001e */
[----:B------:R-:W-:Y:S02]  /*57210*/  IMAD.MOV.U32 R30, RZ, RZ, R31 ;  /* 0x000000ffff1e7224 */ /* 0x000fe400078e001f */
[----:B------:R-:W-:Y:S02]  /*57220*/  IMAD.MOV.U32 R31, RZ, RZ, R32 ;  /* 0x000000ffff1f7224 */ /* 0x000fe400078e0020 */
[----:B------:R-:W-:Y:S02]  /*57230*/  IMAD.MOV.U32 R32, RZ, RZ, R33 ;  /* 0x000000ffff207224 */ /* 0x000fe400078e0021 */
[----:B------:R-:W2:Y:S01]  /*57240*/  LDL.LU R33, [R1+0xd0] ;  /* 0x0000d00001217983 */ /* 0x000ea20000300800 */
[C---:B------:R-:W-:Y:S02]  /*57250*/  IADD3 R18, P2, R25.reuse, R3, RZ ;  /* 0x0000000319127210 */ /* 0x040fe40007f5e0ff */
[----:B------:R-:W-:-:S03]  /*57260*/  IADD3 R16, P1, R25, R5, RZ ;  /* 0x0000000519107210 */ /* 0x000fc60007f3e0ff */
[----:B------:R-:W-:Y:S01]  /*57270*/  IMAD.X R19, R15, 0x1, R4, P2 ;  /* 0x000000010f137824 */ /* 0x000fe200010e0604 */
[----:B------:R-:W-:Y:S01]  /*57280*/  IADD3 R14, P4, R25, R6, RZ ;  /* 0x00000006190e7210 */ /* 0x000fe20007f9e0ff */
[----:B------:R-:W-:Y:S01]  /*57290*/  IMAD.X R17, R15, 0x1, R7, P1 ;  /* 0x000000010f117824 */ /* 0x000fe200008e0607 */
[----:B------:R-:W2:Y:S01]  /*572a0*/  LDL.LU R25, [R1+0x114] ;  /* 0x0001140001197983 */ /* 0x000ea20000300800 */
[----:B----4-:R-:W-:-:S03]  /*572b0*/  SHF.R.S32.HI R23, RZ, 0x1f, R21 ;  /* 0x0000001fff177819 */ /* 0x010fc60000011415 */
        /* <DEDUP_REMOVED lines=8> */
[----:B------:R1:W-:Y:S04]  /*57340*/  STL.64 [R1+0x2490], R18 ;  /* 0x0024901201007387 */ /* 0x0003e80000100a00 */
[----:B------:R4:W-:Y:S01]  /*57350*/  STL.64 [R1+0x2488], R16 ;  /* 0x0024881001007387 */ /* 0x0009e20000100a00 */
[C---:B0-----:R-:W-:Y:S02]  /*57360*/  IADD3 R14, P4, R21.reuse, R5, RZ ;  /* 0x00000005150e7210 */ /* 0x041fe40007f9e0ff */
[----:B-1----:R-:W-:Y:S01]  /*57370*/  IADD3 R18, P2, R21, R6, RZ ;  /* 0x0000000615127210 */ /* 0x002fe20007f5e0ff */
[----:B------:R-:W-:Y:S02]  /*57380*/  IMAD.MOV.U32 R21, RZ, RZ, R22 ;  /* 0x000000ffff157224 */ /* 0x000fe400078e0016 */
[----:B------:R-:W-:Y:S01]  /*57390*/  IMAD.X R15, R23, 0x1, R7, P4 ;  /* 0x00000001170f7824 */ /* 0x000fe200020e0607 */
[----:B---3--:R-:W-:-:S02]  /*573a0*/  SHF.R.S32.HI R22, RZ, 0x1f, R24 ;  /* 0x0000001fff167819 */ /* 0x008fc40000011418 */
[----:B----4-:R-:W-:Y:S01]  /*573b0*/  IADD3 R16, P1, R24, R0, RZ ;  /* 0x0000000018107210 */ /* 0x010fe20007f3e0ff */
[----:B------:R-:W-:Y:S01]  /*573c0*/  IMAD.X R19, R23, 0x1, R8, P2 ;  /* 0x0000000117137824 */ /* 0x000fe200010e0608 */
[----:B------:R0:W-:Y:S03]  /*573d0*/  STL.64 [R1+0x2478], R14 ;  /* 0x0024780e01007387 */ /* 0x0001e60000100a00 */
[----:B------:R-:W-:Y:S01]  /*573e0*/  IMAD.X R17, R22, 0x1, R2, P1 ;  /* 0x0000000116117824 */ /* 0x000fe200008e0602 */
[----:B------:R1:W-:Y:S04]  /*573f0*/  STL.64 [R1+0x2460], R18 ;  /* 0x0024601201007387 */ /* 0x0003e80000100a00 */
[----:B------:R3:W-:Y:S01]  /*57400*/  STL.64 [R1+0x2458], R16 ;  /* 0x0024581001007387 */ /* 0x0007e20000100a00 */
[----:B0-----:R-:W-:-:S02]  /*57410*/  IADD3 R14, P4, R24, R3, RZ ;  /* 0x00000003180e7210 */ /* 0x001fc40007f9e0ff */
[C---:B-1----:R-:W-:Y:S02]  /*57420*/  IADD3 R18, P2, R24.reuse, R5, RZ ;  /* 0x0000000518127210 */ /* 0x042fe40007f5e0ff */
[----:B---3--:R-:W-:Y:S01]  /*57430*/  IADD3 R16, P1, R24, R6, RZ ;  /* 0x0000000618107210 */ /* 0x008fe20007f3e0ff */
[----:B------:R-:W-:Y:S02]  /*57440*/  IMAD.MOV.U32 R17, RZ, RZ, R22 ;  /* 0x000000ffff117224 */ /* 0x000fe400078e0016 */
        /* <DEDUP_REMOVED lines=8> */
[----:B--2---:R-:W-:Y:S02]  /*574d0*/  IMAD.MOV.U32 R31, RZ, RZ, R33 ;  /* 0x000000ffff1f7224 */ /* 0x004fe400078e0021 */
[----:B------:R-:W2:Y:S04]  /*574e0*/  LDL.LU R33, [R1+0xc8] ;  /* 0x0000c80001217983 */ /* 0x000ea80000300800 */
[----:B------:R-:W3:Y:S01]  /*574f0*/  LDL.LU R34, [R1+0xc4] ;  /* 0x0000c40001227983 */ /* 0x000ee20000300800 */
[----:B------:R-:W-:-:S02]  /*57500*/  IMAD.X R15, R17, 0x1, R4, P4 ;  /* 0x00000001110f7824 */ /* 0x000fc400020e0604 */
[C---:B------:R-:W-:Y:S01]  /*57510*/  IMAD.X R19, R17.reuse, 0x1, R7, P2 ;  /* 0x0000000111137824 */ /* 0x040fe200010e0607 */
[----:B------:R-:W-:Y:S02]  /*57520*/  SHF.R.S32.HI R23, RZ, 0x1f, R20 ;  /* 0x0000001fff177819 */ /* 0x000fe40000011414 */
        /* <DEDUP_REMOVED lines=12> */
[----:B------:R-:W-:Y:S01]  /*575f0*/  IMAD.MOV.U32 R20, RZ, RZ, R22 ;  /* 0x000000ffff147224 */ /* 0x000fe200078e0016 */
[----:B------:R-:W-:Y:S02]  /*57600*/  SHF.R.S32.HI R22, RZ, 0x1f, R25 ;  /* 0x0000001fff167819 */ /* 0x000fe40000011419 */
[----:B----4-:R-:W-:Y:S01]  /*57610*/  IADD3 R18, P2, R25, R0, RZ ;  /* 0x0000000019127210 */ /* 0x010fe20007f5e0ff */
[----:B------:R-:W-:-:S02]  /*57620*/  IMAD.X R17, R23, 0x1, R7, P1 ;  /* 0x0000000117117824 */ /* 0x000fc400008e0607 */
[----:B------:R-:W-:Y:S02]  /*57630*/  IMAD.X R15, R23, 0x1, R8, P4 ;  /* 0x00000001170f7824 */ /* 0x000fe400020e0608 */
[----:B------:R-:W-:Y:S01]  /*57640*/  IMAD.X R19, R22, 0x1, R2, P2 ;  /* 0x0000000116137824 */ /* 0x000fe200010e0602 */
[----:B------:R0:W-:Y:S04]  /*57650*/  STL.64 [R1+0x2420], R16 ;  /* 0x0024201001007387 */ /* 0x0001e80000100a00 */
[----:B------:R1:W-:Y:S04]  /*57660*/  STL.64 [R1+0x23f0], R14 ;  /* 0x0023f00e01007387 */ /* 0x0003e80000100a00 */
[----:B------:R4:W-:Y:S01]  /*57670*/  STL.64 [R1+0x23e8], R18 ;  /* 0x0023e81201007387 */ /* 0x0009e20000100a00 */
[----:B0-----:R-:W-:-:S02]  /*57680*/  IADD3 R16, P1, R25, R3, RZ ;  /* 0x0000000319107210 */ /* 0x001fc40007f3e0ff */
[C---:B-1----:R-:W-:Y:S02]  /*57690*/  IADD3 R14, P4, R25.reuse, R5, RZ ;  /* 0x00000005190e7210 */ /* 0x042fe40007f9e0ff */
[----:B----4-:R-:W-:Y:S01]  /*576a0*/  IADD3 R18, P2, R25, R6, RZ ;  /* 0x0000000619127210 */ /* 0x010fe20007f5e0ff */
        /* <DEDUP_REMOVED lines=8> */
[----:B--2---:R-:W-:Y:S02]  /*57730*/  IMAD.MOV.U32 R31, RZ, RZ, R33 ;  /* 0x000000ffff1f7224 */ /* 0x004fe400078e0021 */
[----:B------:R-:W2:Y:S01]  /*57740*/  LDL.LU R33, [R1+0x88] ;  /* 0x0000880001217983 */ /* 0x000ea20000300800 */
[----:B---3--:R-:W-:-:S03]  /*57750*/  IMAD.MOV.U32 R32, RZ, RZ, R34 ;  /* 0x000000ffff207224 */ /* 0x008fc600078e0022 */
[----:B------:R-:W3:Y:S01]  /*57760*/  LDL.LU R34, [R1+0x84] ;  /* 0x0000840001227983 */ /* 0x000ee20000300800 */
[C---:B------:R-:W-:Y:S02]  /*57770*/  IMAD.X R17, R19.reuse, 0x1, R4, P1 ;  /* 0x0000000113117824 */ /* 0x040fe400008e0604 */
        /* <DEDUP_REMOVED lines=74> */
[----:B------:R-:W-:Y:S02]  /*57c20*/  IMAD.MOV.U32 R33, RZ, RZ, R36 ;  /* 0x000000ffff217224 */ /* 0x000fe400078e0024 */
[----:B---3--:R-:W-:-:S02]  /*57c30*/  IMAD.MOV.U32 R32, RZ, RZ, R34 ;  /* 0x000000ffff207224 */ /* 0x008fc400078e0022 */
[----:B------:R-:W-:Y:S02]  /*57c40*/  IMAD.MOV.U32 R34, RZ, RZ, R35 ;  /* 0x000000ffff227224 */ /* 0x000fe400078e0023 */
[----:B------:R-:W2:Y:S04]  /*57c50*/  LDL.LU R35, [R1+0x74] ;  /* 0x0000740001237983 */ /* 0x000ea80000300800 */
[----:B------:R-:W3:Y:S01]  /*57c60*/  LDL.LU R36, [R1+0x60] ;  /* 0x0000600001247983 */ /* 0x000ee20000300800 */
[C---:B------:R-:W-:Y:S02]  /*57c70*/  IMAD.X R15, R17.reuse, 0x1, R4, P4 ;  /* 0x00000001110f7824 */ /* 0x040fe400020e0604 */
[----:B------:R-:W-:Y:S01]  /*57c80*/  IMAD.X R19, R17, 0x1, R7, P2 ;  /* 0x0000000111137824 */ /* 0x000fe200010e0607 */
[----:B------:R-:W-:-:S02]  /*57c90*/  SHF.R.S32.HI R23, RZ, 0x1f, R21 ;  /* 0x0000001fff177819 */ /* 0x000fc40000011415 */
        /* <DEDUP_REMOVED lines=22> */
[C---:B-1----:R-:W-:Y:S01]  /*57e00*/  IADD3 R14, P4, R24.reuse, R5, RZ ;  /* 0x00000005180e7210 */ /* 0x042fe20007f9e0ff */
[----:B----4-:R-:W-:Y:S01]  /*57e10*/  IMAD.MOV.U32 R19, RZ, RZ, R22 ;  /* 0x000000ffff137224 */ /* 0x010fe200078e0016 */
[----:B------:R-:W-:Y:S01]  /*57e20*/  IADD3 R18, P2, R24, R6, RZ ;  /* 0x0000000618127210 */ /* 0x000fe20007f5e0ff */
        /* <DEDUP_REMOVED lines=8> */
[C---:B------:R-:W-:Y:S02]  /*57eb0*/  IMAD.X R17, R19.reuse, 0x1, R4, P1 ;  /* 0x0000000113117824 */ /* 0x040fe400008e0604 */
[C---:B------:R-:W-:Y:S01]  /*57ec0*/  IMAD.X R15, R19.reuse, 0x1, R7, P4 ;  /* 0x00000001130f7824 */ /* 0x040fe200020e0607 */
[----:B------:R-:W-:Y:S01]  /*57ed0*/  SHF.R.S32.HI R23, RZ, 0x1f, R20 ;  /* 0x0000001fff177819 */ /* 0x000fe20000011414 */
[----:B------:R-:W-:-:S02]  /*57ee0*/  IMAD.X R19, R19, 0x1, R8, P2 ;  /* 0x0000000113137824 */ /* 0x000fc400010e0608 */
[----:B--2---:R-:W-:Y:S02]  /*57ef0*/  IMAD.MOV.U32 R32, RZ, RZ, R35 ;  /* 0x000000ffff207224 */ /* 0x004fe400078e0023 */
[----:B------:R-:W-:Y:S02]  /*57f00*/  IMAD.MOV.U32 R35, RZ, RZ, R37 ;  /* 0x000000ffff237224 */ /* 0x000fe400078e0025 */
[----:B---3--:R-:W-:Y:S02]  /*57f10*/  IMAD.MOV.U32 R33, RZ, RZ, R36 ;  /* 0x000000ffff217224 */ /* 0x008fe400078e0024 */
[----:B------:R-:W-:Y:S02]  /*57f20*/  IMAD.MOV.U32 R36, RZ, RZ, R38 ;  /* 0x000000ffff247224 */ /* 0x000fe400078e0026 */
[----:B------:R-:W-:Y:S02]  /*57f30*/  IMAD.MOV.U32 R38, RZ, RZ, R50 ;  /* 0x000000ffff267224 */ /* 0x000fe400078e0032 */
[----:B------:R-:W-:Y:S01]  /*57f40*/  IMAD.MOV.U32 R37, RZ, RZ, R42 ;  /* 0x000000ffff257224 */ /* 0x000fe200078e002a */
[----:B------:R-:W2:Y:S04]  /*57f50*/  LDL.LU R50, [R1+0x18] ;  /* 0x0000180001327983 */ /* 0x000ea80000300800 */
[----:B------:R-:W3:Y:S04]  /*57f60*/  LDL.LU R42, [R1+0x34] ;  /* 0x00003400012a7983 */ /* 0x000ee80000300800 */
[----:B------:R0:W-:Y:S04]  /*57f70*/  STL.64 [R1+0x22f8], R16 ;  /* 0x0022f81001007387 */ /* 0x0001e80000100a00 */
[----:B------:R1:W-:Y:S01]  /*57f80*/  STL.64 [R1+0x22e8], R14 ;  /* 0x0022e80e01007387 */ /* 0x0003e20000100a00 */
[----:B0-----:R-:W-:-:S02]  /*57f90*/  IADD3 R16, P1, R20, R0, RZ ;  /* 0x0000000014107210 */ /* 0x001fc40007f3e0ff */
        /* <DEDUP_REMOVED lines=30> */
[----:B------:R-:W-:-:S02]  /*58180*/  IMAD.MOV.U32 R33, RZ, RZ, R37 ;  /* 0x000000ffff217224 */ /* 0x000fc400078e0025 */
[----:B------:R-:W-:Y:S02]  /*58190*/  IMAD.MOV.U32 R35, RZ, RZ, R36 ;  /* 0x000000ffff237224 */ /* 0x000fe400078e0024 */
[----:B------:R-:W-:Y:S02]  /*581a0*/  IMAD.MOV.U32 R37, RZ, RZ, R40 ;  /* 0x000000ffff257224 */ /* 0x000fe400078e0028 */
[----:B------:R-:W-:Y:S01]  /*581b0*/  IMAD.MOV.U32 R36, RZ, RZ, R38 ;  /* 0x000000ffff247224 */ /* 0x000fe200078e0026 */
[----:B------:R-:W4:Y:S01]  /*581c0*/  LDL.LU R40, [R1+0x58] ;  /* 0x0000580001287983 */ /* 0x000f220000300800 */
[----:B------:R-:W-:-:S03]  /*581d0*/  IMAD.MOV.U32 R38, RZ, RZ, R43 ;  /* 0x000000ffff267224 */ /* 0x000fc600078e002b */
[----:B------:R-:W2:Y:S01]  /*581e0*/  LDL.LU R43, [R1+0x6c] ;  /* 0x00006c00012b7983 */ /* 0x000ea20000300800 */
[C---:B------:R-:W-:Y:S02]  /*581f0*/  IMAD.X R19, R15.reuse, 0x1, R4, P2 ;  /* 0x000000010f137824 */ /* 0x040fe400010e0604 */
[C---:B------:R-:W-:Y:S01]  /*58200*/  IMAD.X R17, R15.reuse, 0x1, R7, P1 ;  /* 0x000000010f117824 */ /* 0x040fe200008e0607 */
[----:B------:R-:W-:Y:S02]  /*58210*/  SHF.R.S32.HI R23, RZ, 0x1f, R21 ;  /* 0x0000001fff177819 */ /* 0x000fe40000011415 */
[----:B------:R0:W-:Y:S04]  /*58220*/  STL.64 [R1+0x22b0], R18 ;  /* 0x0022b01201007387 */ /* 0x0001e80000100a00 */
[----:B------:R1:W-:Y:S01]  /*58230*/  STL.64 [R1+0x22a8], R16 ;  /* 0x0022a81001007387 */ /* 0x0003e20000100a00 */
[----:B------:R-:W-:Y:S01]  /*58240*/  IMAD.X R15, R15, 0x1, R8, P4 ;  /* 0x000000010f0f7824 */ /* 0x000fe200020e0608 */
        /* <DEDUP_REMOVED lines=8> */
[----:B-1----:R-:W-:Y:S02]  /*582d0*/  IADD3 R18, P2, R21, R6, RZ ;  /* 0x0000000615127210 */ /* 0x002fe40007f5e0ff */
[----:B------:R-:W-:Y:S02]  /*582e0*/  SHF.R.S32.HI R21, RZ, 0x1f, R24 ;  /* 0x0000001fff157819 */ /* 0x000fe40000011418 */
[----:B------:R-:W-:Y:S01]  /*582f0*/  IADD3 R16, P1, R24, R0, RZ ;  /* 0x0000000018107210 */ /* 0x000fe20007f3e0ff */
        /* <DEDUP_REMOVED lines=8> */
[----:B------:R-:W-:Y:S01]  /*58380*/  IMAD.MOV.U32 R17, RZ, RZ, R21 ;  /* 0x000000ffff117224 */ /* 0x000fe200078e0015 */
        /* <DEDUP_REMOVED lines=8> */
[C---:B------:R-:W-:Y:S02]  /*58410*/  IMAD.X R15, R17.reuse, 0x1, R4, P4 ;  /* 0x00000001110f7824 */ /* 0x040fe400020e0604 */
[----:B------:R-:W-:Y:S02]  /*58420*/  IMAD.MOV.U32 R31, RZ, RZ, R38 ;  /* 0x000000ffff1f7224 */ /* 0x000fe400078e0026 */
[C---:B------:R-:W-:Y:S01]  /*58430*/  IMAD.X R19, R17.reuse, 0x1, R7, P2 ;  /* 0x0000000111137824 */ /* 0x040fe200010e0607 */
[----:B------:R-:W-:Y:S01]  /*58440*/  SHF.R.S32.HI R23, RZ, 0x1f, R20 ;  /* 0x0000001fff177819 */ /* 0x000fe20000011414 */
[----:B------:R-:W-:-:S02]  /*58450*/  IMAD.X R17, R17, 0x1, R8, P1 ;  /* 0x0000000111117824 */ /* 0x000fc400008e0608 */
[----:B----4-:R-:W-:Y:S02]  /*58460*/  IMAD.MOV.U32 R33, RZ, RZ, R40 ;  /* 0x000000ffff217224 */ /* 0x010fe400078e0028 */
[----:B------:R-:W-:Y:S02]  /*58470*/  IMAD.MOV.U32 R40, RZ, RZ, R44 ;  /* 0x000000ffff287224 */ /* 0x000fe400078e002c */
[----:B--2---:R-:W-:Y:S02]  /*58480*/  IMAD.MOV.U32 R38, RZ, RZ, R43 ;  /* 0x000000ffff267224 */ /* 0x004fe400078e002b */
[----:B------:R-:W-:Y:S02]  /*58490*/  IMAD.MOV.U32 R44, RZ, RZ, R60 ;  /* 0x000000ffff2c7224 */ /* 0x000fe400078e003c */
[----:B------:R-:W-:Y:S01]  /*584a0*/  IMAD.MOV.U32 R43, RZ, RZ, R51 ;  /* 0x000000ffff2b7224 */ /* 0x000fe200078e0033 */
[----:B------:R-:W2:Y:S04]  /*584b0*/  LDL.LU R60, [R1+0x10] ;  /* 0x00001000013c7983 */ /* 0x000ea80000300800 */
[----:B------:R-:W4:Y:S04]  /*584c0*/  LDL.LU R51, [R1+0x14] ;  /* 0x0000140001337983 */ /* 0x000f280000300800 */
        /* <DEDUP_REMOVED lines=12> */
[----:B---3--:R-:W-:Y:S01]  /*58590*/  IADD3 R18, P2, R25, R0, RZ ;  /* 0x0000000019127210 */ /* 0x008fe20007f5e0ff */
[----:B------:R-:W-:-:S02]  /*585a0*/  IMAD.X R17, R23, 0x1, R7, P1 ;  /* 0x0000000117117824 */ /* 0x000fc400008e0607 */
[----:B------:R-:W-:Y:S02]  /*585b0*/  IMAD.X R15, R23, 0x1, R8, P4 ;  /* 0x00000001170f7824 */ /* 0x000fe400020e0608 */
[----:B------:R-:W-:Y:S01]  /*585c0*/  IMAD.X R19, R20, 0x1, R2, P2 ;  /* 0x0000000114137824 */ /* 0x000fe200010e0602 */
[----:B------:R0:W-:Y:S01]  /*585d0*/  STL.64 [R1+0x2240], R16 ;  /* 0x0022401001007387 */ /* 0x0001e20000100a00 */
[----:B------:R-:W-:-:S03]  /*585e0*/  IMAD.MOV.U32 R23, RZ, RZ, R26 ;  /* 0x000000ffff177224 */ /* 0x000fc600078e001a */
[----:B------:R1:W-:Y:S01]  /*585f0*/  STL.64 [R1+0x2238], R14 ;  /* 0x0022380e01007387 */ /* 0x0003e20000100a00 */
[----:B------:R-:W-:-:S03]  /*58600*/  IMAD.MOV.U32 R26, RZ, RZ, R27 ;  /* 0x000000ffff1a7224 */ /* 0x000fc600078e001b */
[----:B------:R3:W-:Y:S01]  /*58610*/  STL.64 [R1+0x2230], R18 ;  /* 0x0022301201007387 */ /* 0x0007e20000100a00 */
[----:B------:R-:W-:Y:S01]  /*58620*/  IMAD.MOV.U32 R27, RZ, RZ, R28 ;  /* 0x000000ffff1b7224 */ /* 0x000fe200078e001c */
[C---:B0-----:R-:W-:Y:S01]  /*58630*/  IADD3 R16, P1, R25.reuse, R3, RZ ;  /* 0x0000000319107210 */ /* 0x041fe20007f3e0ff */
[----:B------:R-:W-:Y:S02]  /*58640*/  IMAD.MOV.U32 R28, RZ, RZ, R38 ;  /* 0x000000ffff1c7224 */ /* 0x000fe400078e0026 */
[----:B------:R-:W-:Y:S01]  /*58650*/  IMAD.MOV.U32 R38, RZ, RZ, R40 ;  /* 0x000000ffff267224 */ /* 0x000fe200078e0028 */
[C---:B-1----:R-:W-:Y:S01]  /*58660*/  IADD3 R14, P4, R25.reuse, R5, RZ ;  /* 0x00000005190e7210 */ /* 0x042fe20007f9e0ff */
[----:B---3--:R-:W-:Y:S01]  /*58670*/  IMAD.MOV.U32 R19, RZ, RZ, R20 ;  /* 0x000000ffff137224 */ /* 0x008fe200078e0014 */
[----:B------:R-:W-:Y:S01]  /*58680*/  IADD3 R18, P2, R25, R6, RZ ;  /* 0x0000000619127210 */ /* 0x000fe20007f5e0ff */
[----:B------:R-:W-:Y:S02]  /*58690*/  IMAD.MOV.U32 R25, RZ, RZ, R31 ;  /* 0x000000ffff197224 */ /* 0x000fe400078e001f */
[----:B------:R-:W-:-:S02]  /*586a0*/  IMAD.X R17, R19, 0x1, R4, P1 ;  /* 0x0000000113117824 */ /* 0x000fc400008e0604 */
[----:B------:R-:W-:Y:S02]  /*586b0*/  IMAD.MOV.U32 R40, RZ, RZ, R43 ;  /* 0x000000ffff287224 */ /* 0x000fe400078e002b */
[----:B------:R-:W-:Y:S02]  /*586c0*/  IMAD.MOV.U32 R31, RZ, RZ, R33 ;  /* 0x000000ffff1f7224 */ /* 0x000fe400078e0021 */
[----:B------:R-:W-:Y:S02]  /*586d0*/  IMAD.MOV.U32 R43, RZ, RZ, R47 ;  /* 0x000000ffff2b7224 */ /* 0x000fe400078e002f */
[----:B------:R-:W-:Y:S01]  /*586e0*/  IMAD.MOV.U32 R33, RZ, RZ, R44 ;  /* 0x000000ffff217224 */ /* 0x000fe200078e002c */
[----:B------:R-:W3:Y:S01]  /*586f0*/  LDL.LU R47, [R1+0x28] ;  /* 0x00002800012f7983 */ /* 0x000ee20000300800 */
[C---:B------:R-:W-:Y:S01]  /*58700*/  IMAD.X R15, R19.reuse, 0x1, R7, P4 ;  /* 0x00000001130f7824 */ /* 0x040fe200020e0607 */
[----:B------:R-:W-:Y:S02]  /*58710*/  SHF.R.S32.HI R20, RZ, 0x1f, R22 ;  /* 0x0000001fff147819 */ /* 0x000fe40000011416 */
[----:B------:R-:W2:Y:S04]  /*58720*/  LDL.LU R44, [R1+0x30] ;  /* 0x00003000012c7983 */ /* 0x000ea80000300800 */
        /* <DEDUP_REMOVED lines=10> */
[----:B-1----:R-:W-:Y:S01]  /*587d0*/  IADD3 R16, P1, R22, R6, RZ ;  /* 0x0000000616107210 */ /* 0x002fe20007f3e0ff */
[----:B------:R0:W-:Y:S02]  /*587e0*/  STL.64 [R1+0x2200], R14 ;  /* 0x0022000e01007387 */ /* 0x0001e40000100a00 */
[C---:B------:R-:W-:Y:S01]  /*587f0*/  IMAD.X R19, R20.reuse, 0x1, R7, P2 ;  /* 0x0000000114137824 */ /* 0x040fe200010e0607 */
[----:B------:R-:W-:Y:S01]  /*58800*/  SHF.R.S32.HI R22, RZ, 0x1f, R21 ;  /* 0x0000001fff167819 */ /* 0x000fe20000011415 */
[----:B------:R-:W-:-:S03]  /*58810*/  IMAD.X R17, R20, 0x1, R8, P1 ;  /* 0x0000000114117824 */ /* 0x000fc600008e0608 */
[----:B------:R1:W-:Y:S01]  /*58820*/  STL.64 [R1+0x21f8], R18 ;  /* 0x0021f81201007387 */ /* 0x0003e20000100a00 */
[----:B0-----:R-:W-:-:S03]  /*58830*/  IADD3 R14, P4, R21, R0, RZ ;  /* 0x00000000150e7210 */ /* 0x001fc60007f9e0ff */
[----:B------:R0:W-:Y:S02]  /*58840*/  STL.64 [R1+0x21f0], R16 ;  /* 0x0021f01001007387 */ /* 0x0001e40000100a00 */
[----:B------:R-:W-:Y:S01]  /*58850*/  IMAD.X R15, R22, 0x1, R2, P4 ;  /* 0x00000001160f7824 */ /* 0x000fe200020e0602 */
[C---:B-1----:R-:W-:Y:S02]  /*58860*/  IADD3 R18, P2, R21.reuse, R3, RZ ;  /* 0x0000000315127210 */ /* 0x042fe40007f5e0ff */
[C---:B------:R-:W-:Y:S02]  /*58870*/  IADD3 R20, P4, R21.reuse, R6, RZ ;  /* 0x0000000615147210 */ /* 0x040fe40007f9e0ff */
[----:B0-----:R-:W-:Y:S01]  /*58880*/  IADD3 R16, P1, R21, R5, RZ ;  /* 0x0000000515107210 */ /* 0x001fe20007f3e0ff */
[----:B------:R-:W-:Y:S01]  /*58890*/  IMAD.MOV.U32 R21, RZ, RZ, R22 ;  /* 0x000000ffff157224 */ /* 0x000fe200078e0016 */
[----:B------:R0:W-:Y:S03]  /*588a0*/  STL.64 [R1+0x21e8], R14 ;  /* 0x0021e80e01007387 */ /* 0x0001e60000100a00 */
[C---:B------:R-:W-:Y:S01]  /*588b0*/  IMAD.X R19, R21.reuse, 0x1, R4, P2 ;  /* 0x0000000115137824 */ /* 0x040fe200010e0604 */
[----:B------:R-:W-:Y:S01]  /*588c0*/  SHF.R.S32.HI R22, RZ, 0x1f, R24 ;  /* 0x0000001fff167819 */ /* 0x000fe20000011418 */
[C---:B------:R-:W-:Y:S01]  /*588d0*/  IMAD.X R17, R21.reuse, 0x1, R7, P1 ;  /* 0x0000000115117824 */ /* 0x040fe200008e0607 */
[----:B0-----:R-:W4:Y:S04]  /*588e0*/  LDL.LU.64 R14, [R1+0x2b40] ;  /* 0x002b4000010e7983 */ /* 0x001f280000300a00 */
        /* <DEDUP_REMOVED lines=123> */
[----:B------:R-:W-:Y:S01]  /*590a0*/  IMAD.MOV.U32 R32, RZ, RZ, R34 ;  /* 0x000000ffff207224 */ /* 0x000fe200078e0022 */
[----:B------:R0:W-:Y:S01]  /*590b0*/  STL.64 [R1+0x2098], R24 ;  /* 0x0020981801007387 */ /* 0x0001e20000100a00 */
        /* <DEDUP_REMOVED lines=12> */
[----:B------:R-:W-:-:S02]  /*59180*/  IMAD.X R29, R31, 0x1, R4, P1 ;  /* 0x000000011f1d7824 */ /* 0x000fc400008e0604 */
[C---:B------:R-:W-:Y:S01]  /*59190*/  IMAD.X R27, R31.reuse, 0x1, R7, P4 ;  /* 0x000000011f1b7824 */ /* 0x040fe200020e0607 */
[----:B------:R-:W-:Y:S01]  /*591a0*/  SHF.R.S32.HI R34, RZ, 0x1f, R33 ;  /* 0x0000001fff227819 */ /* 0x000fe20000011421 */
[----:B------:R-:W-:Y:S01]  /*591b0*/  IMAD.X R31, R31, 0x1, R8, P2 ;  /* 0x000000011f1f7824 */ /* 0x000fe200010e0608 */
[----:B0-----:R-:W4:Y:S04]  /*591c0*/  LDL.LU.64 R24, [R1+0x2b18] ;  /* 0x002b180001187983 */ /* 0x001f280000300a00 */
[----:B------:R0:W-:Y:S04]  /*591d0*/  STL.64 [R1+0x2048], R28 ;  /* 0x0020481c01007387 */ /* 0x0001e80000100a00 */
[----:B------:R1:W-:Y:S01]  /*591e0*/  STL.64 [R1+0x2028], R26 ;  /* 0x0020281a01007387 */ /* 0x0003e20000100a00 */
[----:B0-----:R-:W-:-:S03]  /*591f0*/  IADD3 R28, P1, R33, R0, RZ ;  /* 0x00000000211c7210 */ /* 0x001fc60007f3e0ff */
[----:B------:R0:W-:Y:S01]  /*59200*/  STL.64 [R1+0x2008], R30 ;  /* 0x0020081e01007387 */ /* 0x0001e20000100a00 */
[----:B-1----:R-:W-:Y:S01]  /*59210*/  IADD3 R26, P4, R33, R3, RZ ;  /* 0x00000003211a7210 */ /* 0x002fe20007f9e0ff */
[----:B------:R-:W-:-:S04]  /*59220*/  IMAD.X R29, R34, 0x1, R2, P1 ;  /* 0x00000001221d7824 */ /* 0x000fc800008e0602 */
[C---:B------:R-:W-:Y:S01]  /*59230*/  IMAD.X R27, R34.reuse, 0x1, R4, P4 ;  /* 0x00000001221b7824 */ /* 0x040fe200020e0604 */
[C---:B0-----:R-:W-:Y:S01]  /*59240*/  IADD3 R30, P2, R33.reuse, R5, RZ ;  /* 0x00000005211e7210 */ /* 0x041fe20007f5e0ff */
[----:B------:R0:W-:Y:S04]  /*59250*/  STL.64 [R1+0x2020], R28 ;  /* 0x0020201c01007387 */ /* 0x0001e80000100a00 */
[----:B------:R-:W-:Y:S01]  /*59260*/  IMAD.X R31, R34, 0x1, R7, P2 ;  /* 0x00000001221f7824 */ /* 0x000fe200010e0607 */
[----:B------:R1:W-:Y:S01]  /*59270*/  STL.64 [R1+0x2018], R26 ;  /* 0x0020181a01007387 */ /* 0x0003e20000100a00 */
[----:B0-----:R-:W-:-:S03]  /*59280*/  IADD3 R28, P1, R33, R6, RZ ;  /* 0x00000006211c7210 */ /* 0x001fc60007f3e0ff */
[----:B------:R0:W-:Y:S01]  /*59290*/  STL.64 [R1+0x2000], R30 ;  /* 0x0020001e01007387 */ /* 0x0001e20000100a00 */
[----:B------:R-:W-:Y:S02]  /*592a0*/  SHF.R.S32.HI R33, RZ, 0x1f, R36 ;  /* 0x0000001fff217819 */ /* 0x000fe40000011424 */
        /* <DEDUP_REMOVED lines=9> */
[----:B-1----:R-:W-:Y:S01]  /*59340*/  IADD3 R26, P4, R36, R6, RZ ;  /* 0x00000006241a7210 */ /* 0x002fe20007f9e0ff */
[----:B------:R-:W-:Y:S01]  /*59350*/  IMAD.X R29, R33, 0x1, R7, P1 ;  /* 0x00000001211d7824 */ /* 0x000fe200008e0607 */
[----:B------:R-:W-:-:S03]  /*59360*/  SHF.R.S32.HI R36, RZ, 0x1f, R32 ;  /* 0x0000001fff247819 */ /* 0x000fc60000011420 */
[----:B------:R-:W-:Y:S01]  /*59370*/  IMAD.X R27, R33, 0x1, R8, P4 ;  /* 0x00000001211b7824 */ /* 0x000fe200020e0608 */
[----:B0-----:R-:W-:Y:S01]  /*59380*/  IADD3 R30, P2, R32, R0, RZ ;  /* 0x00000000201e7210 */ /* 0x001fe20007f5e0ff */
[----:B------:R0:W-:Y:S04]  /*59390*/  STL.64 [R1+0x1fd8], R28 ;  /* 0x001fd81c01007387 */ /* 0x0001e80000100a00 */
[----:B------:R-:W-:Y:S01]  /*593a0*/  IMAD.X R31, R36, 0x1, R2, P2 ;  /* 0x00000001241f7824 */ /* 0x000fe200010e0602 */
[----:B------:R1:W-:Y:S01]  /*593b0*/  STL.64 [R1+0x1fd0], R26 ;  /* 0x001fd01a01007387 */ /* 0x0003e20000100a00 */
[C---:B------:R-:W-:Y:S02]  /*593c0*/  IADD3 R34, P4, R32.reuse, R5, RZ ;  /* 0x0000000520227210 */ /* 0x040fe40007f9e0ff */
[----:B0-----:R-:W-:Y:S01]  /*593d0*/  IADD3 R28, P1, R32, R3, RZ ;  /* 0x00000003201c7210 */ /* 0x001fe20007f3e0ff */
[----:B-1----:R-:W4:Y:S04]  /*593e0*/  LDL.LU.64 R26, [R1+0x2b10] ;  /* 0x002b1000011a7983 */ /* 0x002f280000300a00 */
[----:B------:R-:W-:Y:S01]  /*593f0*/  IMAD.X R29, R36, 0x1, R4, P1 ;  /* 0x00000001241d7824 */ /* 0x000fe200008e0604 */
[----:B------:R0:W-:Y:S01]  /*59400*/  STL.64 [R1+0x1fc8], R30 ;  /* 0x001fc81e01007387 */ /* 0x0001e20000100a00 */
[----:B------:R-:W-:-:S02]  /*59410*/  IMAD.MOV.U32 R33, RZ, RZ, R35 ;  /* 0x000000ffff217224 */ /* 0x000fc400078e0023 */
[----:B------:R-:W-:Y:S01]  /*59420*/  IMAD.X R35, R36, 0x1, R7, P4 ;  /* 0x0000000124237824 */ /* 0x000fe200020e0607 */
[----:B------:R1:W-:Y:S01]  /*59430*/  STL.64 [R1+0x1fc0], R28 ;  /* 0x001fc01c01007387 */ /* 0x0003e20000100a00 */
[----:B0-----:R-:W-:Y:S02]  /*59440*/  IADD3 R30, P2, R32, R6, RZ ;  /* 0x00000006201e7210 */ /* 0x001fe40007f5e0ff */
[----:B------:R-:W-:Y:S02]  /*59450*/  SHF.R.S32.HI R32, RZ, 0x1f, R37 ;  /* 0x0000001fff207819 */ /* 0x000fe40000011425 */
[C---:B-1----:R-:W-:Y:S01]  /*59460*/  IADD3 R28, P1, R37.reuse, R0, RZ ;  /* 0x00000000251c7210 */ /* 0x042fe20007f3e0ff */
[----:B------:R-:W-:Y:S01]  /*59470*/  IMAD.X R31, R36, 0x1, R8, P2 ;  /* 0x00000001241f7824 */ /* 0x000fe200010e0608 */
[----:B------:R0:W-:Y:S03]  /*59480*/  STL.64 [R1+0x1fb8], R34 ;  /* 0x001fb82201007387 */ /* 0x0001e60000100a00 */
[----:B------:R-:W-:Y:S01]  /*59490*/  IMAD.X R29, R32, 0x1, R2, P1 ;  /* 0x00000001201d7824 */ /* 0x000fe200008e0602 */
[----:B------:R1:W-:Y:S01]  /*594a0*/  STL.64 [R1+0x1fb0], R30 ;  /* 0x001fb01e01007387 */ /* 0x0003e20000100a00 */
[----:B------:R-:W-:-:S02]  /*594b0*/  IADD3 R36, P1, R37, R6, RZ ;  /* 0x0000000625247210 */ /* 0x000fc40007f3e0ff */
[C---:B0-----:R-:W-:Y:S02]  /*594c0*/  IADD3 R34, P4, R37.reuse, R3, RZ ;  /* 0x0000000325227210 */ /* 0x041fe40007f9e0ff */
[----:B-1----:R-:W-:Y:S01]  /*594d0*/  IADD3 R30, P2, R37, R5, RZ ;  /* 0x00000005251e7210 */ /* 0x002fe20007f5e0ff */
        /* <DEDUP_REMOVED lines=32> */
[----:B------:R-:W-:-:S02]  /*596e0*/  IMAD.X R35, R33, 0x1, R7, P4 ;  /* 0x0000000121237824 */ /* 0x000fc400020e0607 */
        /* <DEDUP_REMOVED lines=8> */
[----:B------:R-:W-:Y:S01]  /*59770*/  IMAD.X R35, R40, 0x1, R4, P4 ;  /* 0x0000000128237824 */ /* 0x000fe200020e0604 */
[----:B------:R1:W-:Y:S01]  /*59780*/  STL.64 [R1+0x1f48], R36 ;  /* 0x001f482401007387 */ /* 0x0003e20000100a00 */
[----:B0-----:R-:W-:-:S03]  /*59790*/  IADD3 R32, P2, R38, R5, RZ ;  /* 0x0000000526207210 */ /* 0x001fc60007f5e0ff */
[----:B------:R0:W-:Y:S02]  /*597a0*/  STL.64 [R1+0x1f40], R34 ;  /* 0x001f402201007387 */ /* 0x0001e40000100a00 */
[----:B------:R-:W-:Y:S01]  /*597b0*/  IMAD.X R33, R40, 0x1, R7, P2 ;  /* 0x0000000128217824 */ /* 0x000fe200010e0607 */
[----:B-1----:R-:W-:Y:S02]  /*597c0*/  IADD3 R36, P1, R38, R6, RZ ;  /* 0x0000000626247210 */ /* 0x002fe40007f3e0ff */
[----:B------:R-:W-:Y:S02]  /*597d0*/  SHF.R.S32.HI R38, RZ, 0x1f, R43 ;  /* 0x0000001fff267819 */ /* 0x000fe4000001142b */
[C---:B0-----:R-:W-:Y:S01]  /*597e0*/  IADD3 R34, P4, R43.reuse, R0, RZ ;  /* 0x000000002b227210 */ /* 0x041fe20007f9e0ff */
[----:B------:R-:W-:Y:S01]  /*597f0*/  IMAD.X R37, R40, 0x1, R8, P1 ;  /* 0x0000000128257824 */ /* 0x000fe200008e0608 */
[----:B------:R0:W-:Y:S03]  /*59800*/  STL.64 [R1+0x1f38], R32 ;  /* 0x001f382001007387 */ /* 0x0001e60000100a00 */
[----:B------:R-:W-:Y:S01]  /*59810*/  IMAD.X R35, R38, 0x1, R2, P4 ;  /* 0x0000000126237824 */ /* 0x000fe200020e0602 */
[----:B------:R1:W-:Y:S01]  /*59820*/  STL.64 [R1+0x1f30], R36 ;  /* 0x001f302401007387 */ /* 0x0003e20000100a00 */
[----:B0-----:R-:W-:-:S02]  /*59830*/  IADD3 R32, P2, R43, R3, RZ ;  /* 0x000000032b207210 */ /* 0x001fc40007f5e0ff */
[----:B-1----:R-:W-:-:S03]  /*59840*/  IADD3 R36, P1, R43, R5, RZ ;  /* 0x000000052b247210 */ /* 0x002fc60007f3e0ff */
[C---:B------:R-:W-:Y:S01]  /*59850*/  IMAD.X R33, R38.reuse, 0x1, R4, P2 ;  /* 0x0000000126217824 */ /* 0x040fe200010e0604 */
[----:B------:R0:W-:Y:S01]  /*59860*/  STL.64 [R1+0x1f28], R34 ;  /* 0x001f282201007387 */ /* 0x0001e20000100a00 */
[----:B------:R-:W-:-:S03]  /*59870*/  IMAD.X R37, R38, 0x1, R7, P1 ;  /* 0x0000000126257824 */ /* 0x000fc600008e0607 */
[----:B------:R1:W-:Y:S01]  /*59880*/  STL.64 [R1+0x1f20], R32 ;  /* 0x001f202001007387 */ /* 0x0003e20000100a00 */
[----:B------:R-:W-:Y:S02]  /*59890*/  SHF.R.S32.HI R40, RZ, 0x1f, R42 ;  /* 0x0000001fff287819 */ /* 0x000fe4000001142a */
[----:B0-----:R-:W-:Y:S01]  /*598a0*/  IADD3 R34, P4, R43, R6, RZ ;  /* 0x000000062b227210 */ /* 0x001fe20007f9e0ff */
[----:B------:R0:W-:Y:S01]  /*598b0*/  STL.64 [R1+0x1f18], R36 ;  /* 0x001f182401007387 */ /* 0x0001e20000100a00 */
[----:B-1----:R-:W-:-:S03]  /*598c0*/  IADD3 R32, P2, R42, R0, RZ ;  /* 0x000000002a207210 */ /* 0x002fc60007f5e0ff */
[----:B------:R-:W-:Y:S02]  /*598d0*/  IMAD.X R35, R38, 0x1, R8, P4 ;  /* 0x0000000126237824 */ /* 0x000fe400020e0608 */
[----:B------:R-:W-:Y:S01]  /*598e0*/  IMAD.X R33, R40, 0x1, R2, P2 ;  /* 0x0000000128217824 */ /* 0x000fe200010e0602 */
[----:B0-----:R-:W-:Y:S02]  /*598f0*/  IADD3 R36, P1, R42, R3, RZ ;  /* 0x000000032a247210 */ /* 0x001fe40007f3e0ff */
[----:B------:R0:W-:Y:S03]  /*59900*/  STL.64 [R1+0x1f10], R34 ;  /* 0x001f102201007387 */ /* 0x0001e60000100a00 */
[----:B------:R-:W-:Y:S01]  /*59910*/  IMAD.X R37, R40, 0x1, R4, P1 ;  /* 0x0000000128257824 */ /* 0x000fe200008e0604 */
[----:B------:R1:W-:Y:S01]  /*59920*/  STL.64 [R1+0x1f08], R32 ;  /* 0x001f082001007387 */ /* 0x0003e20000100a00 */
[----:B--2---:R-:W-:-:S02]  /*59930*/  SHF.R.S32.HI R38, RZ, 0x1f, R44 ;  /* 0x0000001fff267819 */ /* 0x004fc4000001142c */
[C---:B0-----:R-:W-:Y:S02]  /*59940*/  IADD3 R34, P4, R42.reuse, R5, RZ ;  /* 0x000000052a227210 */ /* 0x041fe40007f9e0ff */
[----:B------:R-:W-:Y:S01]  /*59950*/  IADD3 R42, P2, R42, R6, RZ ;  /* 0x000000062a2a7210 */ /* 0x000fe20007f5e0ff */
[----:B-1----:R-:W2:Y:S02]  /*59960*/  LDL.LU.64 R32, [R1+0x2af8] ;  /* 0x002af80001207983 */ /* 0x002ea40000300a00 */
[C---:B------:R-:W-:Y:S02]  /*59970*/  IMAD.X R35, R40.reuse, 0x1, R7, P4 ;  /* 0x0000000128237824 */ /* 0x040fe400020e0607 */
[----:B------:R0:W-:Y:S01]  /*59980*/  STL.64 [R1+0x1f00], R36 ;  /* 0x001f002401007387 */ /* 0x0001e20000100a00 */
[----:B------:R-:W-:-:S03]  /*59990*/  IMAD.X R43, R40, 0x1, R8, P2 ;  /* 0x00000001282b7824 */ /* 0x000fc600010e0608 */
        /* <DEDUP_REMOVED lines=8> */
[----:B------:R0:W-:Y:S01]  /*59a20*/  STL.64 [R1+0x1ee0], R34 ;  /* 0x001ee02201007387 */ /* 0x0001e20000100a00 */
[----:B------:R-:W-:Y:S01]  /*59a30*/  SHF.R.S32.HI R40, RZ, 0x1f, R39 ;  /* 0x0000001fff287819 */ /* 0x000fe20000011427 */
[----:B------:R-:W-:Y:S01]  /*59a40*/  IMAD.X R43, R38, 0x1, R7, P2 ;  /* 0x00000001262b7824 */ /* 0x000fe200010e0607 */
[----:B-1----:R-:W-:-:S04]  /*59a50*/  IADD3 R36, P1, R44, R6, RZ ;  /* 0x000000062c247210 */ /* 0x002fc80007f3e0ff */
[----:B------:R1:W-:Y:S01]  /*59a60*/  STL.64 [R1+0x1ed8], R42 ;  /* 0x001ed82a01007387 */ /* 0x0003e20000100a00 */
[C---:B0-----:R-:W-:Y:S01]  /*59a70*/  IADD3 R34, P4, R39.reuse, R0, RZ ;  /* 0x0000000027227210 */ /* 0x041fe20007f9e0ff */
[----:B------:R-:W-:Y:S01]  /*59a80*/  IMAD.X R37, R38, 0x1, R8, P1 ;  /* 0x0000000126257824 */ /* 0x000fe200008e0608 */
[----:B------:R-:W-:-:S03]  /*59a90*/  IADD3 R44, P2, R39, R3, RZ ;  /* 0x00000003272c7210 */ /* 0x000fc60007f5e0ff */
[----:B------:R-:W-:Y:S01]  /*59aa0*/  IMAD.X R35, R40, 0x1, R2, P4 ;  /* 0x0000000128237824 */ /* 0x000fe200020e0602 */
[----:B------:R-:W-:Y:S01]  /*59ab0*/  IADD3 R38, P4, R39, R6, RZ ;  /* 0x0000000627267210 */ /* 0x000fe20007f9e0ff */
[----:B-1----:R-:W2:Y:S04]  /*59ac0*/  LDL.LU R43, [R1+0x2af0] ;  /* 0x002af000012b7983 */ /* 0x002ea80000300800 */
[----:B------:R0:W-:Y:S01]  /*59ad0*/  STL.64 [R1+0x1ed0], R36 ;  /* 0x001ed02401007387 */ /* 0x0001e20000100a00 */
[----:B------:R-:W-:-:S03]  /*59ae0*/  IMAD.MOV.U32 R42, RZ, RZ, R45 ;  /* 0x000000ffff2a7224 */ /* 0x000fc600078e002d */
[----:B------:R1:W-:Y:S01]  /*59af0*/  STL.64 [R1+0x1ec8], R34 ;  /* 0x001ec82201007387 */ /* 0x0003e20000100a00 */
[----:B0-----:R-:W-:Y:S01]  /*59b00*/  IADD3 R36, P1, R39, R5, RZ ;  /* 0x0000000527247210 */ /* 0x001fe20007f3e0ff */
[----:B------:R-:W-:Y:S02]  /*59b10*/  IMAD.MOV.U32 R39, RZ, RZ, R40 ;  /* 0x000000ffff277224 */ /* 0x000fe400078e0028 */
[----:B-1----:R-:W2:Y:S02]  /*59b20*/  LDL.LU.64 R34, [R1+0x2ae8] ;  /* 0x002ae80001227983 */ /* 0x002ea40000300a00 */
[C---:B------:R-:W-:Y:S01]  /*59b30*/  IMAD.X R45, R39.reuse, 0x1, R4, P2 ;  /* 0x00000001272d7824 */ /* 0x040fe200010e0604 */
[----:B---3--:R-:W-:Y:S01]  /*59b40*/  SHF.R.S32.HI R40, RZ, 0x1f, R47 ;  /* 0x0000001fff287819 */ /* 0x008fe2000001142f */
[----:B------:R-:W-:-:S03]  /*59b50*/  IMAD.X R37, R39, 0x1, R7, P1 ;  /* 0x0000000127257824 */ /* 0x000fc600008e0607 */
        /* <DEDUP_REMOVED lines=25> */
[----:B------:R-:W-:Y:S01]  /*59cf0*/  IMAD.MOV.U32 R47, RZ, RZ, R52 ;  /* 0x000000ffff2f7224 */ /* 0x000fe200078e0034 */
[----:B------:R-:W-:Y:S01]  /*59d00*/  SHF.R.S32.HI R52, RZ, 0x1f, R42 ;  /* 0x0000001fff347819 */ /* 0x000fe2000001142a */
[C---:B------:R-:W-:Y:S01]  /*59d10*/  IMAD.X R45, R41.reuse, 0x1, R7, P2 ;  /* 0x00000001292d7824 */ /* 0x040fe200010e0607 */
[----:B0-----:R-:W3:Y:S01]  /*59d20*/  LDL.LU.64 R36, [R1+0x2ae0] ;  /* 0x002ae00001247983 */ /* 0x001ee20000300a00 */
[----:B------:R-:W-:-:S03]  /*59d30*/  IMAD.X R41, R41, 0x1, R8, P1 ;  /* 0x0000000129297824 */ /* 0x000fc600008e0608 */
[----:B------:R0:W-:Y:S04]  /*59d40*/  STL.64 [R1+0x1e80], R38 ;  /* 0x001e802601007387 */ /* 0x0001e80000100a00 */
[----:B------:R1:W-:Y:S01]  /*59d50*/  STL.64 [R1+0x1e78], R44 ;  /* 0x001e782c01007387 */ /* 0x0003e20000100a00 */
[----:B0-----:R-:W-:-:S03]  /*59d60*/  IADD3 R38, P4, R42, R0, RZ ;  /* 0x000000002a267210 */ /* 0x001fc60007f9e0ff */
[----:B------:R0:W-:Y:S02]  /*59d70*/  STL.64 [R1+0x1e70], R40 ;  /* 0x001e702801007387 */ /* 0x0001e40000100a00 */
[----:B------:R-:W-:Y:S01]  /*59d80*/  IMAD.X R39, R52, 0x1, R2, P4 ;  /* 0x0000000134277824 */ /* 0x000fe200020e0602 */
[----:B-1----:R-:W-:-:S04]  /*59d90*/  IADD3 R44, P2, R42, R3, RZ ;  /* 0x000000032a2c7210 */ /* 0x002fc80007f5e0ff */
[----:B------:R1:W-:Y:S01]  /*59da0*/  STL.64 [R1+0x1e68], R38 ;  /* 0x001e682601007387 */ /* 0x0003e20000100a00 */
[----:B0-----:R-:W-:Y:S01]  /*59db0*/  IADD3 R40, P1, R42, R5, RZ ;  /* 0x000000052a287210 */ /* 0x001fe20007f3e0ff */
[----:B------:R-:W-:-:S04]  /*59dc0*/  IMAD.X R45, R52, 0x1, R4, P2 ;  /* 0x00000001342d7824 */ /* 0x000fc800010e0604 */
[----:B------:R-:W-:Y:S01]  /*59dd0*/  IMAD.X R41, R52, 0x1, R7, P1 ;  /* 0x0000000134297824 */ /* 0x000fe200008e0607 */
[----:B-1----:R-:W-:Y:S01]  /*59de0*/  IADD3 R38, P4, R42, R6, RZ ;  /* 0x000000062a267210 */ /* 0x002fe20007f9e0ff */
[----:B------:R0:W-:Y:S01]  /*59df0*/  STL.64 [R1+0x1e60], R44 ;  /* 0x001e602c01007387 */ /* 0x0001e20000100a00 */
[----:B------:R-:W-:-:S03]  /*59e00*/  SHF.R.S32.HI R42, RZ, 0x1f, R53 ;  /* 0x0000001fff2a7819 */ /* 0x000fc60000011435 */
[----:B------:R-:W-:Y:S01]  /*59e10*/  IMAD.X R39, R52, 0x1, R8, P4 ;  /* 0x0000000134277824 */ /* 0x000fe200020e0608 */
[----:B------:R1:W-:Y:S04]  /*59e20*/  STL.64 [R1+0x1e58], R40 ;  /* 0x001e582801007387 */ /* 0x0003e80000100a00 */
[----:B------:R4:W-:Y:S01]  /*59e30*/  STL.64 [R1+0x1e50], R38 ;  /* 0x001e502601007387 */ /* 0x0009e20000100a00 */
[C---:B0-----:R-:W-:Y:S02]  /*59e40*/  IADD3 R44, P2, R53.reuse, R0, RZ ;  /* 0x00000000352c7210 */ /* 0x041fe40007f5e0ff */
[----:B-1----:R-:W-:-:S03]  /*59e50*/  IADD3 R40, P1, R53, R3, RZ ;  /* 0x0000000335287210 */ /* 0x002fc60007f3e0ff */
[C---:B------:R-:W-:Y:S01]  /*59e60*/  IMAD.X R45, R42.reuse, 0x1, R2, P2 ;  /* 0x000000012a2d7824 */ /* 0x040fe200010e0602 */
[C---:B------:R-:W-:Y:S02]  /*59e70*/  IADD3 R52, P2, R53.reuse, R6, RZ ;  /* 0x0000000635347210 */ /* 0x040fe40007f5e0ff */
[----:B----4-:R-:W-:Y:S01]  /*59e80*/  IADD3 R38, P4, R53, R5, RZ ;  /* 0x0000000535267210 */ /* 0x010fe20007f9e0ff */
[C---:B------:R-:W-:Y:S01]  /*59e90*/  IMAD.X R41, R42.reuse, 0x1, R4, P1 ;  /* 0x000000012a297824 */ /* 0x040fe200008e0604 */
[----:B------:R0:W-:Y:S01]  /*59ea0*/  STL.64 [R1+0x1e48], R44 ;  /* 0x001e482c01007387 */ /* 0x0001e20000100a00 */
[C---:B------:R-:W-:Y:S02]  /*59eb0*/  IMAD.X R53, R42.reuse, 0x1, R8, P2 ;  /* 0x000000012a357824 */ /* 0x040fe400010e0608 */
[----:B------:R-:W-:Y:S01]  /*59ec0*/  IMAD.X R39, R42, 0x1, R7, P4 ;  /* 0x000000012a277824 */ /* 0x000fe200020e0607 */
[----:B------:R1:W-:Y:S04]  /*59ed0*/  STL.64 [R1+0x1e40], R40 ;  /* 0x001e402801007387 */ /* 0x0003e80000100a00 */
[----:B------:R4:W-:Y:S01]  /*59ee0*/  STL.64 [R1+0x1e38], R38 ;  /* 0x001e382601007387 */ /* 0x0009e20000100a00 */
[----:B0-----:R-:W-:-:S02]  /*59ef0*/  SHF.R.S32.HI R44, RZ, 0x1f, R50 ;  /* 0x0000001fff2c7819 */ /* 0x001fc40000011432 */
[C---:B-1----:R-:W-:Y:S01]  /*59f00*/  IADD3 R40, P1, R50.reuse, R0, RZ ;  /* 0x0000000032287210 */ /* 0x042fe20007f3e0ff */
[----:B------:R0:W-:Y:S01]  /*59f10*/  STL.64 [R1+0x1e30], R52 ;  /* 0x001e303401007387 */ /* 0x0001e20000100a00 */
[----:B----4-:R-:W-:-:S03]  /*59f20*/  IADD3 R38, P4, R50, R3, RZ ;  /* 0x0000000332267210 */ /* 0x010fc60007f9e0ff */
[C---:B------:R-:W-:Y:S02]  /*59f30*/  IMAD.X R41, R44.reuse, 0x1, R2, P1 ;  /* 0x000000012c297824 */ /* 0x040fe400008e0602 */
[----:B------:R-:W-:Y:S01]  /*59f40*/  IMAD.X R39, R44, 0x1, R4, P4 ;  /* 0x000000012c277824 */ /* 0x000fe200020e0604 */
[----:B0-----:R-:W-:Y:S02]  /*59f50*/  IADD3 R52, P2, R50, R5, RZ ;  /* 0x0000000532347210 */ /* 0x001fe40007f5e0ff */
[----:B------:R0:W-:Y:S03]  /*59f60*/  STL.64 [R1+0x1e28], R40 ;  /* 0x001e282801007387 */ /* 0x0001e60000100a00 */
[----:B------:R-:W-:Y:S01]  /*59f70*/  IMAD.X R53, R44, 0x1, R7, P2 ;  /* 0x000000012c357824 */ /* 0x000fe200010e0607 */
[----:B------:R1:W-:Y:S01]  /*59f80*/  STL.64 [R1+0x1e20], R38 ;  /* 0x001e202601007387 */ /* 0x0003e20000100a00 */
[----:B------:R-:W-:-:S02]  /*59f90*/  SHF.R.S32.HI R42, RZ, 0x1f, R51 ;  /* 0x0000001fff2a7819 */ /* 0x000fc40000011433 */
[----:B0-----:R-:W-:Y:S01]  /*59fa0*/  IADD3 R40, P1, R50, R6, RZ ;  /* 0x0000000632287210 */ /* 0x001fe20007f3e0ff */
[----:B------:R0:W-:Y:S01]  /*59fb0*/  STL.64 [R1+0x1e18], R52 ;  /* 0x001e183401007387 */ /* 0x0001e20000100a00 */
[----:B-1----:R-:W-:-:S03]  /*59fc0*/  IADD3 R38, P4, R51, R0, RZ ;  /* 0x0000000033267210 */ /* 0x002fc60007f9e0ff */
[----:B------:R-:W-:Y:S02]  /*59fd0*/  IMAD.X R41, R44, 0x1, R8, P1 ;  /* 0x000000012c297824 */ /* 0x000fe400008e0608 */
[C---:B------:R-:W-:Y:S01]  /*59fe0*/  IMAD.X R39, R42.reuse, 0x1, R2, P4 ;  /* 0x000000012a277824 */ /* 0x040fe200020e0602 */
[C---:B0-----:R-:W-:Y:S02]  /*59ff0*/  IADD3 R52, P2, R51.reuse, R3, RZ ;  /* 0x0000000333347210 */ /* 0x041fe40007f5e0ff */
[----:B------:R0:W-:Y:S03]  /*5a000*/  STL.64 [R1+0x1e10], R40 ;  /* 0x001e102801007387 */ /* 0x0001e60000100a00 */
[----:B------:R-:W-:Y:S01]  /*5a010*/  IMAD.X R53, R42, 0x1, R4, P2 ;  /* 0x000000012a357824 */ /* 0x000fe200010e0604 */
[----:B------:R1:W-:Y:S01]  /*5a020*/  STL.64 [R1+0x1e08], R38 ;  /* 0x001e082601007387 */ /* 0x0003e20000100a00 */
[----:B------:R-:W-:-:S02]  /*5a030*/  IADD3 R50, P4, R51, R6, RZ ;  /* 0x0000000633327210 */ /* 0x000fc40007f9e0ff */
[----:B0-----:R-:W-:Y:S02]  /*5a040*/  IADD3 R40, P1, R51, R5, RZ ;  /* 0x0000000533287210 */ /* 0x001fe40007f3e0ff */
[----:B------:R-:W-:Y:S01]  /*5a050*/  SHF.R.S32.HI R44, RZ, 0x1f, R60 ;  /* 0x0000001fff2c7819 */ /* 0x000fe2000001143c */
[----:B-1----:R-:W4:Y:S02]  /*5a060*/  LDL.LU.64 R38, [R1+0x2ad8] ;  /* 0x002ad80001267983 */ /* 0x002f240000300a00 */
        /* <DEDUP_REMOVED lines=16> */
[----:B0-----:R-:W-:Y:S01]  /*5a170*/  IADD3 R40, P1, R61, R0, RZ ;  /* 0x000000003d287210 */ /* 0x001fe20007f3e0ff */
[----:B------:R-:W-:-:S04]  /*5a180*/  IMAD.X R53, R44, 0x1, R8, P2 ;  /* 0x000000012c357824 */ /* 0x000fc800010e0608 */
[C---:B------:R-:W-:Y:S01]  /*5a190*/  IMAD.X R41, R42.reuse, 0x1, R2, P1 ;  /* 0x000000012a297824 */ /* 0x040fe200008e0602 */
[----:B------:R0:W-:Y:S01]  /*5a1a0*/  STL.64 [R1+0x1dc0], R52 ;  /* 0x001dc03401007387 */ /* 0x0001e20000100a00 */
[C---:B-1----:R-:W-:Y:S02]  /*5a1b0*/  IADD3 R50, P4, R61.reuse, R3, RZ ;  /* 0x000000033d327210 */ /* 0x042fe40007f9e0ff */
[C---:B------:R-:W-:Y:S01]  /*5a1c0*/  IADD3 R60, P1, R61.reuse, R6, RZ ;  /* 0x000000063d3c7210 */ /* 0x040fe20007f3e0ff */
[----:B------:R-:W-:Y:S02]  /*5a1d0*/  IMAD.MOV.U32 R45, RZ, RZ, R47 ;  /* 0x000000ffff2d7224 */ /* 0x000fe400078e002f */
[C---:B------:R-:W-:Y:S01]  /*5a1e0*/  IMAD.X R51, R42.reuse, 0x1, R4, P4 ;  /* 0x000000012a337824 */ /* 0x040fe200020e0604 */
[----:B0-----:R-:W-:Y:S01]  /*5a1f0*/  IADD3 R52, P2, R61, R5, RZ ;  /* 0x000000053d347210 */ /* 0x001fe20007f5e0ff */
[----:B------:R0:W-:Y:S01]  /*5a200*/  STL.64 [R1+0x1db8], R40 ;  /* 0x001db82801007387 */ /* 0x0001e20000100a00 */
[----:B------:R-:W-:-:S03]  /*5a210*/  IMAD.X R61, R42, 0x1, R8, P1 ;  /* 0x000000012a3d7824 */ /* 0x000fc600008e0608 */
[----:B------:R-:W-:Y:S01]  /*5a220*/  IMAD.X R53, R42, 0x1, R7, P2 ;  /* 0x000000012a357824 */ /* 0x000fe200010e0607 */
[----:B------:R-:W-:Y:S01]  /*5a230*/  SHF.R.S32.HI R47, RZ, 0x1f, R45 ;  /* 0x0000001fff2f7819 */ /* 0x000fe2000001142d */
[----:B0-----:R-:W3:Y:S04]  /*5a240*/  LDL.LU.64 R40, [R1+0x2ad0] ;  /* 0x002ad00001287983 */ /* 0x001ee80000300a00 */
[----:B------:R0:W-:Y:S04]  /*5a250*/  STL.64 [R1+0x1db0], R50 ;  /* 0x001db03201007387 */ /* 0x0001e80000100a00 */
[----:B------:R1:W-:Y:S04]  /*5a260*/  STL.64 [R1+0x1da8], R52 ;  /* 0x001da83401007387 */ /* 0x0003e80000100a00 */
[----:B------:R2:W-:Y:S01]  /*5a270*/  STL.64 [R1+0x1d90], R60 ;  /* 0x001d903c01007387 */ /* 0x0005e20000100a00 */
[----:B0-----:R-:W-:-:S02]  /*5a280*/  IADD3 R50, P4, R45, R0, RZ ;  /* 0x000000002d327210 */ /* 0x001fc40007f9e0ff */
[----:B-1----:R-:W-:-:S03]  /*5a290*/  IADD3 R52, P2, R45, R3, RZ ;  /* 0x000000032d347210 */ /* 0x002fc60007f5e0ff */
[----:B------:R-:W-:Y:S01]  /*5a2a0*/  IMAD.X R51, R47, 0x1, R2, P4 ;  /* 0x000000012f337824 */ /* 0x000fe200020e0602 */
[----:B--2---:R-:W-:Y:S01]  /*5a2b0*/  IADD3 R60, P1, R45, R5, RZ ;  /* 0x000000052d3c7210 */ /* 0x004fe20007f3e0ff */
[----:B------:R-:W-:-:S03]  /*5a2c0*/  IMAD.X R53, R47, 0x1, R4, P2 ;  /* 0x000000012f357824 */ /* 0x000fc600010e0604 */
[----:B------:R0:W-:Y:S01]  /*5a2d0*/  STL.64 [R1+0x1da0], R50 ;  /* 0x001da03201007387 */ /* 0x0001e20000100a00 */
[----:B------:R-:W-:Y:S01]  /*5a2e0*/  IMAD.X R61, R47, 0x1, R7, P1 ;  /* 0x000000012f3d7824 */ /* 0x000fe200008e0607 */
[----:B------:R-:W-:Y:S02]  /*5a2f0*/  IADD3 R44, P4, R45, R6, RZ ;  /* 0x000000062d2c7210 */ /* 0x000fe40007f9e0ff */
[----:B------:R-:W-:Y:S01]  /*5a300*/  SHF.R.S32.HI R42, RZ, 0x1f, R54 ;  /* 0x0000001fff2a7819 */ /* 0x000fe20000011436 */
[----:B0-----:R-:W2:Y:S04]  /*5a310*/  LDL.LU.64 R50, [R1+0x2ac8] ;  /* 0x002ac80001327983 */ /* 0x001ea80000300a00 */
        /* <DEDUP_REMOVED lines=8> */
[----:B------:R1:W-:Y:S01]  /*5a3a0*/  STL.64 [R1+0x1d78], R52 ;  /* 0x001d783401007387 */ /* 0x0003e20000100a00 */
[----:B------:R-:W-:-:S03]  /*5a3b0*/  SHF.R.S32.HI R47, RZ, 0x1f, R55 ;  /* 0x0000001fff2f7819 */ /* 0x000fc60000011437 */
[----:B------:R1:W-:Y:S01]  /*5a3c0*/  STL.64 [R1+0x1d70], R60 ;  /* 0x001d703c01007387 */ /* 0x0003e20000100a00 */
[C---:B0-----:R-:W-:Y:S02]  /*5a3d0*/  IADD3 R44, P4, R54.reuse, R5, RZ ;  /* 0x00000005362c7210 */ /* 0x041fe40007f9e0ff */
[----:B-1----:R-:W-:-:S03]  /*5a3e0*/  IADD3 R52, P2, R54, R6, RZ ;  /* 0x0000000636347210 */ /* 0x002fc60007f5e0ff */
[C---:B------:R-:W-:Y:S01]  /*5a3f0*/  IMAD.X R45, R42.reuse, 0x1, R7, P4 ;  /* 0x000000012a2d7824 */ /* 0x040fe200020e0607 */
[----:B------:R-:W-:Y:S01]  /*5a400*/  IADD3 R60, P1, R55, R0, RZ ;  /* 0x00000000373c7210 */ /* 0x000fe20007f3e0ff */
[----:B------:R-:W-:-:S03]  /*5a410*/  IMAD.X R53, R42, 0x1, R8, P2 ;  /* 0x000000012a357824 */ /* 0x000fc600010e0608 */
[----:B------:R-:W-:Y:S01]  /*5a420*/  STL.64 [R1+0x1d68], R44 ;  /* 0x001d682c01007387 */ /* 0x000fe20000100a00 */
[----:B------:R-:W-:-:S03]  /*5a430*/  IMAD.X R61, R47, 0x1, R2, P1 ;  /* 0x000000012f3d7824 */ /* 0x000fc600008e0602 */
[----:B------:R-:W-:Y:S04]  /*5a440*/  STL.64 [R1+0x1d60], R52 ;  /* 0x001d603401007387 */ /* 0x000fe80000100a00 */
[----:B------:R0:W-:Y:S04]  /*5a450*/  STL.64 [R1+0x1d58], R60 ;  /* 0x001d583c01007387 */ /* 0x0001e80000100a00 */
[----:B0-----:R-:W4:Y:S01]  /*5a460*/  LDL.LU.64 R60, [R1+0x2ac0] ;  /* 0x002ac000013c7983 */ /* 0x001f220000300a00 */
[C---:B------:R-:W-:Y:S02]  /*5a470*/  IADD3 R44, P4, R55.reuse, R3, RZ ;  /* 0x00000003372c7210 */ /* 0x040fe40007f9e0ff */
[----:B------:R-:W-:-:S02]  /*5a480*/  IADD3 R52, P2, R55, R5, RZ ;  /* 0x0000000537347210 */ /* 0x000fc40007f5e0ff */
[----:B------:R-:W-:Y:S01]  /*5a490*/  IADD3 R54, P1, R55, R6, RZ ;  /* 0x0000000637367210 */ /* 0x000fe20007f3e0ff */
[C---:B------:R-:W-:Y:S02]  /*5a4a0*/  IMAD.X R45, R47.reuse, 0x1, R4, P4 ;  /* 0x000000012f2d7824 */ /* 0x040fe400020e0604 */
[C---:B------:R-:W-:Y:S02]  /*5a4b0*/  IMAD.X R53, R47.reuse, 0x1, R7, P2 ;  /* 0x000000012f357824 */ /* 0x040fe400010e0607 */
[----:B------:R-:W-:Y:S01]  /*5a4c0*/  IMAD.X R55, R47, 0x1, R8, P1 ;  /* 0x000000012f377824 */ /* 0x000fe200008e0608 */
[----:B------:R0:W-:Y:S04]  /*5a4d0*/  STL.64 [R1+0x1d50], R44 ;  /* 0x001d502c01007387 */ /* 0x0001e80000100a00 */
[----:B------:R1:W-:Y:S04]  /*5a4e0*/  STL.64 [R1+0x1d48], R52 ;  /* 0x001d483401007387 */ /* 0x0003e80000100a00 */
[----:B------:R1:W-:Y:S01]  /*5a4f0*/  STL.64 [R1+0x1d38], R54 ;  /* 0x001d383601007387 */ /* 0x0003e20000100a00 */
[----:B----4-:R-:W-:-:S02]  /*5a500*/  SHF.R.S32.HI R42, RZ, 0x1f, R61 ;  /* 0x0000001fff2a7819 */ /* 0x010fc4000001143d */
[C---:B0-----:R-:W-:Y:S02]  /*5a510*/  IADD3 R44, P4, R61.reuse, R0, RZ ;  /* 0x000000003d2c7210 */ /* 0x041fe40007f9e0ff */
[C---:B-1----:R-:W-:Y:S02]  /*5a520*/  IADD3 R52, P2, R61.reuse, R3, RZ ;  /* 0x000000033d347210 */ /* 0x042fe40007f5e0ff */
[C---:B------:R-:W-:Y:S01]  /*5a530*/  IADD3 R54, P1, R61.reuse, R5, RZ ;  /* 0x000000053d367210 */ /* 0x040fe20007f3e0ff */
[C---:B------:R-:W-:Y:S02]  /*5a540*/  IMAD.X R45, R42.reuse, 0x1, R2, P4 ;  /* 0x000000012a2d7824 */ /* 0x040fe400020e0602 */
[C---:B------:R-:W-:Y:S02]  /*5a550*/  IMAD.X R53, R42.reuse, 0x1, R4, P2 ;  /* 0x000000012a357824 */ /* 0x040fe400010e0604 */
[----:B------:R-:W-:Y:S01]  /*5a560*/  IMAD.X R55, R42, 0x1, R7, P1 ;  /* 0x000000012a377824 */ /* 0x000fe200008e0607 */
[----:B------:R0:W-:Y:S04]  /*5a570*/  STL.64 [R1+0x1d30], R44 ;  /* 0x001d302c01007387 */ /* 0x0001e80000100a00 */
[----:B------:R1:W-:Y:S04]  /*5a580*/  STL.64 [R1+0x1d28], R52 ;  /* 0x001d283401007387 */ /* 0x0003e80000100a00 */
[----:B------:R4:W-:Y:S01]  /*5a590*/  STL.64 [R1+0x1d20], R54 ;  /* 0x001d203601007387 */ /* 0x0009e20000100a00 */
[----:B0-----:R-:W-:-:S02]  /*5a5a0*/  IADD3 R44, P4, R61, R6, RZ ;  /* 0x000000063d2c7210 */ /* 0x001fc40007f9e0ff */
[----:B------:R-:W-:Y:S02]  /*5a5b0*/  SHF.R.S32.HI R61, RZ, 0x1f, R60 ;  /* 0x0000001fff3d7819 */ /* 0x000fe4000001143c */
[----:B-1----:R-:W-:Y:S01]  /*5a5c0*/  IADD3 R52, P2, R60, R0, RZ ;  /* 0x000000003c347210 */ /* 0x002fe20007f5e0ff */
[----:B------:R-:W-:Y:S01]  /*5a5d0*/  IMAD.X R45, R42, 0x1, R8, P4 ;  /* 0x000000012a2d7824 */ /* 0x000fe200020e0608 */
[----:B----4-:R-:W-:-:S03]  /*5a5e0*/  IADD3 R54, P1, R60, R3, RZ ;  /* 0x000000033c367210 */ /* 0x010fc60007f3e0ff */
        /* <DEDUP_REMOVED lines=16> */
[----:B-1----:R-:W-:-:S03]  /*5a6f0*/  IADD3 R52, P2, R59, R5, RZ ;  /* 0x000000053b347210 */ /* 0x002fc60007f5e0ff */
[C---:B------:R-:W-:Y:S01]  /*5a700*/  IMAD.X R45, R60.reuse, 0x1, R4, P4 ;  /* 0x000000013c2d7824 */ /* 0x040fe200020e0604 */
[----:B----4-:R-:W-:Y:S01]  /*5a710*/  IADD3 R54, P1, R59, R6, RZ ;  /* 0x000000063b367210 */ /* 0x010fe20007f3e0ff */
[----:B------:R-:W-:-:S03]  /*5a720*/  IMAD.X R53, R60, 0x1, R7, P2 ;  /* 0x000000013c357824 */ /* 0x000fc600010e0607 */
[----:B------:R-:W-:Y:S01]  /*5a730*/  STL.64 [R1+0x1ce8], R44 ;  /* 0x001ce82c01007387 */ /* 0x000fe20000100a00 */
[----:B------:R-:W-:-:S03]  /*5a740*/  IMAD.X R55, R60, 0x1, R8, P1 ;  /* 0x000000013c377824 */ /* 0x000fc600008e0608 */
[----:B------:R0:W-:Y:S04]  /*5a750*/  STL.64 [R1+0x1ce0], R52 ;  /* 0x001ce03401007387 */ /* 0x0001e80000100a00 */
[----:B0-----:R-:W4:Y:S04]  /*5a760*/  LDL.LU.64 R52, [R1+0x2ab8] ;  /* 0x002ab80001347983 */ /* 0x001f280000300a00 */
[----:B------:R0:W-:Y:S04]  /*5a770*/  STL.64 [R1+0x1cc8], R54 ;  /* 0x001cc83601007387 */ /* 0x0001e80000100a00 */
[----:B0-----:R-:W3:Y:S01]  /*5a780*/  LDL.LU.64 R54, [R1+0x2ab0] ;  /* 0x002ab00001367983 */ /* 0x001ee20000300a00 */
[----:B------:R-:W-:-:S02]  /*5a790*/  SHF.R.S32.HI R59, RZ, 0x1f, R56 ;  /* 0x0000001fff3b7819 */ /* 0x000fc40000011438 */
[C---:B------:R-:W-:Y:S02]  /*5a7a0*/  IADD3 R44, P4, R56.reuse, R0, RZ ;  /* 0x00000000382c7210 */ /* 0x040fe40007f9e0ff */
[----:B------:R-:W-:-:S03]  /*5a7b0*/  IADD3 R42, P2, R56, R3, RZ ;  /* 0x00000003382a7210 */ /* 0x000fc60007f5e0ff */
[C---:B------:R-:W-:Y:S02]  /*5a7c0*/  IMAD.X R45, R59.reuse, 0x1, R2, P4 ;  /* 0x000000013b2d7824 */ /* 0x040fe400020e0602 */
[----:B------:R0:W-:Y:S01]  /*5a7d0*/  STL [R1+0x1cb8], R42 ;  /* 0x001cb82a01007387 */ /* 0x0001e20000100800 */
[----:B------:R-:W-:Y:S02]  /*5a7e0*/  IMAD.MOV.U32 R60, RZ, RZ, R42 ;  /* 0x000000ffff3c7224 */ /* 0x000fe400078e002a */
[----:B------:R-:W-:Y:S01]  /*5a7f0*/  IMAD.MOV.U32 R61, RZ, RZ, R43 ;  /* 0x000000ffff3d7224 */ /* 0x000fe200078e002b */
[----:B------:R1:W-:Y:S01]  /*5a800*/  STL.64 [R1+0x1cc0], R44 ;  /* 0x001cc02c01007387 */ /* 0x0003e20000100a00 */
[----:B------:R-:W-:Y:S01]  /*5a810*/  IMAD.X R61, R59, 0x1, R4, P2 ;  /* 0x000000013b3d7824 */ /* 0x000fe200010e0604 */
[----:B0-----:R-:W-:-:S04]  /*5a820*/  IADD3 R42, P1, R56, R5, RZ ;  /* 0x00000005382a7210 */ /* 0x001fc80007f3e0ff */
[----:B------:R-:W-:Y:S01]  /*5a830*/  STL [R1+0x1cbc], R61 ;  /* 0x001cbc3d01007387 */ /* 0x000fe20000100800 */
[----:B-1----:R-:W-:Y:S01]  /*5a840*/  IADD3 R44, P4, R56, R6, RZ ;  /* 0x00000006382c7210 */ /* 0x002fe20007f9e0ff */
[----:B------:R-:W-:-:S04]  /*5a850*/  IMAD.X R43, R59, 0x1, R7, P1 ;  /* 0x000000013b2b7824 */ /* 0x000fc800008e0607 */
[----:B------:R-:W-:Y:S01]  /*5a860*/  IMAD.X R45, R59, 0x1, R8, P4 ;  /* 0x000000013b2d7824 */ /* 0x000fe200020e0608 */
[----:B------:R0:W-:Y:S04]  /*5a870*/  STL.64 [R1+0x1c78], R42 ;  /* 0x001c782a01007387 */ /* 0x0001e80000100a00 */
[----:B------:R1:W-:Y:S01]  /*5a880*/  STL.64 [R1+0x1c58], R44 ;  /* 0x001c582c01007387 */ /* 0x0003e20000100a00 */
[----:B------:R-:W-:Y:S01]  /*5a890*/  IMAD.MOV.U32 R59, RZ, RZ, R49 ;  /* 0x000000ffff3b7224 */ /* 0x000fe200078e0031 */
[----:B---3--:R-:W-:Y:S02]  /*5a8a0*/  SHF.R.S32.HI R56, RZ, 0x1f, R55 ;  /* 0x0000001fff387819 */ /* 0x008fe40000011437 */
[C---:B------:R-:W-:Y:S02]  /*5a8b0*/  IADD3 R60, P2, R55.reuse, R0, RZ ;  /* 0x00000000373c7210 */ /* 0x040fe40007f5e0ff */
[----:B0-----:R-:W-:-:S03]  /*5a8c0*/  IADD3 R42, P1, R55, R3, RZ ;  /* 0x00000003372a7210 */ /* 0x001fc60007f3e0ff */
[C---:B------:R-:W-:Y:S01]  /*5a8d0*/  IMAD.X R61, R56.reuse, 0x1, R2, P2 ;  /* 0x00000001383d7824 */ /* 0x040fe200010e0602 */
[----:B-1----:R-:W-:Y:S01]  /*5a8e0*/  IADD3 R44, P4, R55, R5, RZ ;  /* 0x00000005372c7210 */ /* 0x002fe20007f9e0ff */
[----:B------:R-:W-:-:S03]  /*5a8f0*/  IMAD.X R43, R56, 0x1, R4, P1 ;  /* 0x00000001382b7824 */ /* 0x000fc600008e0604 */
[----:B------:R0:W-:Y:S01]  /*5a900*/  STL.64 [R1+0x1c50], R60 ;  /* 0x001c503c01007387 */ /* 0x0001e20000100a00 */
[----:B------:R-:W-:-:S03]  /*5a910*/  IMAD.X R45, R56, 0x1, R7, P4 ;  /* 0x00000001382d7824 */ /* 0x000fc600020e0607 */
[----:B------:R1:W-:Y:S01]  /*5a920*/  STL.64 [R1+0x1c48], R42 ;  /* 0x001c482a01007387 */ /* 0x0003e20000100a00 */
[----:B0-----:R-:W-:Y:S02]  /*5a930*/  IADD3 R60, P2, R55, R6, RZ ;  /* 0x00000006373c7210 */ /* 0x001fe40007f5e0ff */
[----:B------:R-:W-:-:S03]  /*5a940*/  SHF.R.S32.HI R55, RZ, 0x1f, R54 ;  /* 0x0000001fff377819 */ /* 0x000fc60000011436 */
[----:B------:R-:W-:Y:S01]  /*5a950*/  IMAD.X R61, R56, 0x1, R8, P2 ;  /* 0x00000001383d7824 */ /* 0x000fe200010e0608 */
[C---:B-1----:R-:W-:Y:S01]  /*5a960*/  IADD3 R42, P1, R54.reuse, R0, RZ ;  /* 0x00000000362a7210 */ /* 0x042fe20007f3e0ff */
[----:B------:R0:W-:Y:S04]  /*5a970*/  STL.64 [R1+0x1c10], R44 ;  /* 0x001c102c01007387 */ /* 0x0001e80000100a00 */
[----:B------:R1:W-:Y:S01]  /*5a980*/  STL.64 [R1+0x1bf0], R60 ;  /* 0x001bf03c01007387 */ /* 0x0003e20000100a00 */
[----:B------:R-:W-:Y:S01]  /*5a990*/  IMAD.X R43, R55, 0x1, R2, P1 ;  /* 0x00000001372b7824 */ /* 0x000fe200008e0602 */
[C---:B0-----:R-:W-:Y:S02]  /*5a9a0*/  IADD3 R44, P4, R54.reuse, R3, RZ ;  /* 0x00000003362c7210 */ /* 0x041fe40007f9e0ff */
[----:B-1----:R-:W-:-:S03]  /*5a9b0*/  IADD3 R60, P2, R54, R5, RZ ;  /* 0x00000005363c7210 */ /* 0x002fc60007f5e0ff */
[C---:B------:R-:W-:Y:S01]  /*5a9c0*/  IMAD.X R45, R55.reuse, 0x1, R4, P4 ;  /* 0x00000001372d7824 */ /* 0x040fe200020e0604 */
[----:B------:R0:W-:Y:S01]  /*5a9d0*/  STL.64 [R1+0x1be8], R42 ;  /* 0x001be82a01007387 */ /* 0x0001e20000100a00 */
[----:B------:R-:W-:-:S03]  /*5a9e0*/  IMAD.X R61, R55, 0x1, R7, P2 ;  /* 0x00000001373d7824 */ /* 0x000fc600010e0607 */
[----:B------:R1:W-:Y:S04]  /*5a9f0*/  STL.64 [R1+0x1be0], R44 ;  /* 0x001be02c01007387 */ /* 0x0003e80000100a00 */
[----:B------:R3:W-:Y:S01]  /*5aa00*/  STL.64 [R1+0x1bc8], R60 ;  /* 0x001bc83c01007387 */ /* 0x0007e20000100a00 */
[----:B0-----:R-:W-:Y:S02]  /*5aa10*/  IADD3 R42, P1, R54, R6, RZ ;  /* 0x00000006362a7210 */ /* 0x001fe40007f3e0ff */
[----:B----4-:R-:W-:Y:S02]  /*5aa20*/  SHF.R.S32.HI R54, RZ, 0x1f, R53 ;  /* 0x0000001fff367819 */ /* 0x010fe40000011435 */
[----:B-1----:R-:W-:Y:S01]  /*5aa30*/  IADD3 R44, P4, R53, R0, RZ ;  /* 0x00000000352c7210 */ /* 0x002fe20007f9e0ff */
[----:B------:R-:W-:-:S02]  /*5aa40*/  IMAD.X R43, R55, 0x1, R8, P1 ;  /* 0x00000001372b7824 */ /* 0x000fc400008e0608 */
[----:B---3--:R-:W-:Y:S01]  /*5aa50*/  IMAD.MOV.U32 R60, RZ, RZ, R46 ;  /* 0x000000ffff3c7224 */ /* 0x008fe200078e002e */
[C---:B------:R-:W-:Y:S01]  /*5aa60*/  IADD3 R46, P2, R53.reuse, R3, RZ ;  /* 0x00000003352e7210 */ /* 0x040fe20007f5e0ff */
[C---:B------:R-:W-:Y:S01]  /*5aa70*/  IMAD.X R45, R54.reuse, 0x1, R2, P4 ;  /* 0x00000001362d7824 */ /* 0x040fe200020e0602 */
[----:B------:R0:W-:Y:S03]  /*5aa80*/  STL.64 [R1+0x1ba0], R42 ;  /* 0x001ba02a01007387 */ /* 0x0001e60000100a00 */
[----:B------:R-:W-:Y:S01]  /*5aa90*/  IMAD.X R47, R54, 0x1, R4, P2 ;  /* 0x00000001362f7824 */ /* 0x000fe200010e0604 */
[----:B------:R1:W-:Y:S04]  /*5aaa0*/  STL.64 [R1+0x1b98], R44 ;  /* 0x001b982c01007387 */ /* 0x0003e80000100a00 */
[----:B------:R3:W-:Y:S01]  /*5aab0*/  STL.64 [R1+0x1b90], R46 ;  /* 0x001b902e01007387 */ /* 0x0007e20000100a00 */
[----:B0-----:R-:W-:-:S02]  /*5aac0*/  IADD3 R42, P1, R53, R5, RZ ;  /* 0x00000005352a7210 */ /* 0x001fc40007f3e0ff */
[----:B-1----:R-:W-:-:S03]  /*5aad0*/  IADD3 R44, P4, R53, R6, RZ ;  /* 0x00000006352c7210 */ /* 0x002fc60007f9e0ff */
[----:B------:R-:W-:Y:S01]  /*5aae0*/  IMAD.X R43, R54, 0x1, R7, P1 ;  /* 0x00000001362b7824 */ /* 0x000fe200008e0607 */
[----:B------:R-:W-:Y:S02]  /*5aaf0*/  SHF.R.S32.HI R53, RZ, 0x1f, R52 ;  /* 0x0000001fff357819 */ /* 0x000fe40000011434 */
[----:B---3--:R-:W-:Y:S01]  /*5ab00*/  IADD3 R46, P2, R52, R0, RZ ;  /* 0x00000000342e7210 */ /* 0x008fe20007f5e0ff */
[----:B------:R-:W-:Y:S01]  /*5ab10*/  IMAD.X R45, R54, 0x1, R8, P4 ;  /* 0x00000001362d7824 */ /* 0x000fe200020e0608 */
[----:B------:R0:W-:Y:S03]  /*5ab20*/  STL.64 [R1+0x1b70], R42 ;  /* 0x001b702a01007387 */ /* 0x0001e60000100a00 */
[----:B------:R-:W-:Y:S01]  /*5ab30*/  IMAD.X R47, R53, 0x1, R2, P2 ;  /* 0x00000001352f7824 */ /* 0x000fe200010e0602 */
[----:B------:R1:W-:Y:S01]  /*5ab40*/  STL.64 [R1+0x1b50], R44 ;  /* 0x001b502c01007387 */ /* 0x0003e20000100a00 */
[----:B------:R-:W-:-:S03]  /*5ab50*/  IMAD.MOV.U32 R61, RZ, RZ, R48 ;  /* 0x000000ffff3d7224 */ /* 0x000fc600078e0030 */
[----:B------:R3:W-:Y:S01]  /*5ab60*/  STL.64 [R1+0x1b48], R46 ;  /* 0x001b482e01007387 */ /* 0x0007e20000100a00 */
[C---:B0-----:R-:W-:Y:S02]  /*5ab70*/  IADD3 R42, P1, R52.reuse, R3, RZ ;  /* 0x00000003342a7210 */ /* 0x041fe40007f3e0ff */
[----:B-1----:R-:W-:-:S03]  /*5ab80*/  IADD3 R44, P4, R52, R5, RZ ;  /* 0x00000005342c7210 */ /* 0x002fc60007f9e0ff */
[----:B------:R-:W-:Y:S01]  /*5ab90*/  IMAD.X R43, R53, 0x1, R4, P1 ;  /* 0x00000001352b7824 */ /* 0x000fe200008e0604 */
[----:B--2---:R-:W-:Y:S02]  /*5aba0*/  IADD3 R48, P1, R51, R0, RZ ;  /* 0x0000000033307210 */ /* 0x004fe40007f3e0ff */
[----:B---3--:R-:W-:Y:S02]  /*5abb0*/  IADD3 R46, P2, R52, R6, RZ ;  /* 0x00000006342e7210 */ /* 0x008fe40007f5e0ff */
[----:B------:R-:W-:Y:S01]  /*5abc0*/  SHF.R.S32.HI R52, RZ, 0x1f, R51 ;  /* 0x0000001fff347819 */ /* 0x000fe20000011433 */
[C---:B------:R-:W-:Y:S02]  /*5abd0*/  IMAD.X R45, R53.reuse, 0x1, R7, P4 ;  /* 0x00000001352d7824 */ /* 0x040fe400020e0607 */
[----:B------:R-:W-:Y:S01]  /*5abe0*/  IMAD.X R47, R53, 0x1, R8, P2 ;  /* 0x00000001352f7824 */ /* 0x000fe200010e0608 */
[----:B------:R0:W-:Y:S01]  /*5abf0*/  STL.64 [R1+0x1b40], R42 ;  /* 0x001b402a01007387 */ /* 0x0001e20000100a00 */
[----:B------:R-:W-:-:S03]  /*5ac00*/  IMAD.X R49, R52, 0x1, R2, P1 ;  /* 0x0000000134317824 */ /* 0x000fc600008e0602 */
[----:B0-----:R-:W2:Y:S04]  /*5ac10*/  LDL.LU.64 R42, [R1+0x2aa8] ;  /* 0x002aa800012a7983 */ /* 0x001ea80000300a00 */
[----:B------:R0:W-:Y:S04]  /*5ac20*/  STL.64 [R1+0x1b30], R44 ;  /* 0x001b302c01007387 */ /* 0x0001e80000100a00 */
[----:B------:R1:W-:Y:S04]  /*5ac30*/  STL.64 [R1+0x1b08], R46 ;  /* 0x001b082e01007387 */ /* 0x0003e80000100a00 */
[----:B------:R3:W-:Y:S01]  /*5ac40*/  STL.64 [R1+0x1b00], R48 ;  /* 0x001b003001007387 */ /* 0x0007e20000100a00 */
[----:B0-----:R-:W-:-:S02]  /*5ac50*/  IADD3 R44, P4, R51, R3, RZ ;  /* 0x00000003332c7210 */ /* 0x001fc40007f9e0ff */
[----:B-1----:R-:W-:-:S03]  /*5ac60*/  IADD3 R46, P2, R51, R5, RZ ;  /* 0x00000005332e7210 */ /* 0x002fc60007f5e0ff */
[C---:B------:R-:W-:Y:S01]  /*5ac70*/  IMAD.X R45, R52.reuse, 0x1, R4, P4 ;  /* 0x00000001342d7824 */ /* 0x040fe200020e0604 */
[----:B---3--:R-:W-:Y:S01]  /*5ac80*/  IADD3 R48, P1, R51, R6, RZ ;  /* 0x0000000633307210 */ /* 0x008fe20007f3e0ff */
[----:B------:R-:W-:-:S03]  /*5ac90*/  IMAD.X R47, R52, 0x1, R7, P2 ;  /* 0x00000001342f7824 */ /* 0x000fc600010e0607 */
[----:B------:R-:W-:Y:S01]  /*5aca0*/  STL.64 [R1+0x1af8], R44 ;  /* 0x001af82c01007387 */ /* 0x000fe20000100a00 */
[----:B------:R-:W-:-:S03]  /*5acb0*/  IMAD.X R49, R52, 0x1, R8, P1 ;  /* 0x0000000134317824 */ /* 0x000fc600008e0608 */
[----:B------:R-:W-:Y:S04]  /*5acc0*/  STL.64 [R1+0x1ae8], R46 ;  /* 0x001ae82e01007387 */ /* 0x000fe80000100a00 */
[----:B------:R0:W-:Y:S04]  /*5acd0*/  STL.64 [R1+0x1ac8], R48 ;  /* 0x001ac83001007387 */ /* 0x0001e80000100a00 */
[----:B0-----:R-:W3:Y:S01]  /*5ace0*/  LDL.LU.64 R48, [R1+0x2aa0] ;  /* 0x002aa00001307983 */ /* 0x001ee20000300a00 */
[----:B------:R-:W-:Y:S02]  /*5acf0*/  SHF.R.S32.HI R51, RZ, 0x1f, R50 ;  /* 0x0000001fff337819 */ /* 0x000fe40000011432 */
[----:B------:R-:W-:-:S02]  /*5ad00*/  IADD3 R44, P4, R50, R0, RZ ;  /* 0x00000000322c7210 */ /* 0x000fc40007f9e0ff */
[----:B------:R-:W-:-:S03]  /*5ad10*/  IADD3 R46, P2, R50, R3, RZ ;  /* 0x00000003322e7210 */ /* 0x000fc60007f5e0ff */
[C---:B------:R-:W-:Y:S02]  /*5ad20*/  IMAD.X R45, R51.reuse, 0x1, R2, P4 ;  /* 0x00000001332d7824 */ /* 0x040fe400020e0602 */
[C---:B------:R-:W-:Y:S01]  /*5ad30*/  IMAD.X R47, R51.reuse, 0x1, R4, P2 ;  /* 0x00000001332f7824 */ /* 0x040fe200010e0604 */
[C---:B------:R-:W-:Y:S02]  /*5ad40*/  IADD3 R52, P1, R50.reuse, R5, RZ ;  /* 0x0000000532347210 */ /* 0x040fe40007f3e0ff */
[----:B------:R0:W-:Y:S04]  /*5ad50*/  STL.64 [R1+0x1ac0], R44 ;  /* 0x001ac02c01007387 */ /* 0x0001e80000100a00 */
[----:B------:R1:W-:Y:S01]  /*5ad60*/  STL.64 [R1+0x1ab8], R46 ;  /* 0x001ab82e01007387 */ /* 0x0003e20000100a00 */
[----:B------:R-:W-:Y:S01]  /*5ad70*/  IMAD.X R53, R51, 0x1, R7, P1 ;  /* 0x0000000133357824 */ /* 0x000fe200008e0607 */
[----:B0-----:R-:W-:-:S04]  /*5ad80*/  IADD3 R44, P4, R50, R6, RZ ;  /* 0x00000006322c7210 */ /* 0x001fc80007f9e0ff */
[----:B------:R0:W-:Y:S01]  /*5ad90*/  STL.64 [R1+0x1aa8], R52 ;  /* 0x001aa83401007387 */ /* 0x0001e20000100a00 */
[----:B------:R-:W-:-:S05]  /*5ada0*/  IMAD.X R45, R51, 0x1, R8, P4 ;  /* 0x00000001332d7824 */ /* 0x000fca00020e0608 */
[----:B------:R4:W-:Y:S01]  /*5adb0*/  STL.64 [R1+0x1a88], R44 ;  /* 0x001a882c01007387 */ /* 0x0009e20000100a00 */
[----:B---3--:R-:W-:Y:S02]  /*5adc0*/  SHF.R.S32.HI R50, RZ, 0x1f, R49 ;  /* 0x0000001fff327819 */ /* 0x008fe40000011431 */
[C---:B-1----:R-:W-:Y:S02]  /*5add0*/  IADD3 R46, P2, R49.reuse, R0, RZ ;  /* 0x00000000312e7210 */ /* 0x042fe40007f5e0ff */
[----:B0-----:R-:W-:-:S03]  /*5ade0*/  IADD3 R52, P1, R49, R3, RZ ;  /* 0x0000000331347210 */ /* 0x001fc60007f3e0ff */
[C---:B------:R-:W-:Y:S01]  /*5adf0*/  IMAD.X R47, R50.reuse, 0x1, R2, P2 ;  /* 0x00000001322f7824 */ /* 0x040fe200010e0602 */
[----:B----4-:R-:W-:Y:S01]  /*5ae00*/  IADD3 R44, P4, R49, R5, RZ ;  /* 0x00000005312c7210 */ /* 0x010fe20007f9e0ff */
[----:B------:R-:W-:-:S03]  /*5ae10*/  IMAD.X R53, R50, 0x1, R4, P1 ;  /* 0x0000000132357824 */ /* 0x000fc600008e0604 */
[----:B------:R0:W-:Y:S01]  /*5ae20*/  STL.64 [R1+0x1a80], R46 ;  /* 0x001a802e01007387 */ /* 0x0001e20000100a00 */
[----:B------:R-:W-:-:S03]  /*5ae30*/  IMAD.X R45, R50, 0x1, R7, P4 ;  /* 0x00000001322d7824 */ /* 0x000fc600020e0607 */
[----:B------:R-:W-:Y:S01]  /*5ae40*/  STL.64 [R1+0x1a78], R52 ;  /* 0x001a783401007387 */ /* 0x000fe20000100a00 */
[----:B0-----:R-:W-:-:S03]  /*5ae50*/  IADD3 R46, P2, R49, R6, RZ ;  /* 0x00000006312e7210 */ /* 0x001fc60007f5e0ff */
[----:B------:R0:W-:Y:S02]  /*5ae60*/  STL.64 [R1+0x1a68], R44 ;  /* 0x001a682c01007387 */ /* 0x0001e40000100a00 */
[----:B------:R-:W-:Y:S02]  /*5ae70*/  IMAD.X R47, R50, 0x1, R8, P2 ;  /* 0x00000001322f7824 */ /* 0x000fe400010e0608 */
[----:B0-----:R-:W3:Y:S04]  /*5ae80*/  LDL.LU.64 R44, [R1+0x2a98] ;  /* 0x002a9800012c7983 */ /* 0x001ee80000300a00 */
[----:B------:R0:W-:Y:S04]  /*5ae90*/  STL.64 [R1+0x1a48], R46 ;  /* 0x001a482e01007387 */ /* 0x0001e80000100a00 */
[----:B0-----:R-:W4:Y:S01]  /*5aea0*/  LDL.LU.64 R46, [R1+0x2a90] ;  /* 0x002a9000012e7983 */ /* 0x001f220000300a00 */
        /* <DEDUP_REMOVED lines=16> */
[----:B----4-:R-:W-:Y:S02]  /*5afb0*/  SHF.R.S32.HI R48, RZ, 0x1f, R47 ;  /* 0x0000001fff307819 */ /* 0x010fe4000001142f */
        /* <DEDUP_REMOVED lines=15> */
[C---:B------:R-:W-:Y:S02]  /*5b0b0*/  IADD3 R48, P2, R46.reuse, R6, RZ ;  /* 0x000000062e307210 */ /* 0x040fe40007f5e0ff */
[----:B0-----:R-:W-:-:S02]  /*5b0c0*/  IADD3 R52, P1, R46, R3, RZ ;  /* 0x000000032e347210 */ /* 0x001fc40007f3e0ff */
[----:B-1----:R-:W-:-:S03]  /*5b0d0*/  IADD3 R50, P4, R46, R5, RZ ;  /* 0x000000052e327210 */ /* 0x002fc60007f9e0ff */
[C---:B------:R-:W-:Y:S01]  /*5b0e0*/  IMAD.X R53, R47.reuse, 0x1, R4, P1 ;  /* 0x000000012f357824 */ /* 0x040fe200008e0604 */
[----:B------:R-:W-:Y:S01]  /*5b0f0*/  STL.64 [R1+0x1968], R54 ;  /* 0x0019683601007387 */ /* 0x000fe20000100a00 */
[C---:B------:R-:W-:Y:S02]  /*5b100*/  IMAD.X R49, R47.reuse, 0x1, R8, P2 ;  /* 0x000000012f317824 */ /* 0x040fe400010e0608 */
[----:B------:R-:W-:Y:S01]  /*5b110*/  IMAD.X R51, R47, 0x1, R7, P4 ;  /* 0x000000012f337824 */ /* 0x000fe200020e0607 */
[----:B------:R0:W-:Y:S01]  /*5b120*/  STL.64 [R1+0x1960], R52 ;  /* 0x0019603401007387 */ /* 0x0001e20000100a00 */
[----:B---3--:R-:W-:-:S03]  /*5b130*/  SHF.R.S32.HI R46, RZ, 0x1f, R45 ;  /* 0x0000001fff2e7819 */ /* 0x008fc6000001142d */
[----:B------:R1:W-:Y:S04]  /*5b140*/  STL.64 [R1+0x1948], R50 ;  /* 0x0019483201007387 */ /* 0x0003e80000100a00 */
[----:B------:R3:W-:Y:S01]  /*5b150*/  STL.64 [R1+0x1920], R48 ;  /* 0x0019203001007387 */ /* 0x0007e20000100a00 */
[C---:B0-----:R-:W-:Y:S02]  /*5b160*/  IADD3 R52, P1, R45.reuse, R0, RZ ;  /* 0x000000002d347210 */ /* 0x041fe40007f3e0ff */
[----:B-1----:R-:W-:-:S03]  /*5b170*/  IADD3 R50, P4, R45, R3, RZ ;  /* 0x000000032d327210 */ /* 0x002fc60007f9e0ff */
[C---:B------:R-:W-:Y:S01]  /*5b180*/  IMAD.X R53, R46.reuse, 0x1, R2, P1 ;  /* 0x000000012e357824 */ /* 0x040fe200008e0602 */
[----:B---3--:R-:W-:Y:S01]  /*5b190*/  IADD3 R48, P2, R45, R5, RZ ;  /* 0x000000052d307210 */ /* 0x008fe20007f5e0ff */
[----:B------:R-:W-:-:S03]  /*5b1a0*/  IMAD.X R51, R46, 0x1, R4, P4 ;  /* 0x000000012e337824 */ /* 0x000fc600020e0604 */
[----:B------:R0:W-:Y:S01]  /*5b1b0*/  STL.64 [R1+0x1918], R52 ;  /* 0x0019183401007387 */ /* 0x0001e20000100a00 */
[----:B------:R-:W-:-:S03]  /*5b1c0*/  IMAD.X R49, R46, 0x1, R7, P2 ;  /* 0x000000012e317824 */ /* 0x000fc600010e0607 */
[----:B------:R1:W-:Y:S04]  /*5b1d0*/  STL.64 [R1+0x1910], R50 ;  /* 0x0019103201007387 */ /* 0x0003e80000100a00 */
[----:B------:R3:W-:Y:S01]  /*5b1e0*/  STL.64 [R1+0x18f0], R48 ;  /* 0x0018f03001007387 */ /* 0x0007e20000100a00 */
[----:B0-----:R-:W-:Y:S02]  /*5b1f0*/  IADD3 R52, P1, R45, R6, RZ ;  /* 0x000000062d347210 */ /* 0x001fe40007f3e0ff */
[----:B------:R-:W-:Y:S02]  /*5b200*/  SHF.R.S32.HI R45, RZ, 0x1f, R44 ;  /* 0x0000001fff2d7819 */ /* 0x000fe4000001142c */
[----:B-1----:R-:W-:Y:S01]  /*5b210*/  IADD3 R50, P4, R44, R0, RZ ;  /* 0x000000002c327210 */ /* 0x002fe20007f9e0ff */
[----:B------:R-:W-:Y:S01]  /*5b220*/  IMAD.X R53, R46, 0x1, R8, P1 ;  /* 0x000000012e357824 */ /* 0x000fe200008e0608 */
[----:B---3--:R-:W-:-:S03]  /*5b230*/  IADD3 R48, P2, R44, R3, RZ ;  /* 0x000000032c307210 */ /* 0x008fc60007f5e0ff */
[C---:B------:R-:W-:Y:S01]  /*5b240*/  IMAD.X R51, R45.reuse, 0x1, R2, P4 ;  /* 0x000000012d337824 */ /* 0x040fe200020e0602 */
[----:B------:R0:W-:Y:S01]  /*5b250*/  STL.64 [R1+0x18e0], R52 ;  /* 0x0018e03401007387 */ /* 0x0001e20000100a00 */
[----:B------:R-:W-:-:S03]  /*5b260*/  IMAD.X R49, R45, 0x1, R4, P2 ;  /* 0x000000012d317824 */ /* 0x000fc600010e0604 */
[----:B------:R1:W-:Y:S04]  /*5b270*/  STL.64 [R1+0x18d8], R50 ;  /* 0x0018d83201007387 */ /* 0x0003e80000100a00 */
[----:B------:R3:W-:Y:S01]  /*5b280*/  STL.64 [R1+0x18d0], R48 ;  /* 0x0018d03001007387 */ /* 0x0007e20000100a00 */
[C---:B0-----:R-:W-:Y:S02]  /*5b290*/  IADD3 R52, P1, R44.reuse, R5, RZ ;  /* 0x000000052c347210 */ /* 0x041fe40007f3e0ff */
[----:B-1----:R-:W-:Y:S02]  /*5b2a0*/  IADD3 R50, P4, R44, R6, RZ ;  /* 0x000000062c327210 */ /* 0x002fe40007f9e0ff */
[----:B--2---:R-:W-:Y:S02]  /*5b2b0*/  SHF.R.S32.HI R44, RZ, 0x1f, R43 ;  /* 0x0000001fff2c7819 */ /* 0x004fe4000001142b */
[----:B---3--:R-:W-:Y:S01]  /*5b2c0*/  IADD3 R48, P2, R43, R0, RZ ;  /* 0x000000002b307210 */ /* 0x008fe20007f5e0ff */
[----:B------:R-:W-:Y:S01]  /*5b2d0*/  IMAD.X R53, R45, 0x1, R7, P1 ;  /* 0x000000012d357824 */ /* 0x000fe200008e0607 */
[----:B------:R-:W-:Y:S01]  /*5b2e0*/  IADD3 R46, P1, R43, R3, RZ ;  /* 0x000000032b2e7210 */ /* 0x000fe20007f3e0ff */
[----:B------:R-:W-:-:S02]  /*5b2f0*/  IMAD.X R51, R45, 0x1, R8, P4 ;  /* 0x000000012d337824 */ /* 0x000fc400020e0608 */
[C---:B------:R-:W-:Y:S02]  /*5b300*/  IMAD.X R49, R44.reuse, 0x1, R2, P2 ;  /* 0x000000012c317824 */ /* 0x040fe400010e0602 */
[----:B------:R-:W-:Y:S01]  /*5b310*/  IMAD.X R47, R44, 0x1, R4, P1 ;  /* 0x000000012c2f7824 */ /* 0x000fe200008e0604 */
[----:B------:R0:W-:Y:S04]  /*5b320*/  STL.64 [R1+0x1890], R50 ;  /* 0x0018903201007387 */ /* 0x0001e80000100a00 */
[----:B------:R-:W-:Y:S04]  /*5b330*/  STL.64 [R1+0x18b8], R52 ;  /* 0x0018b83401007387 */ /* 0x000fe80000100a00 */
[----:B------:R1:W-:Y:S01]  /*5b340*/  STL.64 [R1+0x18b0], R48 ;  /* 0x0018b03001007387 */ /* 0x0003e20000100a00 */
[----:B0-----:R-:W-:-:S03]  /*5b350*/  IADD3 R50, P4, R43, R5, RZ ;  /* 0x000000052b327210 */ /* 0x001fc60007f9e0ff */
[----:B------:R0:W-:Y:S02]  /*5b360*/  STL.64 [R1+0x18a8], R46 ;  /* 0x0018a82e01007387 */ /* 0x0001e40000100a00 */
[----:B------:R-:W-:Y:S01]  /*5b370*/  IMAD.X R51, R44, 0x1, R7, P4 ;  /* 0x000000012c337824 */ /* 0x000fe200020e0607 */
[----:B-1----:R-:W-:Y:S02]  /*5b380*/  IADD3 R48, P2, R43, R6, RZ ;  /* 0x000000062b307210 */ /* 0x002fe40007f5e0ff */
[----:B------:R-:W-:Y:S02]  /*5b390*/  SHF.R.S32.HI R43, RZ, 0x1f, R42 ;  /* 0x0000001fff2b7819 */ /* 0x000fe4000001142a */
[----:B0-----:R-:W-:Y:S01]  /*5b3a0*/  IADD3 R46, P1, R42, R0, RZ ;  /* 0x000000002a2e7210 */ /* 0x001fe20007f3e0ff */
[----:B------:R-:W-:Y:S01]  /*5b3b0*/  IMAD.X R49, R44, 0x1, R8, P2 ;  /* 0x000000012c317824 */ /* 0x000fe200010e0608 */
[----:B------:R0:W-:Y:S03]  /*5b3c0*/  STL.64 [R1+0x1888], R50 ;  /* 0x0018883201007387 */ /* 0x0001e60000100a00 */
[----:B------:R-:W-:Y:S01]  /*5b3d0*/  IMAD.X R47, R43, 0x1, R2, P1 ;  /* 0x000000012b2f7824 */ /* 0x000fe200008e0602 */
[----:B------:R1:W-:Y:S04]  /*5b3e0*/  STL.64 [R1+0x1860], R48 ;  /* 0x0018603001007387 */ /* 0x0003e80000100a00 */
[----:B------:R2:W-:Y:S01]  /*5b3f0*/  STL.64 [R1+0x1858], R46 ;  /* 0x0018582e01007387 */ /* 0x0005e20000100a00 */
[----:B0-----:R-:W-:-:S02]  /*5b400*/  IADD3 R50, P4, R42, R3, RZ ;  /* 0x000000032a327210 */ /* 0x001fc40007f9e0ff */
[----:B-1----:R-:W-:-:S03]  /*5b410*/  IADD3 R48, P2, R42, R5, RZ ;  /* 0x000000052a307210 */ /* 0x002fc60007f5e0ff */
[----:B------:R-:W-:Y:S01]  /*5b420*/  IMAD.X R51, R43, 0x1, R4, P4 ;  /* 0x000000012b337824 */ /* 0x000fe200020e0604 */
[----:B------:R-:W-:Y:S02]  /*5b430*/  IADD3 R44, P4, R41, R0, RZ ;  /* 0x00000000292c7210 */ /* 0x000fe40007f9e0ff */
[----:B--2---:R-:W-:Y:S01]  /*5b440*/  IADD3 R46, P1, R42, R6, RZ ;  /* 0x000000062a2e7210 */ /* 0x004fe20007f3e0ff */
[----:B------:R-:W-:Y:S01]  /*5b450*/  IMAD.X R49, R43, 0x1, R7, P2 ;  /* 0x000000012b317824 */ /* 0x000fe200010e0607 */
[----:B------:R-:W-:-:S03]  /*5b460*/  SHF.R.S32.HI R42, RZ, 0x1f, R41 ;  /* 0x0000001fff2a7819 */ /* 0x000fc60000011429 */
[----:B------:R-:W-:Y:S01]  /*5b470*/  IMAD.X R47, R43, 0x1, R8, P1 ;  /* 0x000000012b2f7824 */ /* 0x000fe200008e0608 */
[----:B------:R0:W-:Y:S01]  /*5b480*/  STL.64 [R1+0x1830], R48 ;  /* 0x0018303001007387 */ /* 0x0001e20000100a00 */
[----:B------:R-:W-:-:S03]  /*5b490*/  IMAD.X R45, R42, 0x1, R2, P4 ;  /* 0x000000012a2d7824 */ /* 0x000fc600020e0602 */
[----:B------:R-:W-:Y:S04]  /*5b4a0*/  STL.64 [R1+0x1850], R50 ;  /* 0x0018503201007387 */ /* 0x000fe80000100a00 */
[----:B------:R1:W-:Y:S01]  /*5b4b0*/  STL.64 [R1+0x1810], R46 ;  /* 0x0018102e01007387 */ /* 0x0003e20000100a00 */
[----:B0-----:R-:W-:-:S03]  /*5b4c0*/  IADD3 R48, P2, R41, R3, RZ ;  /* 0x0000000329307210 */ /* 0x001fc60007f5e0ff */
[----:B------:R0:W-:Y:S02]  /*5b4d0*/  STL.64 [R1+0x1808], R44 ;  /* 0x0018082c01007387 */ /* 0x0001e40000100a00 */
[----:B------:R-:W-:Y:S01]  /*5b4e0*/  IMAD.X R49, R42, 0x1, R4, P2 ;  /* 0x000000012a317824 */ /* 0x000fe200010e0604 */
[C---:B-1----:R-:W-:Y:S02]  /*5b4f0*/  IADD3 R46, P1, R41.reuse, R5, RZ ;  /* 0x00000005292e7210 */ /* 0x042fe40007f3e0ff */
[----:B0-----:R-:W-:-:S03]  /*5b500*/  IADD3 R44, P4, R41, R6, RZ ;  /* 0x00000006292c7210 */ /* 0x001fc60007f9e0ff */
[C---:B------:R-:W-:Y:S01]  /*5b510*/  IMAD.X R47, R42.reuse, 0x1, R7, P1 ;  /* 0x000000012a2f7824 */ /* 0x040fe200008e0607 */
[----:B------:R0:W-:Y:S01]  /*5b520*/  STL.64 [R1+0x1800], R48 ;  /* 0x0018003001007387 */ /* 0x0001e20000100a00 */
[----:B------:R-:W-:Y:S01]  /*5b530*/  SHF.R.S32.HI R41, RZ, 0x1f, R40 ;  /* 0x0000001fff297819 */ /* 0x000fe20000011428 */
[----:B------:R-:W-:Y:S02]  /*5b540*/  IMAD.X R45, R42, 0x1, R8, P4 ;  /* 0x000000012a2d7824 */ /* 0x000fe400020e0608 */
[----:B------:R1:W-:Y:S04]  /*5b550*/  STL.64 [R1+0x17f0], R46 ;  /* 0x0017f02e01007387 */ /* 0x0003e80000100a00 */
[----:B------:R2:W-:Y:S01]  /*5b560*/  STL.64 [R1+0x17d0], R44 ;  /* 0x0017d02c01007387 */ /* 0x0005e20000100a00 */
[----:B0-----:R-:W-:-:S02]  /*5b570*/  IADD3 R48, P2, R40, R0, RZ ;  /* 0x0000000028307210 */ /* 0x001fc40007f5e0ff */
[----:B-1----:R-:W-:-:S03]  /*5b580*/  IADD3 R46, P1, R40, R3, RZ ;  /* 0x00000003282e7210 */ /* 0x002fc60007f3e0ff */
[C---:B------:R-:W-:Y:S01]  /*5b590*/  IMAD.X R49, R41.reuse, 0x1, R2, P2 ;  /* 0x0000000129317824 */ /* 0x040fe200010e0602 */
[C---:B------:R-:W-:Y:S02]  /*5b5a0*/  IADD3 R42, P2, R40.reuse, R6, RZ ;  /* 0x00000006282a7210 */ /* 0x040fe40007f5e0ff */
[----:B--2---:R-:W-:Y:S01]  /*5b5b0*/  IADD3 R44, P4, R40, R5, RZ ;  /* 0x00000005282c7210 */ /* 0x004fe20007f9e0ff */
[C---:B------:R-:W-:Y:S01]  /*5b5c0*/  IMAD.X R47, R41.reuse, 0x1, R4, P1 ;  /* 0x00000001292f7824 */ /* 0x040fe200008e0604 */
[----:B------:R-:W-:Y:S01]  /*5b5d0*/  STL.64 [R1+0x17c8], R48 ;  /* 0x0017c83001007387 */ /* 0x000fe20000100a00 */
[C---:B------:R-:W-:Y:S02]  /*5b5e0*/  IMAD.X R43, R41.reuse, 0x1, R8, P2 ;  /* 0x00000001292b7824 */ /* 0x040fe400010e0608 */
[----:B------:R-:W-:Y:S01]  /*5b5f0*/  IMAD.X R45, R41, 0x1, R7, P4 ;  /* 0x00000001292d7824 */ /* 0x000fe200020e0607 */
[----:B------:R0:W-:Y:S01]  /*5b600*/  STL.64 [R1+0x17c0], R46 ;  /* 0x0017c02e01007387 */ /* 0x0001e20000100a00 */
[----:B------:R-:W-:-:S03]  /*5b610*/  SHF.R.S32.HI R40, RZ, 0x1f, R39 ;  /* 0x0000001fff287819 */ /* 0x000fc60000011427 */
[----:B------:R1:W-:Y:S04]  /*5b620*/  STL.64 [R1+0x17b0], R44 ;  /* 0x0017b02c01007387 */ /* 0x0003e80000100a00 */
[----:B------:R2:W-:Y:S01]  /*5b630*/  STL.64 [R1+0x1790], R42 ;  /* 0x0017902a01007387 */ /* 0x0005e20000100a00 */
[C---:B0-----:R-:W-:Y:S02]  /*5b640*/  IADD3 R46, P1, R39.reuse, R0, RZ ;  /* 0x00000000272e7210 */ /* 0x041fe40007f3e0ff */
[----:B-1----:R-:W-:-:S03]  /*5b650*/  IADD3 R44, P4, R39, R3, RZ ;  /* 0x00000003272c7210 */ /* 0x002fc60007f9e0ff */
[C---:B------:R-:W-:Y:S01]  /*5b660*/  IMAD.X R47, R40.reuse, 0x1, R2, P1 ;  /* 0x00000001282f7824 */ /* 0x040fe200008e0602 */
[----:B--2---:R-:W-:Y:S01]  /*5b670*/  IADD3 R42, P2, R39, R5, RZ ;  /* 0x00000005272a7210 */ /* 0x004fe20007f5e0ff */
        /* <DEDUP_REMOVED lines=9> */
[----:B--2---:R-:W-:-:S03]  /*5b710*/  IADD3 R42, P2, R38, R3, RZ ;  /* 0x00000003262a7210 */ /* 0x004fc60007f5e0ff */
        /* <DEDUP_REMOVED lines=8> */
[----:B--2---:R-:W-:Y:S01]  /*5b7a0*/  IADD3 R42, P2, R37, R0, RZ ;  /* 0x00000000252a7210 */ /* 0x004fe20007f5e0ff */
[----:B------:R-:W-:Y:S01]  /*5b7b0*/  IMAD.X R47, R39, 0x1, R7, P1 ;  /* 0x00000001272f7824 */ /* 0x000fe200008e0607 */
[----:B------:R-:W-:Y:S01]  /*5b7c0*/  IADD3 R40, P1, R37, R3, RZ ;  /* 0x0000000325287210 */ /* 0x000fe20007f3e0ff */
[----:B------:R-:W-:-:S02]  /*5b7d0*/  IMAD.X R45, R39, 0x1, R8, P4 ;  /* 0x00000001272d7824 */ /* 0x000fc400020e0608 */
[C---:B------:R-:W-:Y:S01]  /*5b7e0*/  IMAD.X R43, R38.reuse, 0x1, R2, P2 ;  /* 0x00000001262b7824 */ /* 0x040fe200010e0602 */
[----:B------:R-:W-:Y:S01]  /*5b7f0*/  STL.64 [R1+0x16f0], R46 ;  /* 0x0016f02e01007387 */ /* 0x000fe20000100a00 */
[----:B------:R-:W-:-:S03]  /*5b800*/  IMAD.X R41, R38, 0x1, R4, P1 ;  /* 0x0000000126297824 */ /* 0x000fc600008e0604 */
[----:B------:R0:W-:Y:S04]  /*5b810*/  STL.64 [R1+0x16c0], R44 ;  /* 0x0016c02c01007387 */ /* 0x0001e80000100a00 */
[----:B------:R1:W-:Y:S04]  /*5b820*/  STL.64 [R1+0x16b8], R42 ;  /* 0x0016b82a01007387 */ /* 0x0003e80000100a00 */
[----:B------:R2:W-:Y:S01]  /*5b830*/  STL.64 [R1+0x16b0], R40 ;  /* 0x0016b02801007387 */ /* 0x0005e20000100a00 */
[C---:B0-----:R-:W-:Y:S02]  /*5b840*/  IADD3 R44, P4, R37.reuse, R5, RZ ;  /* 0x00000005252c7210 */ /* 0x041fe40007f9e0ff */
[----:B-1----:R-:W-:-:S03]  /*5b850*/  IADD3 R42, P2, R37, R6, RZ ;  /* 0x00000006252a7210 */ /* 0x002fc60007f5e0ff */
[----:B------:R-:W-:Y:S01]  /*5b860*/  IMAD.X R45, R38, 0x1, R7, P4 ;  /* 0x00000001262d7824 */ /* 0x000fe200020e0607 */
[----:B------:R-:W-:Y:S02]  /*5b870*/  SHF.R.S32.HI R37, RZ, 0x1f, R36 ;  /* 0x0000001fff257819 */ /* 0x000fe40000011424 */
[----:B--2---:R-:W-:Y:S01]  /*5b880*/  IADD3 R40, P1, R36, R0, RZ ;  /* 0x0000000024287210 */ /* 0x004fe20007f3e0ff */
        /* <DEDUP_REMOVED lines=10> */
[C---:B------:R-:W-:Y:S01]  /*5b930*/  IMAD.X R43, R37.reuse, 0x1, R7, P2 ;  /* 0x00000001252b7824 */ /* 0x040fe200010e0607 */
[----:B------:R-:W-:Y:S01]  /*5b940*/  SHF.R.S32.HI R36, RZ, 0x1f, R35 ;  /* 0x0000001fff247819 */ /* 0x000fe20000011423 */
[----:B------:R-:W-:Y:S02]  /*5b950*/  STL.64 [R1+0x1658], R44 ;  /* 0x0016582c01007387 */ /* 0x000fe40000100a00 */
        /* <DEDUP_REMOVED lines=8> */
[----:B--2---:R-:W-:Y:S01]  /*5b9e0*/  IADD3 R38, P4, R35, R6, RZ ;  /* 0x0000000623267210 */ /* 0x004fe20007f9e0ff */
[----:B------:R-:W-:-:S03]  /*5b9f0*/  IMAD.X R41, R36, 0x1, R7, P1 ;  /* 0x0000000124297824 */ /* 0x000fc600008e0607 */
[----:B------:R0:W-:Y:S01]  /*5ba00*/  STL.64 [R1+0x1618], R42 ;  /* 0x0016182a01007387 */ /* 0x0001e20000100a00 */
[----:B------:R-:W-:Y:S01]  /*5ba10*/  SHF.R.S32.HI R35, RZ, 0x1f, R34 ;  /* 0x0000001fff237819 */ /* 0x000fe20000011422 */
[----:B------:R-:W-:Y:S02]  /*5ba20*/  IMAD.X R39, R36, 0x1, R8, P4 ;  /* 0x0000000124277824 */ /* 0x000fe400020e0608 */
[----:B------:R1:W-:Y:S04]  /*5ba30*/  STL.64 [R1+0x1600], R40 ;  /* 0x0016002801007387 */ /* 0x0003e80000100a00 */
[----:B------:R2:W-:Y:S01]  /*5ba40*/  STL.64 [R1+0x15d8], R38 ;  /* 0x0015d82601007387 */ /* 0x0005e20000100a00 */
[C---:B0-----:R-:W-:Y:S02]  /*5ba50*/  IADD3 R42, P2, R34.reuse, R0, RZ ;  /* 0x00000000222a7210 */ /* 0x041fe40007f5e0ff */
        /* <DEDUP_REMOVED lines=27> */
[----:B------:R-:W-:Y:S01]  /*5bc10*/  IADD3 R34, P1, R32, R5, RZ ;  /* 0x0000000520227210 */ /* 0x000fe20007f3e0ff */
[----:B------:R-:W-:Y:S01]  /*5bc20*/  STL.64 [R1+0x1540], R40 ;  /* 0x0015402801007387 */ /* 0x000fe20000100a00 */
        /* <DEDUP_REMOVED lines=240> */
[----:B------:R-:W-:-:S02]  /*5cb30*/  IMAD.X R21, R15, 0x1, R8, P4 ;  /* 0x000000010f157824 */ /* 0x000fc400020e0608 */
[----:B------:R-:W-:Y:S01]  /*5cb40*/  IMAD.X R23, R15, 0x1, R7, P1 ;  /* 0x000000010f177824 */ /* 0x000fe200008e0607 */
[----:B------:R-:W-:Y:S01]  /*5cb50*/  IADD3 R16, P1, R13, R3, RZ ;  /* 0x000000030d107210 */ /* 0x000fe20007f3e0ff */
[C---:B------:R-:W-:Y:S01]  /*5cb60*/  IMAD.X R19, R14.reuse, 0x1, R2, P2 ;  /* 0x000000010e137824 */ /* 0x040fe200010e0602 */
[----:B------:R0:W-:Y:S04]  /*5cb70*/  STL.64 [R1+0x1630], R20 ;  /* 0x0016301401007387 */ /* 0x0001e80000100a00 */
[----:B------:R-:W-:Y:S01]  /*5cb80*/  STL.64 [R1+0x1638], R22 ;  /* 0x0016381601007387 */ /* 0x000fe20000100a00 */
[----:B------:R-:W-:-:S03]  /*5cb90*/  IMAD.X R17, R14, 0x1, R4, P1 ;  /* 0x000000010e117824 */ /* 0x000fc600008e0604 */
[----:B------:R1:W-:Y:S01]  /*5cba0*/  STL.64 [R1+0x1650], R18 ;  /* 0x0016501201007387 */ /* 0x0003e20000100a00 */
[----:B0-----:R-:W-:-:S03]  /*5cbb0*/  IADD3 R20, P4, R13, R5, RZ ;  /* 0x000000050d147210 */ /* 0x001fc60007f9e0ff */
[----:B------:R0:W-:Y:S01]  /*5cbc0*/  STL.64 [R1+0x1690], R16 ;  /* 0x0016901001007387 */ /* 0x0001e20000100a00 */
[----:B-1----:R-:W-:Y:S01]  /*5cbd0*/  IADD3 R18, P2, R13, R6, RZ ;  /* 0x000000060d127210 */ /* 0x002fe20007f5e0ff */
[----:B------:R-:W-:Y:S01]  /*5cbe0*/  IMAD.X R21, R14, 0x1, R7, P4 ;  /* 0x000000010e157824 */ /* 0x000fe200020e0607 */
[----:B------:R-:W-:-:S03]  /*5cbf0*/  SHF.R.S32.HI R13, RZ, 0x1f, R12 ;  /* 0x0000001fff0d7819 */ /* 0x000fc6000001140c */
[----:B------:R-:W-:Y:S01]  /*5cc00*/  IMAD.X R19, R14, 0x1, R8, P2 ;  /* 0x000000010e137824 */ /* 0x000fe200010e0608 */
[C---:B0-----:R-:W-:Y:S01]  /*5cc10*/  IADD3 R16, P1, R12.reuse, R0, RZ ;  /* 0x000000000c107210 */ /* 0x041fe20007f3e0ff */
[----:B------:R0:W-:Y:S04]  /*5cc20*/  STL.64 [R1+0x1688], R20 ;  /* 0x0016881401007387 */ /* 0x0001e80000100a00 */
[----:B------:R1:W-:Y:S01]  /*5cc30*/  STL.64 [R1+0x1680], R18 ;  /* 0x0016801201007387 */ /* 0x0003e20000100a00 */
[----:B------:R-:W-:Y:S01]  /*5cc40*/  IMAD.X R17, R13, 0x1, R2, P1 ;  /* 0x000000010d117824 */ /* 0x000fe200008e0602 */
[C---:B0-----:R-:W-:Y:S02]  /*5cc50*/  IADD3 R20, P4, R12.reuse, R3, RZ ;  /* 0x000000030c147210 */ /* 0x041fe40007f9e0ff */
[----:B-1----:R-:W-:-:S02]  /*5cc60*/  IADD3 R18, P2, R12, R5, RZ ;  /* 0x000000050c127210 */ /* 0x002fc40007f5e0ff */
[----:B------:R0:W-:Y:S01]  /*5cc70*/  STL.64 [R1+0x16a8], R16 ;  /* 0x0016a81001007387 */ /* 0x0001e20000100a00 */
[C---:B------:R-:W-:Y:S02]  /*5cc80*/  IMAD.X R21, R13.reuse, 0x1, R4, P4 ;  /* 0x000000010d157824 */ /* 0x040fe400020e0604 */
[----:B------:R-:W-:Y:S01]  /*5cc90*/  IMAD.X R19, R13, 0x1, R7, P2 ;  /* 0x000000010d137824 */ /* 0x000fe200010e0607 */
[----:B0-----:R-:W-:-:S04]  /*5cca0*/  IADD3 R16, P1, R12, R6, RZ ;  /* 0x000000060c107210 */ /* 0x001fc80007f3e0ff */
[----:B------:R0:W-:Y:S04]  /*5ccb0*/  STL.64 [R1+0x16e0], R18 ;  /* 0x0016e01201007387 */ /* 0x0001e80000100a00 */
[----:B------:R-:W-:Y:S01]  /*5ccc0*/  STL.64 [R1+0x16e8], R20 ;  /* 0x0016e81401007387 */ /* 0x000fe20000100a00 */
[----:B------:R-:W-:-:S03]  /*5ccd0*/  IMAD.X R17, R13, 0x1, R8, P1 ;  /* 0x000000010d117824 */ /* 0x000fc600008e0608 */
[----:B------:R-:W2:Y:S01]  /*5cce0*/  LDL R13, [R1+0x114c] ;  /* 0x00114c00010d7983 */ /* 0x000ea20000100800 */
[----:B------:R-:W-:Y:S02]  /*5ccf0*/  SHF.R.S32.HI R12, RZ, 0x1f, R11 ;  /* 0x0000001fff0c7819 */ /* 0x000fe4000001140b */
[C---:B------:R-:W-:Y:S01]  /*5cd00*/  IADD3 R14, P4, R11.reuse, R0, RZ ;  /* 0x000000000b0e7210 */ /* 0x040fe20007f9e0ff */
[----:B------:R1:W-:Y:S04]  /*5cd10*/  STL.64 [R1+0x16d8], R16 ;  /* 0x0016d81001007387 */ /* 0x0003e80000100a00 */
[----:B------:R-:W-:Y:S01]  /*5cd20*/  IMAD.X R15, R12, 0x1, R2, P4 ;  /* 0x000000010c0f7824 */ /* 0x000fe200020e0602 */
[----:B0-----:R-:W-:-:S04]  /*5cd30*/  IADD3 R18, P2, R11, R3, RZ ;  /* 0x000000030b127210 */ /* 0x001fc80007f5e0ff */
[----:B------:R0:W-:Y:S01]  /*5cd40*/  STL.64 [R1+0x1720], R14 ;  /* 0x0017200e01007387 */ /* 0x0001e20000100a00 */
[C---:B-1----:R-:W-:Y:S01]  /*5cd50*/  IADD3 R16, P1, R11.reuse, R5, RZ ;  /* 0x000000050b107210 */ /* 0x042fe20007f3e0ff */
[----:B------:R-:W-:Y:S01]  /*5cd60*/  IMAD.X R19, R12, 0x1, R4, P2 ;  /* 0x000000010c137824 */ /* 0x000fe200010e0604 */
[----:B0-----:R-:W-:-:S03]  /*5cd70*/  IADD3 R14, P4, R11, R6, RZ ;  /* 0x000000060b0e7210 */ /* 0x001fc60007f9e0ff */
[C---:B------:R-:W-:Y:S02]  /*5cd80*/  IMAD.X R17, R12.reuse, 0x1, R7, P1 ;  /* 0x000000010c117824 */ /* 0x040fe400008e0607 */
[----:B------:R-:W-:Y:S01]  /*5cd90*/  IMAD.X R15, R12, 0x1, R8, P4 ;  /* 0x000000010c0f7824 */ /* 0x000fe200020e0608 */
[----:B------:R-:W-:-:S04]  /*5cda0*/  SHF.R.S32.HI R11, RZ, 0x1f, R10 ;  /* 0x0000001fff0b7819 */ /* 0x000fc8000001140a */
[----:B------:R-:W-:Y:S04]  /*5cdb0*/  STL.64 [R1+0x1758], R14 ;  /* 0x0017580e01007387 */ /* 0x000fe80000100a00 */
[----:B------:R-:W-:Y:S04]  /*5cdc0*/  STL.64 [R1+0x1768], R18 ;  /* 0x0017681201007387 */ /* 0x000fe80000100a00 */
[----:B------:R0:W-:Y:S01]  /*5cdd0*/  STL.64 [R1+0x1760], R16 ;  /* 0x0017601001007387 */ /* 0x0001e20000100a00 */
[C---:B------:R-:W-:Y:S02]  /*5cde0*/  IADD3 R20, P4, R10.reuse, R3, RZ ;  /* 0x000000030a147210 */ /* 0x040fe40007f9e0ff */
[----:B0-----:R-:W-:-:S05]  /*5cdf0*/  IADD3 R16, P2, R10, R0, RZ ;  /* 0x000000000a107210 */ /* 0x001fca0007f5e0ff */
[C---:B------:R-:W-:Y:S01]  /*5ce00*/  IMAD.X R17, R11.reuse, 0x1, R2, P2 ;  /* 0x000000010b117824 */ /* 0x040fe200010e0602 */
[----:B------:R-:W-:Y:S01]  /*5ce10*/  IADD3 R18, P1, R10, R5, RZ ;  /* 0x000000050a127210 */ /* 0x000fe20007f3e0ff */
[----:B------:R-:W-:-:S03]  /*5ce20*/  IMAD.X R21, R11, 0x1, R4, P4 ;  /* 0x000000010b157824 */ /* 0x000fc600020e0604 */
[----:B------:R0:W-:Y:S01]  /*5ce30*/  STL.64 [R1+0x1750], R16 ;  /* 0x0017501001007387 */ /* 0x0001e20000100a00 */
[----:B------:R-:W-:-:S03]  /*5ce40*/  IMAD.X R19, R11, 0x1, R7, P1 ;  /* 0x000000010b137824 */ /* 0x000fc600008e0607 */
[----:B------:R-:W-:Y:S01]  /*5ce50*/  STL.64 [R1+0x1778], R20 ;  /* 0x0017781401007387 */ /* 0x000fe20000100a00 */
[----:B0-----:R-:W-:-:S03]  /*5ce60*/  IADD3 R16, P2, R10, R6, RZ ;  /* 0x000000060a107210 */ /* 0x001fc60007f5e0ff */
[----:B------:R0:W-:Y:S02]  /*5ce70*/  STL.64 [R1+0x17a8], R18 ;  /* 0x0017a81201007387 */ /* 0x0001e40000100a00 */
[----:B------:R-:W-:Y:S01]  /*5ce80*/  IMAD.X R17, R11, 0x1, R8, P2 ;  /* 0x000000010b117824 */ /* 0x000fe200010e0608 */
[----:B------:R-:W-:-:S04]  /*5ce90*/  SHF.R.S32.HI R10, RZ, 0x1f, R9 ;  /* 0x0000001fff0a7819 */ /* 0x000fc80000011409 */
[----:B------:R1:W-:Y:S01]  /*5cea0*/  STL.64 [R1+0x17a0], R16 ;  /* 0x0017a01001007387 */ /* 0x0003e20000100a00 */
[----:B0-----:R-:W-:-:S05]  /*5ceb0*/  IADD3 R18, P2, R9, R0, RZ ;  /* 0x0000000009127210 */ /* 0x001fca0007f5e0ff */
[----:B------:R-:W-:Y:S01]  /*5cec0*/  IMAD.X R19, R10, 0x1, R2, P2 ;  /* 0x000000010a137824 */ /* 0x000fe200010e0602 */
[----:B-1----:R-:W-:-:S04]  /*5ced0*/  IADD3 R16, P1, R9, R3, RZ ;  /* 0x0000000309107210 */ /* 0x002fc80007f3e0ff */
[----:B------:R0:W-:Y:S01]  /*5cee0*/  STL.64 [R1+0x1798], R18 ;  /* 0x0017981201007387 */ /* 0x0001e20000100a00 */
[----:B------:R-:W-:-:S05]  /*5cef0*/  IMAD.X R17, R10, 0x1, R4, P1 ;  /* 0x000000010a117824 */ /* 0x000fca00008e0604 */
[----:B------:R1:W-:Y:S01]  /*5cf00*/  STL.64 [R1+0x17b8], R16 ;  /* 0x0017b81001007387 */ /* 0x0003e20000100a00 */
[----:B0-----:R-:W-:-:S05]  /*5cf10*/  IADD3 R18, P2, R9, R5, RZ ;  /* 0x0000000509127210 */ /* 0x001fca0007f5e0ff */
[----:B------:R-:W-:Y:S01]  /*5cf20*/  IMAD.X R19, R10, 0x1, R7, P2 ;  /* 0x000000010a137824 */ /* 0x000fe200010e0607 */
[----:B-1----:R-:W-:-:S04]  /*5cf30*/  IADD3 R16, P1, R9, R6, RZ ;  /* 0x0000000609107210 */ /* 0x002fc80007f3e0ff */
[----:B------:R0:W-:Y:S01]  /*5cf40*/  STL.64 [R1+0x17e8], R18 ;  /* 0x0017e81201007387 */ /* 0x0001e20000100a00 */
        /* <DEDUP_REMOVED lines=22> */
[C---:B0-----:R-:W-:Y:S01]  /*5d0b0*/  IADD3 R18, P2, R57.reuse, R5, RZ ;  /* 0x0000000539127210 */ /* 0x041fe20007f5e0ff */
[----:B------:R-:W-:-:S04]  /*5d0c0*/  VIADD R9, R57, UR8 ;  /* 0x0000000839097c36 */ /* 0x000fc80008000000 */
[----:B------:R-:W-:Y:S01]  /*5d0d0*/  IMAD.X R19, R11, 0x1, R7, P2 ;  /* 0x000000010b137824 */ /* 0x000fe200010e0607 */
[----:B-1----:R-:W-:-:S04]  /*5d0e0*/  IADD3 R16, P1, R57, R6, RZ ;  /* 0x0000000639107210 */ /* 0x002fc80007f3e0ff */
[----:B------:R0:W-:Y:S01]  /*5d0f0*/  STL.64 [R1+0x1880], R18 ;  /* 0x0018801201007387 */ /* 0x0001e20000100a00 */
[----:B------:R-:W-:Y:S01]  /*5d100*/  IMAD.X R17, R11, 0x1, R8, P1 ;  /* 0x000000010b117824 */ /* 0x000fe200008e0608 */
[----:B------:R-:W-:-:S04]  /*5d110*/  SHF.R.S32.HI R11, RZ, 0x1f, R9 ;  /* 0x0000001fff0b7819 */ /* 0x000fc80000011409 */
[----:B------:R1:W-:Y:S01]  /*5d120*/  STL.64 [R1+0x1878], R16 ;  /* 0x0018781001007387 */ /* 0x0003e20000100a00 */
[----:B0-----:R-:W-:Y:S01]  /*5d130*/  IADD3 R18, P2, R9, R0, RZ ;  /* 0x0000000009127210 */ /* 0x001fe20007f5e0ff */
[----:B------:R-:W-:-:S04]  /*5d140*/  IMAD.MOV.U32 R14, RZ, RZ, R59 ;  /* 0x000000ffff0e7224 */ /* 0x000fc800078e003b */
        /* <DEDUP_REMOVED lines=9> */
[----:B------:R-:W-:-:S05]  /*5d1e0*/  IMAD.X R17, R11, 0x1, R8, P1 ;  /* 0x000000010b117824 */ /* 0x000fca00008e0608 */
[----:B------:R1:W-:Y:S01]  /*5d1f0*/  STL.64 [R1+0x18c0], R16 ;  /* 0x0018c01001007387 */ /* 0x0003e20000100a00 */
[----:B--2---:R-:W-:Y:S01]  /*5d200*/  ISETP.LT.AND P4, PT, R13, UR9, !P3 ;  /* 0x000000090d007c0c */ /* 0x004fe2000df81270 */
[----:B------:R-:W-:Y:S02]  /*5d210*/  ULDC.64 UR8, c[0x0][0x228] ;  /* 0x00008a0000087ab9 */ /* 0x000fe40000000a00 */
[----:B------:R-:W-:Y:S01]  /*5d220*/  ISETP.LT.AND P3, PT, R14, UR8, !P3 ;  /* 0x000000080e007c0c */ /* 0x000fe2000df61270 */
[----:B------:R-:W-:Y:S02]  /*5d230*/  ULDC UR8, c[0x0][0x248] ;  /* 0x0000920000087ab9 */ /* 0x000fe40000000800 */
[----:B------:R-:W-:Y:S01]  /*5d240*/  VIADD R10, R9, UR8 ;  /* 0x00000008090a7c36 */ /* 0x000fe20008000000 */
[----:B------:R-:W-:-:S04]  /*5d250*/  ULDC UR8, c[0x0][0x248] ;  /* 0x0000920000087ab9 */ /* 0x000fc80000000800 */
[----:B------:R-:W-:Y:S02]  /*5d260*/  SHF.R.S32.HI R11, RZ, 0x1f, R10 ;  /* 0x0000001fff0b7819 */ /* 0x000fe4000001140a */
[C---:B0-----:R-:W-:Y:S02]  /*5d270*/  IADD3 R18, P2, R10.reuse, R0, RZ ;  /* 0x000000000a127210 */ /* 0x041fe40007f5e0ff */
[----:B-1----:R-:W-:-:S03]  /*5d280*/  IADD3 R16, P1, R10, R3, RZ ;  /* 0x000000030a107210 */ /* 0x002fc60007f3e0ff */
[C---:B------:R-:W-:Y:S02]  /*5d290*/  IMAD.X R19, R11.reuse, 0x1, R2, P2 ;  /* 0x000000010b137824 */ /* 0x040fe400010e0602 */
[----:B------:R-:W-:-:S03]  /*5d2a0*/  IMAD.X R17, R11, 0x1, R4, P1 ;  /* 0x000000010b117824 */ /* 0x000fc600008e0604 */
[----:B------:R0:W-:Y:S04]  /*5d2b0*/  STL.64 [R1+0x18e8], R18 ;  /* 0x0018e81201007387 */ /* 0x0001e80000100a00 */
[----:B------:R1:W-:Y:S01]  /*5d2c0*/  STL.64 [R1+0x1908], R16 ;  /* 0x0019081001007387 */ /* 0x0003e20000100a00 */
[C---:B------:R-:W-:Y:S01]  /*5d2d0*/  VIADD R9, R10.reuse, UR8 ;  /* 0x000000080a097c36 */ /* 0x040fe20008000000 */
[----:B------:R-:W-:Y:S01]  /*5d2e0*/  ULDC UR8, c[0x0][0x248] ;  /* 0x0000920000087ab9 */ /* 0x000fe20000000800 */
[C---:B0-----:R-:W-:Y:S02]  /*5d2f0*/  IADD3 R18, P2, R10.reuse, R5, RZ ;  /* 0x000000050a127210 */ /* 0x041fe40007f5e0ff */
[----:B-1----:R-:W-:-:S03]  /*5d300*/  IADD3 R16, P1, R10, R6, RZ ;  /* 0x000000060a107210 */ /* 0x002fc60007f3e0ff */
[C---:B------:R-:W-:Y:S02]  /*5d310*/  IMAD.X R19, R11.reuse, 0x1, R7, P2 ;  /* 0x000000010b137824 */ /* 0x040fe400010e0607 */
[----:B------:R-:W-:-:S03]  /*5d320*/  IMAD.X R17, R11, 0x1, R8, P1 ;  /* 0x000000010b117824 */ /* 0x000fc600008e0608 */
[----:B------:R0:W-:Y:S01]  /*5d330*/  STL.64 [R1+0x1940], R18 ;  /* 0x0019401201007387 */ /* 0x0001e20000100a00 */
[----:B------:R-:W-:-:S03]  /*5d340*/  SHF.R.S32.HI R11, RZ, 0x1f, R9 ;  /* 0x0000001fff0b7819 */ /* 0x000fc60000011409 */
[----:B------:R1:W-:Y:S01]  /*5d350*/  STL.64 [R1+0x1938], R16 ;  /* 0x0019381001007387 */ /* 0x0003e20000100a00 */
        /* <DEDUP_REMOVED lines=141> */
[----:B------:R-:W-:-:S03]  /*5dc30*/  VIADD R9, R10, UR8 ;  /* 0x000000080a097c36 */ /* 0x000fc60008000000 */
[----:B------:R-:W2:Y:S01]  /*5dc40*/  LDL.LU R12, [R1+0x21b0] ;  /* 0x0021b000010c7983 */ /* 0x000ea20000300800 */
[C---:B0-----:R-:W-:Y:S02]  /*5dc50*/  IADD3 R18, P2, R10.reuse, R5, RZ ;  /* 0x000000050a127210 */ /* 0x041fe40007f5e0ff */
[----:B-1----:R-:W-:-:S03]  /*5dc60*/  IADD3 R16, P1, R10, R6, RZ ;  /* 0x000000060a107210 */ /* 0x002fc60007f3e0ff */
[C---:B------:R-:W-:Y:S02]  /*5dc70*/  IMAD.X R19, R11.reuse, 0x1, R7, P2 ;  /* 0x000000010b137824 */ /* 0x040fe400010e0607 */
[----:B------:R-:W-:-:S03]  /*5dc80*/  IMAD.X R17, R11, 0x1, R8, P1 ;  /* 0x000000010b117824 */ /* 0x000fc600008e0608 */
[----:B------:R-:W-:Y:S04]  /*5dc90*/  STL.64 [R1+0x1c70], R18 ;  /* 0x001c701201007387 */ /* 0x000fe80000100a00 */
[----:B------:R-:W-:Y:S04]  /*5dca0*/  STL [R1+0x2a6c], R0 ;  /* 0x002a6c0001007387 */ /* 0x000fe80000100800 */
[----:B------:R0:W-:Y:S04]  /*5dcb0*/  STL.64 [R1+0x1c68], R16 ;  /* 0x001c681001007387 */ /* 0x0001e80000100a00 */
[----:B------:R1:W-:Y:S01]  /*5dcc0*/  STL [R1+0x2a70], R3 ;  /* 0x002a700301007387 */ /* 0x0003e20000100800 */
[----:B0-----:R-:W-:-:S03]  /*5dcd0*/  IADD3 R16, P1, R9, R3, RZ ;  /* 0x0000000309107210 */ /* 0x001fc60007f3e0ff */
[----:B-1----:R-:W3:Y:S01]  /*5dce0*/  LDL R3, [R1+0x1148] ;  /* 0x0011480001037983 */ /* 0x002ee20000100800 */
[----:B------:R-:W-:Y:S02]  /*5dcf0*/  SHF.R.S32.HI R10, RZ, 0x1f, R9 ;  /* 0x0000001fff0a7819 */ /* 0x000fe40000011409 */
[----:B------:R-:W-:Y:S01]  /*5dd00*/  IADD3 R18, P2, R9, R0, RZ ;  /* 0x0000000009127210 */ /* 0x000fe20007f5e0ff */
[----:B------:R-:W4:Y:S04]  /*5dd10*/  LDL.LU R11, [R1+0xbc] ;  /* 0x0000bc00010b7983 */ /* 0x000f280000300800 */
[C---:B------:R-:W-:Y:S01]  /*5dd20*/  IMAD.X R19, R10.reuse, 0x1, R2, P2 ;  /* 0x000000010a137824 */ /* 0x040fe200010e0602 */
[----:B------:R0:W-:Y:S01]  /*5dd30*/  STL [R1+0x2a74], R2 ;  /* 0x002a740201007387 */ /* 0x0001e20000100800 */
[----:B------:R-:W-:-:S03]  /*5dd40*/  IMAD.X R17, R10, 0x1, R4, P1 ;  /* 0x000000010a117824 */ /* 0x000fc600008e0604 */
[----:B------:R1:W-:Y:S04]  /*5dd50*/  STL.64 [R1+0x1cb0], R18 ;  /* 0x001cb01201007387 */ /* 0x0003e80000100a00 */
[----:B------:R-:W-:Y:S04]  /*5dd60*/  STL [R1+0x2a78], R5 ;  /* 0x002a780501007387 */ /* 0x000fe80000100800 */
[----:B------:R-:W-:Y:S04]  /*5dd70*/  STL [R1+0x2a7c], R4 ;  /* 0x002a7c0401007387 */ /* 0x000fe80000100800 */
[----:B------:R1:W-:Y:S04]  /*5dd80*/  STL.64 [R1+0x1ca8], R16 ;  /* 0x001ca81001007387 */ /* 0x0003e80000100a00 */
[----:B------:R-:W-:Y:S04]  /*5dd90*/  STL [R1+0x2a80], R6 ;  /* 0x002a800601007387 */ /* 0x000fe80000100800 */
[----:B0-----:R-:W4:Y:S01]  /*5dda0*/  LDL.LU R2, [R1+0x21b4] ;  /* 0x0021b40001027983 */ /* 0x001f220000300800 */
[----:B-1----:R-:W-:-:S02]  /*5ddb0*/  IADD3 R18, P2, R9, R5, RZ ;  /* 0x0000000509127210 */ /* 0x002fc40007f5e0ff */
[----:B------:R-:W-:-:S03]  /*5ddc0*/  IADD3 R16, P1, R9, R6, RZ ;  /* 0x0000000609107210 */ /* 0x000fc60007f3e0ff */
[C---:B------:R-:W-:Y:S01]  /*5ddd0*/  IMAD.X R19, R10.reuse, 0x1, R7, P2 ;  /* 0x000000010a137824 */ /* 0x040fe200010e0607 */
[----:B------:R-:W-:Y:S01]  /*5dde0*/  STL [R1+0x2a84], R7 ;  /* 0x002a840701007387 */ /* 0x000fe20000100800 */
[----:B------:R-:W-:-:S03]  /*5ddf0*/  IMAD.X R17, R10, 0x1, R8, P1 ;  /* 0x000000010a117824 */ /* 0x000fc600008e0608 */
[----:B------:R-:W-:Y:S04]  /*5de00*/  STL.64 [R1+0x1cd8], R18 ;  /* 0x001cd81201007387 */ /* 0x000fe80000100a00 */
[----:B------:R-:W-:Y:S04]  /*5de10*/  STL [R1+0x2a88], R8 ;  /* 0x002a880801007387 */ /* 0x000fe80000100800 */
[----:B------:R-:W-:Y:S04]  /*5de20*/  STL.64 [R1+0x1d40], R16 ;  /* 0x001d401001007387 */ /* 0x000fe80000100a00 */
[----:B------:R-:W4:Y:S01]  /*5de30*/  LDL.LU R0, [R1+0x21b8] ;  /* 0x0021b80001007983 */ /* 0x000f220000300800 */
[----:B------:R-:W-:Y:S01]  /*5de40*/  LOP3.LUT R61, R61, 0xffffffbf, RZ, 0xc0, !PT ;  /* 0xffffffbf3d3d7812 */ /* 0x000fe200078ec0ff */
[----:B------:R-:W-:-:S03]  /*5de50*/  IMAD.MOV.U32 R15, RZ, RZ, R60 ;  /* 0x000000ffff0f7224 */ /* 0x000fc600078e003c */
[----:B------:R-:W-:Y:S02]  /*5de60*/  @P4 LOP3.LUT R61, R61, 0x40, RZ, 0xfc, !PT ;  /* 0x000000403d3d4812 */ /* 0x000fe400078efcff */
[----:B------:R-:W-:Y:S02]  /*5de70*/  ISETP.LT.AND P2, PT, R15, UR25, !P0 ;  /* 0x000000190f007c0c */ /* 0x000fe4000c741270 */
[----:B------:R-:W-:-:S04]  /*5de80*/  LOP3.LUT R61, R61, 0xffffffdf, RZ, 0xc0, !PT ;  /* 0xffffffdf3d3d7812 */ /* 0x000fc800078ec0ff */
[----:B------:R-:W-:-:S04]  /*5de90*/  @P3 LOP3.LUT R61, R61, 0x20, RZ, 0xfc, !PT ;  /* 0x000000203d3d3812 */ /* 0x000fc800078efcff */
[----:B------:R-:W-:-:S04]  /*5dea0*/  LOP3.LUT R61, R61, 0xffffffef, RZ, 0xc0, !PT ;  /* 0xffffffef3d3d7812 */ /* 0x000fc800078ec0ff */
[----:B------:R-:W-:Y:S02]  /*5deb0*/  @P2 LOP3.LUT R61, R61, 0x10, RZ, 0xfc, !PT ;  /* 0x000000103d3d2812 */ /* 0x000fe400078efcff */
[----:B------:R-:W-:Y:S01]  /*5dec0*/  ISETP.LT.AND P2, PT, R13, UR34, !P0 ;  /* 0x000000220d007c0c */ /* 0x000fe2000c741270 */
[----:B------:R-:W-:Y:S01]  /*5ded0*/  ULDC.64 UR34, c[0x0][0x228] ;  /* 0x00008a0000227ab9 */ /* 0x000fe20000000a00 */
[----:B------:R-:W-:Y:S02]  /*5dee0*/  LOP3.LUT R61, R61, 0xfffffff7, RZ, 0xc0, !PT ;  /* 0xfffffff73d3d7812 */ /* 0x000fe400078ec0ff */
[----:B---3--:R-:W-:Y:S01]  /*5def0*/  ISETP.LT.AND P1, PT, R3, UR24, !P0 ;  /* 0x0000001803007c0c */ /* 0x008fe2000c721270 */
[----:B------:R-:W-:-:S12]  /*5df00*/  ULDC.64 UR24, c[0x0][0x228] ;  /* 0x00008a0000187ab9 */ /* 0x000fd80000000a00 */
[----:B------:R-:W-:Y:S02]  /*5df10*/  @P1 LOP3.LUT R61, R61, 0x8, RZ, 0xfc, !PT ;  /* 0x000000083d3d1812 */ /* 0x000fe400078efcff */
[----:B------:R-:W-:Y:S02]  /*5df20*/  ISETP.LT.AND P1, PT, R14, UR24, !P0 ;  /* 0x000000180e007c0c */ /* 0x000fe4000c721270 */
[----:B------:R-:W-:-:S04]  /*5df30*/  LOP3.LUT R61, R61, 0xfffffffb, RZ, 0xc0, !PT ;  /* 0xfffffffb3d3d7812 */ /* 0x000fc800078ec0ff */
[----:B------:R-:W-:Y:S02]  /*5df40*/  @P2 LOP3.LUT R61, R61, 0x4, RZ, 0xfc, !PT ;  /* 0x000000043d3d2812 */ /* 0x000fe400078efcff */
[----:B--2---:R-:W-:Y:S01]  /*5df50*/  ISETP.GE.AND P0, PT, R12, UR15, PT ;  /* 0x0000000f0c007c0c */ /* 0x004fe2000bf06270 */
[----:B------:R-:W-:Y:S01]  /*5df60*/  ULDC.64 UR14, c[0x0][0x228] ;  /* 0x00008a00000e7ab9 */ /* 0x000fe20000000a00 */
[----:B------:R-:W-:Y:S02]  /*5df70*/  LOP3.LUT R61, R61, 0xfffffffd, RZ, 0xc0, !PT ;  /* 0xfffffffd3d3d7812 */ /* 0x000fe400078ec0ff */
[----:B------:R-:W-:Y:S01]  /*5df80*/  ISETP.LT.AND P3, PT, R3, UR61, !P0 ;  /* 0x0000003d03007c0c */ /* 0x000fe2000c761270 */
[----:B------:R-:W-:Y:S01]  /*5df90*/  ULDC UR61, c[0x0][0x228] ;  /* 0x00008a00003d7ab9 */ /* 0x000fe20000000800 */
[----:B------:R-:W-:Y:S02]  /*5dfa0*/  @P1 LOP3.LUT R61, R61, 0x2, RZ, 0xfc, !PT ;  /* 0x000000023d3d1812 */ /* 0x000fe400078efcff */
[----:B------:R-:W-:Y:S01]  /*5dfb0*/  ISETP.LT.AND P1, PT, R15, UR60, !P0 ;  /* 0x0000003c0f007c0c */ /* 0x000fe2000c721270 */
[----:B------:R-:W-:Y:S01]  /*5dfc0*/  ULDC UR60, c[0x0][0x228] ;  /* 0x00008a00003c7ab9 */ /* 0x000fe20000000800 */
[----:B------:R-:W-:Y:S01]  /*5dfd0*/  ISETP.LT.AND P2, PT, R13, UR59, !P0 ;  /* 0x0000003b0d007c0c */ /* 0x000fe2000c741270 */
[----:B------:R-:W-:Y:S01]  /*5dfe0*/  ULDC UR59, c[0x0][0x228] ;  /* 0x00008a00003b7ab9 */ /* 0x000fe20000000800 */
[----:B----4-:R-:W-:-:S02]  /*5dff0*/  LOP3.LUT R11, R11, 0x7fffffff, RZ, 0xc0, !PT ;  /* 0x7fffffff0b0b7812 */ /* 0x010fc400078ec0ff */
[----:B------:R-:W-:-:S03]  /*5e000*/  LOP3.LUT R61, R61, 0xfffffffe, RZ, 0xc0, !PT ;  /* 0xfffffffe3d3d7812 */ /* 0x000fc600078ec0ff */
[----:B------:R-:W-:-:S04]  /*5e010*/  @P3 LOP3.LUT R11, R11, 0x80000000, RZ, 0xfc, !PT ;  /* 0x800000000b0b3812 */ /* 0x000fc800078efcff */
[----:B------:R-:W-:Y:S02]  /*5e020*/  @P1 LOP3.LUT R61, R61, 0x1, RZ, 0xfc, !PT ;  /* 0x000000013d3d1812 */ /* 0x000fe400078efcff */
[----:B------:R-:W-:Y:S02]  /*5e030*/  ISETP.LT.AND P1, PT, R14, UR34, !P0 ;  /* 0x000000220e007c0c */ /* 0x000fe4000c721270 */
[----:B------:R-:W-:Y:S01]  /*5e040*/  LOP3.LUT R11, R11, 0xbfffffff, RZ, 0xc0, !PT ;  /* 0xbfffffff0b0b7812 */ /* 0x000fe200078ec0ff */
[----:B------:R-:W-:Y:S01]  /*5e050*/  STL [R1+0xc0], R61 ;  /* 0x0000c03d01007387 */ /* 0x000fe20000100800 */
[----:B------:R-:W-:Y:S01]  /*5e060*/  ISETP.GE.AND P0, PT, R2, UR17, PT ;  /* 0x0000001102007c0c */ /* 0x000fe2000bf06270 */
[----:B------:R-:W-:Y:S01]  /*5e070*/  ULDC.64 UR16, c[0x0][0x228] ;  /* 0x00008a0000107ab9 */ /* 0x000fe20000000a00 */
[----:B------:R-:W-:Y:S01]  /*5e080*/  @P2 LOP3.LUT R11, R11, 0x40000000, RZ, 0xfc, !PT ;  /* 0x400000000b0b2812 */ /* 0x000fe200078efcff */
[----:B------:R-:W2:Y:S01]  /*5e090*/  LDL.LU R2, [R1+0x21bc] ;  /* 0x0021bc0001027983 */ /* 0x000ea20000300800 */
[----:B------:R-:W-:Y:S01]  /*5e0a0*/  ISETP.LT.AND P3, PT, R15, UR56, !P0 ;  /* 0x000000380f007c0c */ /* 0x000fe2000c761270 */
[----:B------:R-:W-:Y:S01]  /*5e0b0*/  ULDC UR56, c[0x0][0x228] ;  /* 0x00008a0000387ab9 */ /* 0x000fe20000000800 */
[----:B------:R-:W-:-:S04]  /*5e0c0*/  LOP3.LUT R11, R11, 0xdfffffff, RZ, 0xc0, !PT ;  /* 0xdfffffff0b0b7812 */ /* 0x000fc800078ec0ff */
[----:B------:R-:W-:Y:S02]  /*5e0d0*/  @P1 LOP3.LUT R11, R11, 0x20000000, RZ, 0xfc, !PT ;  /* 0x200000000b0b1812 */ /* 0x000fe400078efcff */
        /* <DEDUP_REMOVED lines=8> */
[----:B------:R-:W-:Y:S02]  /*5e160*/  ISETP.LT.AND P0, PT, R14, UR14, !P0 ;  /* 0x0000000e0e007c0c */ /* 0x000fe4000c701270 */
[----:B------:R-:W-:-:S04]  /*5e170*/  LOP3.LUT R11, R11, 0xfbffffff, RZ, 0xc0, !PT ;  /* 0xfbffffff0b0b7812 */ /* 0x000fc800078ec0ff */
[----:B------:R-:W-:-:S04]  /*5e180*/  @P1 LOP3.LUT R11, R11, 0x4000000, RZ, 0xfc, !PT ;  /* 0x040000000b0b1812 */ /* 0x000fc800078efcff */
[----:B------:R-:W-:-:S04]  /*5e190*/  LOP3.LUT R11, R11, 0xfdffffff, RZ, 0xc0, !PT ;  /* 0xfdffffff0b0b7812 */ /* 0x000fc800078ec0ff */
[----:B------:R-:W-:Y:S02]  /*5e1a0*/  @P0 LOP3.LUT R11, R11, 0x2000000, RZ, 0xfc, !PT ;  /* 0x020000000b0b0812 */ /* 0x000fe400078efcff */
[----:B------:R-:W-:Y:S01]  /*5e1b0*/  ISETP.GE.AND P0, PT, R0, UR9, PT ;  /* 0x0000000900007c0c */ /* 0x000fe2000bf06270 */
[----:B------:R-:W-:Y:S01]  /*5e1c0*/  ULDC.64 UR8, c[0x0][0x228] ;  /* 0x00008a0000087ab9 */ /* 0x000fe20000000a00 */
[----:B------:R-:W3:Y:S02]  /*5e1d0*/  LDL.LU R0, [R1+0x2218] ;  /* 0x0022180001007983 */ /* 0x000ee40000300800 */
[----:B------:R-:W-:Y:S01]  /*5e1e0*/  ISETP.LT.AND P3, PT, R15, UR53, !P0 ;  /* 0x000000350f007c0c */ /* 0x000fe2000c761270 */
[----:B------:R-:W-:Y:S01]  /*5e1f0*/  ULDC UR53, c[0x0][0x228] ;  /* 0x00008a0000357ab9 */ /* 0x000fe20000000800 */
[----:B------:R-:W-:Y:S01]  /*5e200*/  ISETP.LT.AND P2, PT, R3, UR54, !P0 ;  /* 0x0000003603007c0c */ /* 0x000fe2000c741270 */
[----:B------:R-:W-:Y:S01]  /*5e210*/  ULDC UR54, c[0x0][0x228] ;  /* 0x00008a0000367ab9 */ /* 0x000fe20000000800 */
[----:B------:R-:W-:-:S02]  /*5e220*/  LOP3.LUT R11, R11, 0xfeffffff, RZ, 0xc0, !PT ;  /* 0xfeffffff0b0b7812 */ /* 0x000fc400078ec0ff */
[----:B------:R-:W-:Y:S01]  /*5e230*/  ISETP.LT.AND P1, PT, R13, UR55, !P0 ;  /* 0x000000370d007c0c */ /* 0x000fe2000c721270 */
[----:B------:R-:W-:-:S06]  /*5e240*/  ULDC UR55, c[0x0][0x228] ;  /* 0x00008a0000377ab9 */ /* 0x000fcc0000000800 */
[----:B------:R-:W-:-:S04]  /*5e250*/  @P3 LOP3.LUT R11, R11, 0x1000000, RZ, 0xfc, !PT ;  /* 0x010000000b0b3812 */ /* 0x000fc800078efcff */
[----:B------:R-:W-:-:S04]  /*5e260*/  LOP3.LUT R11, R11, 0xff7fffff, RZ, 0xc0, !PT ;  /* 0xff7fffff0b0b7812 */ /* 0x000fc800078ec0ff */
[----:B------:R-:W-:Y:S02]  /*5e270*/  @P2 LOP3.LUT R11, R11, 0x800000, RZ, 0xfc, !PT ;  /* 0x008000000b0b2812 */ /* 0x000fe400078efcff */
[----:B------:R-:W-:Y:S02]  /*5e280*/  ISETP.LT.AND P0, PT, R14, UR16, !P0 ;  /* 0x000000100e007c0c */ /* 0x000fe4000c701270 */
[----:B------:R-:W-:-:S04]  /*5e290*/  LOP3.LUT R11, R11, 0xffbfffff, RZ, 0xc0, !PT ;  /* 0xffbfffff0b0b7812 */ /* 0x000fc800078ec0ff */
[----:B------:R-:W-:-:S04]  /*5e2a0*/  @P1 LOP3.LUT R11, R11, 0x400000, RZ, 0xfc, !PT ;  /* 0x004000000b0b1812 */ /* 0x000fc800078efcff */
[----:B------:R-:W-:-:S04]  /*5e2b0*/  LOP3.LUT R11, R11, 0xffdfffff, RZ, 0xc0, !PT ;  /* 0xffdfffff0b0b7812 */ /* 0x000fc800078ec0ff */
[----:B------:R-:W-:-:S04]  /*5e2c0*/  @P0 LOP3.LUT R11, R11, 0x200000, RZ, 0xfc, !PT ;  /* 0x002000000b0b0812 */ /* 0x000fc800078efcff */
[----:B------:R-:W-:Y:S02]  /*5e2d0*/  LOP3.LUT R11, R11, 0xffefffff, RZ, 0xc0, !PT ;  /* 0xffefffff0b0b7812 */ /* 0x000fe400078ec0ff */
[----:B--2---:R-:W-:Y:S01]  /*5e2e0*/  ISETP.GE.AND P0, PT, R2, UR25, PT ;  /* 0x0000001902007c0c */ /* 0x004fe2000bf06270 */
[----:B------:R-:W-:Y:S01]  /*5e2f0*/  ULDC.64 UR24, c[0x0][0x228] ;  /* 0x00008a0000187ab9 */ /* 0x000fe20000000a00 */
[----:B------:R-:W2:Y:S02]  /*5e300*/  LDL.LU R2, [R1+0x221c] ;  /* 0x00221c0001027983 */ /* 0x000ea40000300800 */
[----:B------:R-:W-:Y:S01]  /*5e310*/  ISETP.LT.AND P3, PT, R15, UR50, !P0 ;  /* 0x000000320f007c0c */ /* 0x000fe2000c761270 */
[----:B------:R-:W-:Y:S01]  /*5e320*/  ULDC UR50, c[0x0][0x228] ;  /* 0x00008a0000327ab9 */ /* 0x000fe20000000800 */
[----:B------:R-:W-:Y:S01]  /*5e330*/  ISETP.LT.AND P2, PT, R3, UR51, !P0 ;  /* 0x0000003303007c0c */ /* 0x000fe2000c741270 */
[----:B------:R-:W-:Y:S01]  /*5e340*/  ULDC UR51, c[0x0][0x228] ;  /* 0x00008a0000337ab9 */ /* 0x000fe20000000800 */
[----:B------:R-:W-:Y:S01]  /*5e350*/  ISETP.LT.AND P1, PT, R13, UR52, !P0 ;  /* 0x000000340d007c0c */ /* 0x000fe2000c721270 */
[----:B------:R-:W-:-:S08]  /*5e360*/  ULDC UR52, c[0x0][0x228] ;  /* 0x00008a0000347ab9 */ /* 0x000fd00000000800 */
[----:B------:R-:W-:-:S04]  /*5e370*/  @P3 LOP3.LUT R11, R11, 0x100000, RZ, 0xfc, !PT ;  /* 0x001000000b0b3812 */ /* 0x000fc800078efcff */
[----:B------:R-:W-:-:S04]  /*5e380*/  LOP3.LUT R11, R11, 0xfff7ffff, RZ, 0xc0, !PT ;  /* 0xfff7ffff0b0b7812 */ /* 0x000fc800078ec0ff */
[----:B------:R-:W-:Y:S02]  /*5e390*/  @P2 LOP3.LUT R11, R11, 0x80000, RZ, 0xfc, !PT ;  /* 0x000800000b0b2812 */ /* 0x000fe400078efcff */
[----:B------:R-:W-:Y:S01]  /*5e3a0*/  ISETP.LT.AND P0, PT, R14, UR8, !P0 ;  /* 0x000000080e007c0c */ /* 0x000fe2000c701270 */
[----:B------:R-:W-:Y:S01]  /*5e3b0*/  ULDC UR8, c[0x0][0x228] ;  /* 0x00008a0000087ab9 */ /* 0x000fe20000000800 */
[----:B------:R-:W-:-:S04]  /*5e3c0*/  LOP3.LUT R11, R11, 0xfffbffff, RZ, 0xc0, !PT ;  /* 0xfffbffff0b0b7812 */ /* 0x000fc800078ec0ff */
[----:B------:R-:W-:-:S04]  /*5e3d0*/  @P1 LOP3.LUT R11, R11, 0x40000, RZ, 0xfc, !PT ;  /* 0x000400000b0b1812 */ /* 0x000fc800078efcff */
[----:B------:R-:W-:-:S04]  /*5e3e0*/  LOP3.LUT R11, R11, 0xfffdffff, RZ, 0xc0, !PT ;  /* 0xfffdffff0b0b7812 */ /* 0x000fc800078ec0ff */
[----:B------:R-:W-:Y:S02]  /*5e3f0*/  @P0 LOP3.LUT R11, R11, 0x20000, RZ, 0xfc, !PT ;  /* 0x000200000b0b0812 */ /* 0x000fe400078efcff */
[----:B---3--:R-:W-:Y:S01]  /*5e400*/  ISETP.GE.AND P0, PT, R0, UR35, PT ;  /* 0x0000002300007c0c */ /* 0x008fe2000bf06270 */
[----:B------:R-:W-:Y:S01]  /*5e410*/  ULDC.64 UR34, c[0x0][0x228] ;  /* 0x00008a0000227ab9 */ /* 0x000fe20000000a00 */
[----:B------:R-:W3:Y:S04]  /*5e420*/  LDL.LU R0, [R1+0x2260] ;  /* 0x0022600001007983 */ /* 0x000ee80000300800 */
[----:B------:R-:W4:Y:S01]  /*5e430*/  LDL.LU R4, [R1+0x2264] ;  /* 0x0022640001047983 */ /* 0x000f220000300800 */
        /* <DEDUP_REMOVED lines=17> */
[----:B------:R-:W-:-:S03]  /*5e550*/  ULDC.64 UR14, c[0x0][0x228] ;  /* 0x00008a00000e7ab9 */ /* 0x000fc60000000a00 */
        /* <DEDUP_REMOVED lines=9> */
[----:B------:R-:W-:Y:S02]  /*5e5f0*/  ISETP.LT.AND P0, PT, R14, UR34, !P0 ;  /* 0x000000220e007c0c */ /* 0x000fe4000c701270 */
[----:B------:R-:W-:-:S04]  /*5e600*/  LOP3.LUT R11, R11, 0xfffffbff, RZ, 0xc0, !PT ;  /* 0xfffffbff0b0b7812 */ /* 0x000fc800078ec0ff */
[----:B------:R-:W-:-:S04]  /*5e610*/  @P1 LOP3.LUT R11, R11, 0x400, RZ, 0xfc, !PT ;  /* 0x000004000b0b1812 */ /* 0x000fc800078efcff */
[----:B------:R-:W-:-:S04]  /*5e620*/  LOP3.LUT R11, R11, 0xfffffdff, RZ, 0xc0, !PT ;  /* 0xfffffdff0b0b7812 */ /* 0x000fc800078ec0ff */
[----:B------:R-:W-:Y:S02]  /*5e630*/  @P0 LOP3.LUT R11, R11, 0x200, RZ, 0xfc, !PT ;  /* 0x000002000b0b0812 */ /* 0x000fe400078efcff */
[----:B---3--:R-:W-:Y:S01]  /*5e640*/  ISETP.GE.AND P0, PT, R0, UR17, PT ;  /* 0x0000001100007c0c */ /* 0x008fe2000bf06270 */
[----:B------:R-:W-:Y:S01]  /*5e650*/  ULDC.64 UR16, c[0x0][0x228] ;  /* 0x00008a0000107ab9 */ /* 0x000fe20000000a00 */
[----:B------:R-:W2:Y:S02]  /*5e660*/  LDL.LU R0, [R1+0x23a8] ;  /* 0x0023a80001007983 */ /* 0x000ea40000300800 */
[----:B------:R-:W-:Y:S01]  /*5e670*/  ISETP.LT.AND P3, PT, R15, UR23, !P0 ;  /* 0x000000170f007c0c */ /* 0x000fe2000c761270 */
[----:B------:R-:W-:Y:S01]  /*5e680*/  ULDC UR23, c[0x0][0x228] ;  /* 0x00008a0000177ab9 */ /* 0x000fe20000000800 */
[----:B------:R-:W-:Y:S01]  /*5e690*/  ISETP.LT.AND P2, PT, R3, UR26, !P0 ;  /* 0x0000001a03007c0c */ /* 0x000fe2000c741270 */
[----:B------:R-:W3:Y:S01]  /*5e6a0*/  LDL.LU R2, [R1+0xb8] ;  /* 0x0000b80001027983 */ /* 0x000ee20000300800 */
[----:B------:R-:W-:Y:S01]  /*5e6b0*/  LOP3.LUT R11, R11, 0xfffffeff, RZ, 0xc0, !PT ;  /* 0xfffffeff0b0b7812 */ /* 0x000fe200078ec0ff */
[----:B------:R-:W-:Y:S01]  /*5e6c0*/  ULDC UR26, c[0x0][0x228] ;  /* 0x00008a00001a7ab9 */ /* 0x000fe20000000800 */
[----:B------:R-:W-:Y:S01]  /*5e6d0*/  ISETP.LT.AND P1, PT, R13, UR41, !P0 ;  /* 0x000000290d007c0c */ /* 0x000fe2000c721270 */
[----:B------:R-:W-:-:S06]  /*5e6e0*/  ULDC UR41, c[0x0][0x228] ;  /* 0x00008a0000297ab9 */ /* 0x000fcc0000000800 */
        /* <DEDUP_REMOVED lines=9> */
[----:B----4-:R-:W-:Y:S01]  /*5e780*/  ISETP.GE.AND P0, PT, R4, UR9, PT ;  /* 0x0000000904007c0c */ /* 0x010fe2000bf06270 */
[----:B------:R-:W-:Y:S01]  /*5e790*/  ULDC UR9, c[0x0][0x228] ;  /* 0x00008a0000097ab9 */ /* 0x000fe20000000800 */
[----:B------:R-:W4:Y:S02]  /*5e7a0*/  LDL.LU R4, [R1+0x23ac] ;  /* 0x0023ac0001047983 */ /* 0x000f240000300800 */
[----:B------:R-:W-:Y:S02]  /*5e7b0*/  ISETP.LT.AND P3, PT, R15, UR20, !P0 ;  /* 0x000000140f007c0c */ /* 0x000fe4000c761270 */
[----:B------:R-:W-:Y:S01]  /*5e7c0*/  ISETP.LT.AND P2, PT, R3, UR21, !P0 ;  /* 0x0000001503007c0c */ /* 0x000fe2000c741270 */
[----:B------:R-:W-:Y:S01]  /*5e7d0*/  ULDC.64 UR20, c[0x0][0x228] ;  /* 0x00008a0000147ab9 */ /* 0x000fe20000000a00 */
[----:B------:R-:W-:-:S02]  /*5e7e0*/  LOP3.LUT R11, R11, 0xffffffef, RZ, 0xc0, !PT ;  /* 0xffffffef0b0b7812 */ /* 0x000fc400078ec0ff */
        /* <DEDUP_REMOVED lines=19> */
[----:B---3--:R-:W-:-:S02]  /*5e920*/  LOP3.LUT R2, R2, 0x7fffffff, RZ, 0xc0, !PT ;  /* 0x7fffffff02027812 */ /* 0x008fc400078ec0ff */
[----:B------:R-:W-:Y:S01]  /*5e930*/  ISETP.LT.AND P3, PT, R15, UR7, !P0 ;  /* 0x000000070f007c0c */ /* 0x000fe2000c761270 */
[----:B------:R-:W-:Y:S01]  /*5e940*/  ULDC UR7, c[0x0][0x228] ;  /* 0x00008a0000077ab9 */ /* 0x000fe20000000800 */
[----:B------:R-:W-:Y:S01]  /*5e950*/  ISETP.LT.AND P0, PT, R14, UR20, !P0 ;  /* 0x000000140e007c0c */ /* 0x000fe2000c701270 */
[----:B------:R-:W-:-:S04]  /*5e960*/  ULDC UR20, c[0x0][0x228] ;  /* 0x00008a0000147ab9 */ /* 0x000fc80000000800 */
[----:B------:R-:W-:-:S04]  /*5e970*/  @P2 LOP3.LUT R2, R2, 0x80000000, RZ, 0xfc, !PT ;  /* 0x8000000002022812 */ /* 0x000fc800078efcff */
[----:B------:R-:W-:-:S04]  /*5e980*/  LOP3.LUT R2, R2, 0xbfffffff, RZ, 0xc0, !PT ;  /* 0xbfffffff02027812 */ /* 0x000fc800078ec0ff */
[----:B------:R-:W-:Y:S02]  /*5e990*/  @P1 LOP3.LUT R2, R2, 0x40000000, RZ, 0xfc, !PT ;  /* 0x4000000002021812 */ /* 0x000fe400078efcff */
[----:B------:R-:W-:Y:S02]  /*5e9a0*/  @P3 LOP3.LUT R11, R11, 0x1, RZ, 0xfc, !PT ;  /* 0x000000010b0b3812 */ /* 0x000fe400078efcff */
[----:B------:R-:W-:-:S03]  /*5e9b0*/  LOP3.LUT R2, R2, 0xdfffffff, RZ, 0xc0, !PT ;  /* 0xdfffffff02027812 */ /* 0x000fc600078ec0ff */
[----:B------:R-:W-:Y:S01]  /*5e9c0*/  STL [R1+0xbc], R11 ;  /* 0x0000bc0b01007387 */ /* 0x000fe20000100800 */
[----:B------:R-:W-:Y:S02]  /*5e9d0*/  @P0 LOP3.LUT R2, R2, 0x20000000, RZ, 0xfc, !PT ;  /* 0x2000000002020812 */ /* 0x000fe400078efcff */
[----:B----4-:R-:W-:Y:S01]  /*5e9e0*/  ISETP.GE.AND P0, PT, R4, UR35, PT ;  /* 0x0000002304007c0c */ /* 0x010fe2000bf06270 */
        /* <DEDUP_REMOVED lines=20> */
[----:B------:R-:W-:Y:S01]  /*5eb30*/  ULDC UR15, c[0x0][0x228] ;  /* 0x00008a00000f7ab9 */ /* 0x000fe20000000800 */
[----:B------:R-:W2:Y:S02]  /*5eb40*/  LDL.LU R0, [R1+0x23b8] ;  /* 0x0023b80001007983 */ /* 0x000ea40000300800 */
[----:B------:R-:W-:Y:S02]  /*5eb50*/  ISETP.LT.AND P3, PT, R15, UR32, !P0 ;  /* 0x000000200f007c0c */ /* 0x000fe4000c761270 */
[----:B------:R-:W-:Y:S01]  /*5eb60*/  ISETP.LT.AND P2, PT, R3, UR33, !P0 ;  /* 0x0000002103007c0c */ /* 0x000fe2000c741270 */
[----:B------:R-:W-:Y:S01]  /*5eb70*/  ULDC.64 UR32, c[0x0][0x228] ;  /* 0x00008a0000207ab9 */ /* 0x000fe20000000a00 */
[----:B------:R-:W-:-:S09]  /*5eb80*/  ISETP.LT.AND P1, PT, R13, UR31, !P0 ;  /* 0x0000001f0d007c0c */ /* 0x000fd2000c721270 */
        /* <DEDUP_REMOVED lines=9> */
[----:B------:R-:W-:Y:S01]  /*5ec20*/  ULDC UR17, c[0x0][0x228] ;  /* 0x00008a0000117ab9 */ /* 0x000fe20000000800 */
[----:B------:R-:W3:Y:S02]  /*5ec30*/  LDL.LU R4, [R1+0x23bc] ;  /* 0x0023bc0001047983 */ /* 0x000ee40000300800 */
[----:B------:R-:W-:Y:S01]  /*5ec40*/  ISETP.LT.AND P3, PT, R15, UR30, !P0 ;  /* 0x0000001e0f007c0c */ /* 0x000fe2000c761270 */
[----:B------:R-:W-:Y:S01]  /*5ec50*/  ULDC.64 UR30, c[0x0][0x228] ;  /* 0x00008a00001e7ab9 */ /* 0x000fe20000000a00 */
        /* <DEDUP_REMOVED lines=17> */
[----:B------:R-:W-:Y:S01]  /*5ed70*/  ISETP.LT.AND P3, PT, R15, UR22, !P0 ;  /* 0x000000160f007c0c */ /* 0x000fe2000c761270 */
[----:B------:R-:W-:Y:S01]  /*5ed80*/  ULDC UR22, c[0x0][0x228] ;  /* 0x00008a0000167ab9 */ /* 0x000fe20000000800 */
[----:B------:R-:W-:Y:S02]  /*5ed90*/  ISETP.LT.AND P2, PT, R3, UR29, !P0 ;  /* 0x0000001d03007c0c */ /* 0x000fe4000c741270 */
[----:B------:R-:W-:Y:S01]  /*5eda0*/  ISETP.LT.AND P1, PT, R13, UR28, !P0 ;  /* 0x0000001c0d007c0c */ /* 0x000fe2000c721270 */
[----:B------:R-:W-:-:S08]  /*5edb0*/  ULDC.64 UR28, c[0x0][0x228] ;  /* 0x00008a00001c7ab9 */ /* 0x000fd00000000a00 */
        /* <DEDUP_REMOVED lines=11> */
[----:B------:R-:W-:Y:S02]  /*5ee70*/  ISETP.LT.AND P3, PT, R15, UR36, !P0 ;  /* 0x000000240f007c0c */ /* 0x000fe4000c761270 */
[----:B------:R-:W-:Y:S01]  /*5ee80*/  ISETP.LT.AND P2, PT, R3, UR27, !P0 ;  /* 0x0000001b03007c0c */ /* 0x000fe2000c741270 */
[----:B------:R-:W4:Y:S01]  /*5ee90*/  LDL.LU R5, [R1+0x23c8] ;  /* 0x0023c80001057983 */ /* 0x000f220000300800 */
[----:B------:R-:W-:Y:S01]  /*5eea0*/  LOP3.LUT R2, R2, 0xffffefff, RZ, 0xc0, !PT ;  /* 0xffffefff02027812 */ /* 0x000fe200078ec0ff */
[----:B------:R-:W-:Y:S01]  /*5eeb0*/  ULDC UR27, c[0x0][0x228] ;  /* 0x00008a00001b7ab9 */ /* 0x000fe20000000800 */
[----:B------:R-:W-:Y:S01]  /*5eec0*/  ISETP.LT.AND P1, PT, R13, UR37, !P0 ;  /* 0x000000250d007c0c */ /* 0x000fe2000c721270 */
[----:B------:R-:W-:-:S06]  /*5eed0*/  ULDC.64 UR36, c[0x0][0x228] ;  /* 0x00008a0000247ab9 */ /* 0x000fcc0000000a00 */
        /* <DEDUP_REMOVED lines=46> */
[----:B------:R-:W-:-:S03]  /*5f1c0*/  ULDC.64 UR30, c[0x0][0x228] ;  /* 0x00008a00001e7ab9 */ /* 0x000fc60000000a00 */
[----:B------:R-:W-:Y:S01]  /*5f1d0*/  ISETP.LT.AND P3, PT, R15, UR55, !P0 ;  /* 0x000000370f007c0c */ /* 0x000fe2000c761270 */
[----:B------:R-:W-:Y:S01]  /*5f1e0*/  ULDC UR55, c[0x0][0x228] ;  /* 0x00008a0000377ab9 */ /* 0x000fe20000000800 */
[----:B------:R-:W-:-:S11]  /*5f1f0*/  LOP3.LUT R2, R2, 0xfffffffe, RZ, 0xc0, !PT ;  /* 0xfffffffe02027812 */ /* 0x000fd600078ec0ff */
[----:B------:R-:W-:-:S05]  /*5f200*/  @P3 LOP3.LUT R2, R2, 0x1, RZ, 0xfc, !PT ;  /* 0x0000000102023812 */ /* 0x000fca00078efcff */
[----:B------:R0:W-:Y:S04]  /*5f210*/  STL [R1+0xb8], R2 ;  /* 0x0000b80201007387 */ /* 0x0001e80000100800 */
[----:B0-----:R-:W4:Y:S01]  /*5f220*/  LDL.LU R2, [R1+0x23d8] ;  /* 0x0023d80001027983 */ /* 0x001f220000300800 */
[----:B------:R-:W-:Y:S01]  /*5f230*/  ISETP.LT.AND P2, PT, R3, UR54, !P0 ;  /* 0x0000003603007c0c */ /* 0x000fe2000c741270 */
[----:B------:R-:W-:Y:S01]  /*5f240*/  ULDC UR54, c[0x0][0x228] ;  /* 0x00008a0000367ab9 */ /* 0x000fe20000000800 */
[----:B------:R-:W-:Y:S01]  /*5f250*/  ISETP.LT.AND P1, PT, R13, UR53, !P0 ;  /* 0x000000350d007c0c */ /* 0x000fe2000c721270 */
[----:B------:R-:W-:Y:S01]  /*5f260*/  ULDC UR53, c[0x0][0x228] ;  /* 0x00008a0000357ab9 */ /* 0x000fe20000000800 */
[----:B------:R-:W-:Y:S01]  /*5f270*/  ISETP.LT.AND P0, PT, R14, UR32, !P0 ;  /* 0x000000200e007c0c */ /* 0x000fe2000c701270 */
[----:B------:R-:W-:Y:S01]  /*5f280*/  ULDC UR32, c[0x0][0x228] ;  /* 0x00008a0000207ab9 */ /* 0x000fe20000000800 */
[----:B--2---:R-:W-:-:S07]  /*5f290*/  LOP3.LUT R0, R0, 0x7fffffff, RZ, 0xc0, !PT ;  /* 0x7fffffff00007812 */ /* 0x004fce00078ec0ff */
[----:B------:R-:W-:-:S04]  /*5f2a0*/  @P2 LOP3.LUT R0, R0, 0x80000000, RZ, 0xfc, !PT ;  /* 0x8000000000002812 */ /* 0x000fc800078efcff */
        /* <DEDUP_REMOVED lines=24> */
[----:B----4-:R-:W-:Y:S01]  /*5f430*/  ISETP.GE.AND P0, PT, R2, UR37, PT ;  /* 0x0000002502007c0c */ /* 0x010fe2000bf06270 */
[----:B------:R-:W-:Y:S01]  /*5f440*/  ULDC.64 UR36, c[0x0][0x228] ;  /* 0x00008a0000247ab9 */ /* 0x000fe20000000a00 */
[----:B------:R-:W3:Y:S02]  /*5f450*/  LDL.LU R2, [R1+0x23f8] ;  /* 0x0023f80001027983 */ /* 0x000ee40000300800 */
        /* <DEDUP_REMOVED lines=15> */
[----:B--2---:R-:W-:Y:S02]  /*5f550*/  ISETP.GE.AND P0, PT, R4, UR35, PT ;  /* 0x0000002304007c0c */ /* 0x004fe4000bf06270 */
[----:B------:R-:W2:Y:S02]  /*5f560*/  LDL.LU R4, [R1+0x23fc] ;  /* 0x0023fc0001047983 */ /* 0x000ea40000300800 */
        /* <DEDUP_REMOVED lines=17> */
[----:B---3--:R-:W-:Y:S02]  /*5f680*/  ISETP.GE.AND P0, PT, R2, UR33, PT ;  /* 0x0000002102007c0c */ /* 0x008fe4000bf06270 */
[----:B------:R-:W3:Y:S02]  /*5f690*/  LDL.LU R2, [R1+0x2400] ;  /* 0x0024000001027983 */ /* 0x000ee40000300800 */
[----:B------:R-:W-:Y:S01]  /*5f6a0*/  ISETP.LT.AND P3, PT, R15, UR30, !P0 ;  /* 0x0000001e0f007c0c */ /* 0x000fe2000c761270 */
[----:B------:R-:W-:Y:S01]  /*5f6b0*/  ULDC UR30, c[0x0][0x228] ;  /* 0x00008a00001e7ab9 */ /* 0x000fe20000000800 */
[----:B------:R-:W-:Y:S01]  /*5f6c0*/  ISETP.LT.AND P2, PT, R3, UR32, !P0 ;  /* 0x0000002003007c0c */ /* 0x000fe2000c741270 */
[----:B------:R-:W-:Y:S01]  /*5f6d0*/  ULDC.64 UR32, c[0x0][0x228] ;  /* 0x00008a0000207ab9 */ /* 0x000fe20000000a00 */
        /* <DEDUP_REMOVED lines=12> */
[----:B------:R-:W2:Y:S04]  /*5f7a0*/  LDL.LU R4, [R1+0x2404] ;  /* 0x0024040001047983 */ /* 0x000ea80000300800 */
[----:B------:R-:W4:Y:S01]  /*5f7b0*/  LDL.LU R6, [R1+0x2408] ;  /* 0x0024080001067983 */ /* 0x000f220000300800 */
        /* <DEDUP_REMOVED lines=19> */
[----:B------:R-:W-:Y:S01]  /*5f8f0*/  ULDC.64 UR28, c[0x0][0x228] ;  /* 0x00008a00001c7ab9 */ /* 0x000fe20000000a00 */
        /* <DEDUP_REMOVED lines=14> */
[----:B--2---:R-:W-:Y:S02]  /*5f9e0*/  ISETP.GE.AND P0, PT, R4, UR37, PT ;  /* 0x0000002504007c0c */ /* 0x004fe4000bf06270 */
[----:B------:R-:W2:Y:S02]  /*5f9f0*/  LDL.LU R4, [R1+0x240c] ;  /* 0x00240c0001047983 */ /* 0x000ea40000300800 */
[----:B------:R-:W-:Y:S01]  /*5fa00*/  ISETP.LT.AND P3, PT, R15, UR36, !P0 ;  /* 0x000000240f007c0c */ /* 0x000fe2000c761270 */
[----:B------:R-:W-:Y:S01]  /*5fa10*/  ULDC.64 UR36, c[0x0][0x228] ;  /* 0x00008a0000247ab9 */ /* 0x000fe20000000a00 */
[----:B------:R-:W-:Y:S01]  /*5fa20*/  ISETP.LT.AND P2, PT, R3, UR23, !P0 ;  /* 0x0000001703007c0c */ /* 0x000fe2000c741270 */
[----:B------:R-:W2:Y:S01]  /*5fa30*/  LDL.LU R5, [R1+0x2410] ;  /* 0x0024100001057983 */ /* 0x000ea20000300800 */
        /* <DEDUP_REMOVED lines=9> */
[----:B----4-:R-:W-:Y:S01]  /*5fad0*/  ISETP.GE.AND P0, PT, R6, UR35, PT ;  /* 0x0000002306007c0c */ /* 0x010fe2000bf06270 */
[----:B------:R-:W-:-:S03]  /*5fae0*/  ULDC UR35, c[0x0][0x228] ;  /* 0x00008a0000237ab9 */ /* 0x000fc60000000800 */
[----:B------:R-:W-:Y:S01]  /*5faf0*/  ISETP.LT.AND P3, PT, R15, UR61, !P0 ;  /* 0x0000003d0f007c0c */ /* 0x000fe2000c761270 */
[----:B------:R-:W-:Y:S01]  /*5fb00*/  ULDC UR61, c[0x0][0x228] ;  /* 0x00008a00003d7ab9 */ /* 0x000fe20000000800 */
[----:B------:R-:W-:-:S11]  /*5fb10*/  LOP3.LUT R0, R0, 0xfffffffe, RZ, 0xc0, !PT ;  /* 0xfffffffe00007812 */ /* 0x000fd600078ec0ff */
[----:B------:R-:W-:-:S05]  /*5fb20*/  @P3 LOP3.LUT R0, R0, 0x1, RZ, 0xfc, !PT ;  /* 0x0000000100003812 */ /* 0x000fca00078efcff */
[----:B------:R0:W-:Y:S04]  /*5fb30*/  STL [R1+0xb0], R0 ;  /* 0x0000b00001007387 */ /* 0x0001e80000100800 */
[----:B0-----:R-:W4:Y:S01]  /*5fb40*/  LDL.LU R0, [R1+0x2414] ;  /* 0x0024140001007983 */ /* 0x001f220000300800 */
[----:B------:R-:W-:Y:S02]  /*5fb50*/  ISETP.LT.AND P2, PT, R3, UR9, !P0 ;  /* 0x0000000903007c0c */ /* 0x000fe4000c741270 */
[----:B------:R-:W-:Y:S01]  /*5fb60*/  ISETP.LT.AND P1, PT, R13, UR8, !P0 ;  /* 0x000000080d007c0c */ /* 0x000fe2000c721270 */
[----:B------:R-:W-:Y:S01]  /*5fb70*/  ULDC.64 UR8, c[0x0][0x228] ;  /* 0x00008a0000087ab9 */ /* 0x000fe20000000a00 */
[----:B---3--:R-:W-:Y:S02]  /*5fb80*/  LOP3.LUT R2, R2, 0x7fffffff, RZ, 0xc0, !PT ;  /* 0x7fffffff02027812 */ /* 0x008fe400078ec0ff */
[----:B------:R-:W-:Y:S01]  /*5fb90*/  ISETP.LT.AND P0, PT, R14, UR36, !P0 ;  /* 0x000000240e007c0c */ /* 0x000fe2000c701270 */
[----:B------:R-:W-:-:S06]  /*5fba0*/  ULDC UR36, c[0x0][0x228] ;  /* 0x00008a0000247ab9 */ /* 0x000fcc0000000800 */
[----:B------:R-:W-:-:S04]  /*5fbb0*/  @P2 LOP3.LUT R2, R2, 0x80000000, RZ, 0xfc, !PT ;  /* 0x8000000002022812 */ /* 0x000fc800078efcff */
        /* <DEDUP_REMOVED lines=10> */
[----:B------:R-:W-:Y:S02]  /*5fc60*/  ISETP.LT.AND P3, PT, R3, UR11, !P0 ;  /* 0x0000000b03007c0c */ /* 0x000fe4000c761270 */
[----:B------:R-:W-:Y:S01]  /*5fc70*/  ISETP.LT.AND P2, PT, R13, UR7, !P0 ;  /* 0x000000070d007c0c */ /* 0x000fe2000c741270 */
[----:B------:R-:W-:-:S08]  /*5fc80*/  ULDC UR7, c[0x0][0x228] ;  /* 0x00008a0000077ab9 */ /* 0x000fd00000000800 */
[----:B------:R-:W-:-:S04]  /*5fc90*/  @P1 LOP3.LUT R2, R2, 0x10000000, RZ, 0xfc, !PT ;  /* 0x1000000002021812 */ /* 0x000fc800078efcff */
[----:B------:R-:W-:-:S04]  /*5fca0*/  LOP3.LUT R2, R2, 0xf7ffffff, RZ, 0xc0, !PT ;  /* 0xf7ffffff02027812 */ /* 0x000fc800078ec0ff */
[----:B------:R-:W-:Y:S02]  /*5fcb0*/  @P3 LOP3.LUT R2, R2, 0x8000000, RZ, 0xfc, !PT ;  /* 0x0800000002023812 */ /* 0x000fe400078efcff */
[----:B------:R-:W-:Y:S02]  /*5fcc0*/  ISETP.LT.AND P1, PT, R14, UR8, !P0 ;  /* 0x000000080e007c0c */ /* 0x000fe4000c721270 */
[----:B------:R-:W-:-:S04]  /*5fcd0*/  LOP3.LUT R2, R2, 0xfbffffff, RZ, 0xc0, !PT ;  /* 0xfbffffff02027812 */ /* 0x000fc800078ec0ff */
[----:B------:R-:W-:Y:S02]  /*5fce0*/  @P2 LOP3.LUT R2, R2, 0x4000000, RZ, 0xfc, !PT ;  /* 0x0400000002022812 */ /* 0x000fe400078efcff */
[----:B------:R-:W-:Y:S01]  /*5fcf0*/  ISETP.GE.AND P0, PT, R5, UR31, PT ;  /* 0x0000001f05007c0c */ /* 0x000fe2000bf06270 */
[----:B------:R-:W-:Y:S01]  /*5fd00*/  ULDC UR31, c[0x0][0x248] ;  /* 0x00009200001f7ab9 */ /* 0x000fe20000000800 */
[----:B------:R-:W-:-:S04]  /*5fd10*/  LOP3.LUT R2, R2, 0xfdffffff, RZ, 0xc0, !PT ;  /* 0xfdffffff02027812 */ /* 0x000fc800078ec0ff */
[----:B------:R-:W-:Y:S02]  /*5fd20*/  @P1 LOP3.LUT R2, R2, 0x2000000, RZ, 0xfc, !PT ;  /* 0x0200000002021812 */ /* 0x000fe400078efcff */
[----:B------:R-:W-:Y:S02]  /*5fd30*/  ISETP.LT.AND P1, PT, R15, UR13, !P0 ;  /* 0x0000000d0f007c0c */ /* 0x000fe4000c721270 */
[----:B------:R-:W-:Y:S02]  /*5fd40*/  LOP3.LUT R2, R2, 0xfeffffff, RZ, 0xc0, !PT ;  /* 0xfeffffff02027812 */ /* 0x000fe400078ec0ff */
[----:B------:R-:W-:Y:S01]  /*5fd50*/  ISETP.LT.AND P3, PT, R3, UR12, !P0 ;  /* 0x0000000c03007c0c */ /* 0x000fe2000c761270 */
[----:B------:R-:W-:Y:S01]  /*5fd60*/  ULDC.64 UR12, c[0x0][0x228] ;  /* 0x00008a00000c7ab9 */ /* 0x000fe20000000a00 */
[----:B------:R-:W-:Y:S01]  /*5fd70*/  ISETP.LT.AND P2, PT, R13, UR5, !P0 ;  /* 0x000000050d007c0c */ /* 0x000fe2000c741270 */
[----:B------:R-:W-:-:S06]  /*5fd80*/  ULDC UR5, c[0x0][0x248] ;  /* 0x0000920000057ab9 */ /* 0x000fcc0000000800 */
[----:B------:R-:W-:Y:S02]  /*5fd90*/  @P1 LOP3.LUT R2, R2, 0x1000000, RZ, 0xfc, !PT ;  /* 0x0100000002021812 */ /* 0x000fe400078efcff */
[----:B------:R-:W-:Y:S02]  /*5fda0*/  ISETP.LT.AND P1, PT, R14, UR32, !P0 ;  /* 0x000000200e007c0c */ /* 0x000fe4000c721270 */
[----:B----4-:R-:W-:Y:S01]  /*5fdb0*/  ISETP.GE.AND P0, PT, R0, UR29, PT ;  /* 0x0000001d00007c0c */ /* 0x010fe2000bf06270 */
[----:B------:R-:W-:Y:S01]  /*5fdc0*/  VIADD R10, R9, UR5 ;  /* 0x00000005090a7c36 */ /* 0x000fe20008000000 */
[----:B------:R-:W3:Y:S01]  /*5fdd0*/  LDL.LU R0, [R1+0x241c] ;  /* 0x00241c0001007983 */ /* 0x000ee20000300800 */
[----:B------:R-:W-:Y:S01]  /*5fde0*/  LOP3.LUT R2, R2, 0xff7fffff, RZ, 0xc0, !PT ;  /* 0xff7fffff02027812 */ /* 0x000fe200078ec0ff */
[----:B------:R-:W-:Y:S01]  /*5fdf0*/  ULDC UR5, c[0x0][0x248] ;  /* 0x0000920000057ab9 */ /* 0x000fe20000000800 */
[----:B------:R-:W-:Y:S02]  /*5fe00*/  ULDC.64 UR28, c[0x0][0x228] ;  /* 0x00008a00001c7ab9 */ /* 0x000fe40000000a00 */
[----:B------:R-:W-:-:S04]  /*5fe10*/  @P3 LOP3.LUT R2, R2, 0x800000, RZ, 0xfc, !PT ;  /* 0x0080000002023812 */ /* 0x000fc800078efcff */
[----:B------:R-:W-:-:S04]  /*5fe20*/  LOP3.LUT R2, R2, 0xffbfffff, RZ, 0xc0, !PT ;  /* 0xffbfffff02027812 */ /* 0x000fc800078ec0ff */
[----:B------:R-:W-:-:S04]  /*5fe30*/  @P2 LOP3.LUT R2, R2, 0x400000, RZ, 0xfc, !PT ;  /* 0x0040000002022812 */ /* 0x000fc800078efcff */
[----:B------:R-:W-:-:S04]  /*5fe40*/  LOP3.LUT R2, R2, 0xffdfffff, RZ, 0xc0, !PT ;  /* 0xffdfffff02027812 */ /* 0x000fc800078ec0ff */
[----:B------:R-:W-:Y:S02]  /*5fe50*/  @P1 LOP3.LUT R2, R2, 0x200000, RZ, 0xfc, !PT ;  /* 0x0020000002021812 */ /* 0x000fe400078efcff */
[----:B------:R-:W-:Y:S01]  /*5fe60*/  ISETP.LT.AND P1, PT, R15, UR10, !P0 ;  /* 0x0000000a0f007c0c */ /* 0x000fe2000c721270 */
[----:B------:R-:W-:Y:S01]  /*5fe70*/  ULDC.64 UR10, c[0x0][0x228] ;  /* 0x00008a00000a7ab9 */ /* 0x000fe20000000a00 */
[----:B------:R-:W-:Y:S02]  /*5fe80*/  ISETP.LT.AND P3, PT, R3, UR16, !P0 ;  /* 0x0000001003007c0c */ /* 0x000fe4000c761270 */
[----:B------:R-:W-:Y:S02]  /*5fe90*/  LOP3.LUT R2, R2, 0xffefffff, RZ, 0xc0, !PT ;  /* 0xffefffff02027812 */ /* 0x000fe400078ec0ff */
[----:B------:R-:W-:-:S07]  /*5fea0*/  ISETP.LT.AND P2, PT, R13, UR14, !P0 ;  /* 0x0000000e0d007c0c */ /* 0x000fce000c741270 */
        /* <DEDUP_REMOVED lines=10> */
[----:B------:R-:W-:Y:S01]  /*5ff50*/  VIADD R9, R10, UR5 ;  /* 0x000000050a097c36 */ /* 0x000fe20008000000 */
[----:B------:R-:W2:Y:S01]  /*5ff60*/  LDL.LU R4, [R1+0x2428] ;  /* 0x0024280001047983 */ /* 0x000ea20000300800 */
[----:B------:R-:W-:Y:S01]  /*5ff70*/  ULDC UR5, c[0x0][0x248] ;  /* 0x0000920000057ab9 */ /* 0x000fe20000000800 */
[----:B------:R-:W-:Y:S01]  /*5ff80*/  ISETP.LT.AND P3, PT, R15, UR15, !P0 ;  /* 0x0000000f0f007c0c */ /* 0x000fe2000c761270 */
[----:B------:R-:W-:Y:S01]  /*5ff90*/  ULDC.64 UR14, c[0x0][0x228] ;  /* 0x00008a00000e7ab9 */ /* 0x000fe20000000a00 */
[----:B------:R-:W-:Y:S01]  /*5ffa0*/  ISETP.LT.AND P2, PT, R3, UR18, !P0 ;  /* 0x0000001203007c0c */ /* 0x000fe2000c741270 */
[----:B------:R-:W-:Y:S01]  /*5ffb0*/  ULDC UR37, c[0x0][0x228] ;  /* 0x00008a0000257ab9 */ /* 0x000fe20000000800 */
[----:B------:R-:W-:Y:S01]  /*5ffc0*/  ISETP.LT.AND P1, PT, R13, UR17, !P0 ;  /* 0x000000110d007c0c */ /* 0x000fe2000c721270 */
[----:B------:R-:W-:-:S08]  /*5ffd0*/  ULDC.64 UR16, c[0x0][0x228] ;  /* 0x00008a0000107ab9 */ /* 0x000fd00000000a00 */
[----:B------:R-:W-:-:S04]  /*5ffe0*/  @P3 LOP3.LUT R2, R2, 0x10000, RZ, 0xfc, !PT ;  /* 0x0001000002023812 */ /* 0x000fc800078efcff */
[----:B------:R-:W-:-:S04]  /*5fff0*/  LOP3.LUT R2, R2, 0xffff7fff, RZ, 0xc0, !PT ;  /* 0xffff7fff02027812 */ /* 0x000fc800078ec0ff */
[----:B------:R-:W-:Y:S02]  /*60000*/  @P2 LOP3.LUT R2, R2, 0x8000, RZ, 0xfc, !PT ;  /* 0x0000800002022812 */ /* 0x000fe400078efcff */
[----:B------:R-:W-:Y:S01]  /*60010*/  ISETP.LT.AND P0, PT, R14, UR10, !P0 ;  /* 0x0000000a0e007c0c */ /* 0x000fe2000c701270 */
[----:B------:R-:W-:Y:S01]  /*60020*/  VIADD R11, R9, UR5 ;  /* 0x00000005090b7c36 */ /* 0x000fe20008000000 */
[----:B------:R-:W-:Y:S01]  /*60030*/  LOP3.LUT R2, R2, 0xffffbfff, RZ, 0xc0, !PT ;  /* 0xffffbfff02027812 */ /* 0x000fe200078ec0ff */
[----:B------:R-:W-:Y:S01]  /*60040*/  ULDC UR5, c[0x0][0x248] ;  /* 0x0000920000057ab9 */ /* 0x000fe20000000800 */
[----:B------:R-:W-:Y:S02]  /*60050*/  ULDC UR10, c[0x0][0x228] ;  /* 0x00008a00000a7ab9 */ /* 0x000fe40000000800 */
[----:B------:R-:W-:-:S04]  /*60060*/  @P1 LOP3.LUT R2, R2, 0x4000, RZ, 0xfc, !PT ;  /* 0x0000400002021812 */ /* 0x000fc800078efcff */
[----:B------:R-:W-:-:S04]  /*60070*/  LOP3.LUT R2, R2, 0xffffdfff, RZ, 0xc0, !PT ;  /* 0xffffdfff02027812 */ /* 0x000fc800078ec0ff */
[----:B------:R-:W-:Y:S02]  /*60080*/  @P0 LOP3.LUT R2, R2, 0x2000, RZ, 0xfc, !PT ;  /* 0x0000200002020812 */ /* 0x000fe400078efcff */
[----:B---3--:R-:W-:Y:S01]  /*60090*/  ISETP.GE.AND P0, PT, R0, UR9, PT ;  /* 0x0000000900007c0c */ /* 0x008fe2000bf06270 */
[----:B------:R-:W-:Y:S01]  /*600a0*/  ULDC.64 UR8, c[0x0][0x228] ;  /* 0x00008a0000087ab9 */ /* 0x000fe20000000a00 */
[----:B------:R-:W3:Y:S02]  /*600b0*/  LDL.LU R0, [R1+0x242c] ;  /* 0x00242c0001007983 */ /* 0x000ee40000300800 */
[----:B------:R-:W-:Y:S01]  /*600c0*/  ISETP.LT.AND P3, PT, R15, UR19, !P0 ;  /* 0x000000130f007c0c */ /* 0x000fe2000c761270 */
[----:B------:R-:W-:Y:S01]  /*600d0*/  ULDC.64 UR18, c[0x0][0x228] ;  /* 0x00008a0000127ab9 */ /* 0x000fe20000000a00 */
[----:B------:R-:W-:Y:S01]  /*600e0*/  ISETP.LT.AND P2, PT, R3, UR22, !P0 ;  /* 0x0000001603007c0c */ /* 0x000fe2000c741270 */
[----:B------:R-:W4:Y:S01]  /*600f0*/  LDL.LU R5, [R1+0x2468] ;  /* 0x0024680001057983 */ /* 0x000f220000300800 */
[----:B------:R-:W-:Y:S01]  /*60100*/  LOP3.LUT R2, R2, 0xffffefff, RZ, 0xc0, !PT ;  /* 0xffffefff02027812 */ /* 0x000fe200078ec0ff */
[----:B------:R-:W-:Y:S01]  /*60110*/  VIADD R18, R11, UR5 ;  /* 0x000000050b127c36 */ /* 0x000fe20008000000 */
[----:B------:R-:W-:Y:S01]  /*60120*/  ISETP.LT.AND P1, PT, R13, UR21, !P0 ;  /* 0x000000150d007c0c */ /* 0x000fe2000c721270 */
[----:B------:R-:W-:-:S06]  /*60130*/  ULDC UR22, c[0x0][0x248] ;  /* 0x0000920000167ab9 */ /* 0x000fcc0000000800 */
[----:B------:R-:W-:Y:S01]  /*60140*/  @P3 LOP3.LUT R2, R2, 0x1000, RZ, 0xfc, !PT ;  /* 0x0000100002023812 */ /* 0x000fe200078efcff */
[----:B------:R-:W-:-:S03]  /*60150*/  ULDC UR5, c[0x0][0x228] ;  /* 0x00008a0000057ab9 */ /* 0x000fc60000000800 */
        /* <DEDUP_REMOVED lines=16> */
[----:B------:R-:W-:Y:S01]  /*60260*/  ULDC.64 UR32, c[0x0][0x228] ;  /* 0x00008a0000207ab9 */ /* 0x000fe20000000a00 */
[----:B------:R-:W-:Y:S01]  /*60270*/  ISETP.LT.AND P1, PT, R13, UR25, !P0 ;  /* 0x000000190d007c0c */ /* 0x000fe2000c721270 */
[----:B------:R-:W-:Y:S08]  /*60280*/  STL [R1+0x2a8c], R10 ;  /* 0x002a8c0a01007387 */ /* 0x000ff00000100800 */
[----:B------:R-:W-:Y:S01]  /*60290*/  @P3 LOP3.LUT R2, R2, 0x100, RZ, 0xfc, !PT ;  /* 0x0000010002023812 */ /* 0x000fe200078efcff */
[----:B------:R-:W-:Y:S01]  /*602a0*/  ULDC.64 UR26, c[0x0][0x228] ;  /* 0x00008a00001a7ab9 */ /* 0x000fe20000000a00 */
[----:B------:R-:W-:-:S02]  /*602b0*/  ULDC UR25, c[0x0][0x248] ;  /* 0x0000920000197ab9 */ /* 0x000fc40000000800 */
        /* <DEDUP_REMOVED lines=28> */
[----:B------:R-:W-:-:S03]  /*60480*/  ULDC UR11, c[0x0][0x248] ;  /* 0x00009200000b7ab9 */ /* 0x000fc60000000800 */
[----:B------:R-:W-:Y:S02]  /*60490*/  ISETP.LT.AND P3, PT, R15, UR38, !P0 ;  /* 0x000000260f007c0c */ /* 0x000fe4000c761270 */
[----:B------:R-:W-:Y:S02]  /*604a0*/  LOP3.LUT R2, R2, 0xfffffffe, RZ, 0xc0, !PT ;  /* 0xfffffffe02027812 */ /* 0x000fe400078ec0ff */
[----:B------:R-:W-:Y:S02]  /*604b0*/  ISETP.LT.AND P2, PT, R3, UR41, !P0 ;  /* 0x0000002903007c0c */ /* 0x000fe4000c741270 */
[----:B------:R-:W-:Y:S02]  /*604c0*/  ISETP.LT.AND P1, PT, R13, UR42, !P0 ;  /* 0x0000002a0d007c0c */ /* 0x000fe4000c721270 */
[----:B--2---:R-:W-:Y:S01]  /*604d0*/  LOP3.LUT R4, R4, 0x7fffffff, RZ, 0xc0, !PT ;  /* 0x7fffffff04047812 */ /* 0x004fe200078ec0ff */
[----:B------:R-:W-:-:S04]  /*604e0*/  VIADD R16, R17, UR11 ;  /* 0x0000000b11107c36 */ /* 0x000fc80008000000 */
[----:B------:R-:W-:Y:S01]  /*604f0*/  @P3 LOP3.LUT R2, R2, 0x1, RZ, 0xfc, !PT ;  /* 0x0000000102023812 */ /* 0x000fe200078efcff */
[----:B------:R-:W-:-:S03]  /*60500*/  ULDC UR38, c[0x0][0x228] ;  /* 0x00008a0000267ab9 */ /* 0x000fc60000000800 */
[----:B------:R-:W-:Y:S01]  /*60510*/  @P2 LOP3.LUT R4, R4, 0x80000000, RZ, 0xfc, !PT ;  /* 0x8000000004042812 */ /* 0x000fe200078efcff */
[----:B------:R-:W-:Y:S01]  /*60520*/  ULDC UR41, c[0x0][0x228] ;  /* 0x00008a0000297ab9 */ /* 0x000fe20000000800 */
[----:B------:R-:W-:Y:S01]  /*60530*/  ISETP.LT.AND P0, PT, R14, UR12, !P0 ;  /* 0x0000000c0e007c0c */ /* 0x000fe2000c701270 */
[----:B------:R0:W-:Y:S01]  /*60540*/  STL [R1+0xac], R2 ;  /* 0x0000ac0201007387 */ /* 0x0001e20000100800 */
[----:B------:R-:W-:Y:S01]  /*60550*/  LOP3.LUT R4, R4, 0xbfffffff, RZ, 0xc0, !PT ;  /* 0xbfffffff04047812 */ /* 0x000fe200078ec0ff */
[----:B------:R-:W-:Y:S01]  /*60560*/  VIADD R19, R16, UR14 ;  /* 0x0000000e10137c36 */ /* 0x000fe20008000000 */
[----:B------:R-:W-:Y:S01]  /*60570*/  ULDC UR14, c[0x0][0x248] ;  /* 0x00009200000e7ab9 */ /* 0x000fe20000000800 */
[----:B------:R-:W-:Y:S01]  /*60580*/  ULDC UR12, c[0x0][0x228] ;  /* 0x00008a00000c7ab9 */ /* 0x000fe20000000800 */
[----:B------:R-:W-:Y:S01]  /*60590*/  ULDC UR11, c[0x0][0x228] ;  /* 0x00008a00000b7ab9 */ /* 0x000fe20000000800 */
[----:B------:R-:W-:Y:S01]  /*605a0*/  ULDC UR42, c[0x0][0x228] ;  /* 0x00008a00002a7ab9 */ /* 0x000fe20000000800 */
[----:B0-----:R-:W2:Y:S01]  /*605b0*/  LDL.LU R2, [R1+0x2470] ;  /* 0x0024700001027983 */ /* 0x001ea20000300800 */
[----:B------:R-:W-:-:S04]  /*605c0*/  @P1 LOP3.LUT R4, R4, 0x40000000, RZ, 0xfc, !PT ;  /* 0x4000000004041812 */ /* 0x000fc800078efcff */
[----:B------:R-:W-:-:S04]  /*605d0*/  LOP3.LUT R4, R4, 0xdfffffff, RZ, 0xc0, !PT ;  /* 0xdfffffff04047812 */ /* 0x000fc800078ec0ff */
[----:B------:R-:W-:Y:S02]  /*605e0*/  @P0 LOP3.LUT R4, R4, 0x20000000, RZ, 0xfc, !PT ;  /* 0x2000000004040812 */ /* 0x000fe400078efcff */
[----:B---3--:R-:W-:Y:S01]  /*605f0*/  ISETP.GE.AND P0, PT, R0, UR15, PT ;  /* 0x0000000f00007c0c */ /* 0x008fe2000bf06270 */
[----:B------:R-:W-:Y:S01]  /*60600*/  VIADD R22, R19, UR14 ;  /* 0x0000000e13167c36 */ /* 0x000fe20008000000 */
[----:B------:R-:W3:Y:S01]  /*60610*/  LDL.LU R0, [R1+0x2474] ;  /* 0x0024740001007983 */ /* 0x000ee20000300800 */
[----:B------:R-:W-:Y:S01]  /*60620*/  LOP3.LUT R4, R4, 0xefffffff, RZ, 0xc0, !PT ;  /* 0xefffffff04047812 */ /* 0x000fe200078ec0ff */
[----:B------:R-:W-:Y:S01]  /*60630*/  ULDC UR15, c[0x0][0x228] ;  /* 0x00008a00000f7ab9 */ /* 0x000fe20000000800 */
[----:B------:R-:W-:Y:S02]  /*60640*/  ISETP.LT.AND P3, PT, R15, UR43, !P0 ;  /* 0x0000002b0f007c0c */ /* 0x000fe4000c761270 */
[----:B------:R-:W-:Y:S02]  /*60650*/  ISETP.LT.AND P2, PT, R3, UR47, !P0 ;  /* 0x0000002f03007c0c */ /* 0x000fe4000c741270 */
[----:B------:R-:W-:Y:S01]  /*60660*/  ISETP.LT.AND P1, PT, R13, UR46, !P0 ;  /* 0x0000002e0d007c0c */ /* 0x000fe2000c721270 */
[----:B------:R-:W-:Y:S01]  /*60670*/  VIADD R21, R22, UR22 ;  /* 0x0000001616157c36 */ /* 0x000fe20008000000 */
[----:B------:R-:W-:Y:S01]  /*60680*/  ULDC UR14, c[0x0][0x228] ;  /* 0x00008a00000e7ab9 */ /* 0x000fe20000000800 */
[----:B------:R-:W-:-:S06]  /*60690*/  ULDC UR43, c[0x0][0x228] ;  /* 0x00008a00002b7ab9 */ /* 0x000fcc0000000800 */
[----:B------:R-:W-:Y:S01]  /*606a0*/  @P3 LOP3.LUT R4, R4, 0x10000000, RZ, 0xfc, !PT ;  /* 0x1000000004043812 */ /* 0x000fe200078efcff */
[----:B------:R-:W-:Y:S01]  /*606b0*/  ULDC.64 UR22, c[0x0][0x228] ;  /* 0x00008a0000167ab9 */ /* 0x000fe20000000a00 */
[----:B------:R-:W-:Y:S01]  /*606c0*/  ULDC UR46, c[0x0][0x228] ;  /* 0x00008a00002e7ab9 */ /* 0x000fe20000000800 */
[----:B------:R-:W-:Y:S01]  /*606d0*/  ULDC UR47, c[0x0][0x228] ;  /* 0x00008a00002f7ab9 */ /* 0x000fe20000000800 */
        /* <DEDUP_REMOVED lines=14> */
[----:B------:R-:W-:Y:S01]  /*607c0*/  ISETP.LT.AND P2, PT, R3, UR49, !P0 ;  /* 0x0000003103007c0c */ /* 0x000fe2000c741270 */
[----:B------:R-:W-:Y:S01]  /*607d0*/  ULDC UR49, c[0x0][0x228] ;  /* 0x00008a0000317ab9 */ /* 0x000fe20000000800 */
[----:B------:R-:W-:Y:S01]  /*607e0*/  ISETP.LT.AND P1, PT, R13, UR48, !P0 ;  /* 0x000000300d007c0c */ /* 0x000fe2000c721270 */
[----:B------:R-:W-:-:S08]  /*607f0*/  VIADD R20, R21, UR9 ;  /* 0x0000000915147c36 */ /* 0x000fd00008000000 */
[----:B------:R-:W-:Y:S01]  /*60800*/  @P3 LOP3.LUT R4, R4, 0x1000000, RZ, 0xfc, !PT ;  /* 0x0100000004043812 */ /* 0x000fe200078efcff */
[----:B------:R-:W-:Y:S01]  /*60810*/  ULDC UR9, c[0x0][0x228] ;  /* 0x00008a0000097ab9 */ /* 0x000fe20000000800 */
[----:B------:R-:W-:Y:S02]  /*60820*/  ULDC UR48, c[0x0][0x228] ;  /* 0x00008a0000307ab9 */ /* 0x000fe40000000800 */
        /* <DEDUP_REMOVED lines=15> */
[----:B------:R-:W-:Y:S01]  /*60920*/  ULDC UR54, c[0x0][0x228] ;  /* 0x00008a0000367ab9 */ /* 0x000fe20000000800 */
[----:B------:R-:W-:-:S02]  /*60930*/  LOP3.LUT R4, R4, 0xffefffff, RZ, 0xc0, !PT ;  /* 0xffefffff04047812 */ /* 0x000fc400078ec0ff */
[----:B------:R-:W-:Y:S01]  /*60940*/  ISETP.LT.AND P1, PT, R13, UR53, !P0 ;  /* 0x000000350d007c0c */ /* 0x000fe2000c721270 */
[----:B------:R-:W-:Y:S01]  /*60950*/  VIADD R26, R23, UR17 ;  /* 0x00000011171a7c36 */ /* 0x000fe20008000000 */
[----:B------:R-:W-:-:S05]  /*60960*/  ULDC UR55, c[0x0][0x228] ;  /* 0x00008a0000377ab9 */ /* 0x000fca0000000800 */
[----:B------:R-:W-:Y:S01]  /*60970*/  @P3 LOP3.LUT R4, R4, 0x100000, RZ, 0xfc, !PT ;  /* 0x0010000004043812 */ /* 0x000fe200078efcff */
[----:B------:R-:W-:Y:S01]  /*60980*/  ULDC UR53, c[0x0][0x228] ;  /* 0x00008a0000357ab9 */ /* 0x000fe20000000800 */
[----:B------:R-:W-:Y:S01]  /*60990*/  ISETP.LT.AND P0, PT, R14, UR22, !P0 ;  /* 0x000000160e007c0c */ /* 0x000fe2000c701270 */
[----:B------:R-:W-:Y:S01]  /*609a0*/  VIADD R25, R26, UR25 ;  /* 0x000000191a197c36 */ /* 0x000fe20008000000 */
[----:B------:R-:W-:Y:S01]  /*609b0*/  LOP3.LUT R4, R4, 0xfff7ffff, RZ, 0xc0, !PT ;  /* 0xfff7ffff04047812 */ /* 0x000fe200078ec0ff */
[----:B------:R-:W-:Y:S01]  /*609c0*/  ULDC UR22, c[0x0][0x228] ;  /* 0x00008a0000167ab9 */ /* 0x000fe20000000800 */
[----:B------:R-:W-:Y:S01]  /*609d0*/  ULDC UR17, c[0x0][0x228] ;  /* 0x00008a0000117ab9 */ /* 0x000fe20000000800 */
[----:B------:R-:W-:Y:S01]  /*609e0*/  ULDC UR25, c[0x0][0x228] ;  /* 0x00008a0000197ab9 */ /* 0x000fe20000000800 */
[----:B------:R-:W-:-:S04]  /*609f0*/  @P2 LOP3.LUT R4, R4, 0x80000, RZ, 0xfc, !PT ;  /* 0x0008000004042812 */ /* 0x000fc800078efcff */
        /* <DEDUP_REMOVED lines=9> */
[----:B------:R-:W-:Y:S02]  /*60a90*/  ISETP.LT.AND P2, PT, R3, UR57, !P0 ;  /* 0x0000003903007c0c */ /* 0x000fe4000c741270 */
[----:B------:R-:W-:Y:S01]  /*60aa0*/  ISETP.LT.AND P1, PT, R13, UR56, !P0 ;  /* 0x000000380d007c0c */ /* 0x000fe2000c721270 */
[----:B------:R-:W-:Y:S01]  /*60ab0*/  VIADD R24, R25, UR13 ;  /* 0x0000000d19187c36 */ /* 0x000fe20008000000 */
[----:B------:R-:W-:-:S07]  /*60ac0*/  ULDC UR58, c[0x0][0x228] ;  /* 0x00008a00003a7ab9 */ /* 0x000fce0000000800 */
[----:B------:R-:W-:Y:S01]  /*60ad0*/  @P3 LOP3.LUT R4, R4, 0x10000, RZ, 0xfc, !PT ;  /* 0x0001000004043812 */ /* 0x000fe200078efcff */
[----:B------:R-:W-:Y:S01]  /*60ae0*/  ULDC UR13, c[0x0][0x228] ;  /* 0x00008a00000d7ab9 */ /* 0x000fe20000000800 */
[----:B------:R-:W-:Y:S01]  /*60af0*/  ULDC UR56, c[0x0][0x228] ;  /* 0x00008a0000387ab9 */ /* 0x000fe20000000800 */
[----:B------:R-:W-:Y:S01]  /*60b00*/  ULDC UR57, c[0x0][0x228] ;  /* 0x00008a0000397ab9 */ /* 0x000fe20000000800 */
        /* <DEDUP_REMOVED lines=13> */
[----:B------:R-:W-:Y:S01]  /*60be0*/  ISETP.LT.AND P3, PT, R15, UR30, !P0 ;  /* 0x0000001e0f007c0c */ /* 0x000fe2000c761270 */
[----:B------:R-:W-:Y:S01]  /*60bf0*/  ULDC UR30, c[0x0][0x228] ;  /* 0x00008a00001e7ab9 */ /* 0x000fe20000000800 */
[----:B------:R-:W-:Y:S01]  /*60c00*/  ISETP.LT.AND P2, PT, R3, UR59, !P0 ;  /* 0x0000003b03007c0c */ /* 0x000fe2000c741270 */
[----:B------:R-:W4:Y:S01]  /*60c10*/  LDL.LU R5, [R1+0x2528] ;  /* 0x0025280001057983 */ /* 0x000f220000300800 */
[----:B------:R-:W-:Y:S01]  /*60c20*/  LOP3.LUT R4, R4, 0xffffefff, RZ, 0xc0, !PT ;  /* 0xffffefff04047812 */ /* 0x000fe200078ec0ff */
[----:B------:R-:W-:Y:S01]  /*60c30*/  ULDC UR59, c[0x0][0x228] ;  /* 0x00008a00003b7ab9 */ /* 0x000fe20000000800 */
[----:B------:R-:W-:-:S07]  /*60c40*/  ISETP.LT.AND P1, PT, R13, UR34, !P0 ;  /* 0x000000220d007c0c */ /* 0x000fce000c721270 */
        /* <DEDUP_REMOVED lines=15> */
[----:B------:R-:W-:Y:S01]  /*60d40*/  ULDC UR36, c[0x0][0x228] ;  /* 0x00008a0000247ab9 */ /* 0x000fe20000000800 */
[----:B------:R-:W-:Y:S01]  /*60d50*/  ISETP.LT.AND P2, PT, R3, UR35, !P0 ;  /* 0x0000002303007c0c */ /* 0x000fe2000c741270 */
[----:B------:R-:W-:Y:S01]  /*60d60*/  ULDC.64 UR34, c[0x0][0x228] ;  /* 0x00008a0000227ab9 */ /* 0x000fe20000000a00 */
[----:B------:R-:W-:Y:S01]  /*60d70*/  ISETP.LT.AND P1, PT, R13, UR60, !P0 ;  /* 0x0000003c0d007c0c */ /* 0x000fe2000c721270 */
[----:B------:R-:W-:Y:S01]  /*60d80*/  VIADD R29, R30, UR31 ;  /* 0x0000001f1e1d7c36 */ /* 0x000fe20008000000 */
[----:B------:R-:W-:-:S07]  /*60d90*/  ULDC UR21, c[0x0][0x228] ;  /* 0x00008a0000157ab9 */ /* 0x000fce0000000800 */
        /* <DEDUP_REMOVED lines=18> */
[----:B------:R-:W-:Y:S01]  /*60ec0*/  ISETP.LT.AND P3, PT, R15, UR39, !P0 ;  /* 0x000000270f007c0c */ /* 0x000fe2000c761270 */
[----:B------:R-:W-:Y:S01]  /*60ed0*/  ULDC UR39, c[0x0][0x228] ;  /* 0x00008a0000277ab9 */ /* 0x000fe20000000800 */
[----:B------:R-:W-:Y:S01]  /*60ee0*/  ISETP.LT.AND P2, PT, R3, UR37, !P0 ;  /* 0x0000002503007c0c */ /* 0x000fe2000c741270 */
[----:B------:R-:W-:Y:S01]  /*60ef0*/  ULDC UR23, c[0x0][0x228] ;  /* 0x00008a0000177ab9 */ /* 0x000fe20000000800 */
[----:B------:R-:W-:Y:S01]  /*60f00*/  ISETP.LT.AND P1, PT, R13, UR36, !P0 ;  /* 0x000000240d007c0c */ /* 0x000fe2000c721270 */
[----:B------:R-:W-:-:S08]  /*60f10*/  ULDC.64 UR36, c[0x0][0x228] ;  /* 0x00008a0000247ab9 */ /* 0x000fd00000000a00 */
[----:B------:R-:W-:-:S04]  /*60f20*/  @P3 LOP3.LUT R4, R4, 0x10, RZ, 0xfc, !PT ;  /* 0x0000001004043812 */ /* 0x000fc800078efcff */
[----:B------:R-:W-:-:S04]  /*60f30*/  LOP3.LUT R4, R4, 0xfffffff7, RZ, 0xc0, !PT ;  /* 0xfffffff704047812 */ /* 0x000fc800078ec0ff */
[----:B------:R-:W-:Y:S02]  /*60f40*/  @P2 LOP3.LUT R4, R4, 0x8, RZ, 0xfc, !PT ;  /* 0x0000000804042812 */ /* 0x000fe400078efcff */
[----:B------:R-:W-:Y:S02]  /*60f50*/  ISETP.LT.AND P0, PT, R14, UR34, !P0 ;  /* 0x000000220e007c0c */ /* 0x000fe4000c701270 */
[----:B---3--:R-:W-:Y:S01]  /*60f60*/  LOP3.LUT R0, R0, 0x7fffffff, RZ, 0xc0, !PT ;  /* 0x7fffffff00007812 */ /* 0x008fe200078ec0ff */
[----:B------:R-:W-:Y:S01]  /*60f70*/  VIADD R34, R31, UR32 ;  /* 0x000000201f227c36 */ /* 0x000fe20008000000 */
[----:B------:R-:W-:Y:S01]  /*60f80*/  LOP3.LUT R4, R4, 0xfffffffb, RZ, 0xc0, !PT ;  /* 0xfffffffb04047812 */ /* 0x000fe200078ec0ff */
[----:B------:R-:W-:Y:S01]  /*60f90*/  ULDC UR32, c[0x0][0x248] ;  /* 0x0000920000207ab9 */ /* 0x000fe20000000800 */
[----:B------:R-:W-:Y:S02]  /*60fa0*/  ULDC UR34, c[0x0][0x248] ;  /* 0x0000920000227ab9 */ /* 0x000fe40000000800 */
[----:B------:R-:W-:-:S04]  /*60fb0*/  @P1 LOP3.LUT R4, R4, 0x4, RZ, 0xfc, !PT ;  /* 0x0000000404041812 */ /* 0x000fc800078efcff */
[----:B------:R-:W-:-:S04]  /*60fc0*/  LOP3.LUT R4, R4, 0xfffffffd, RZ, 0xc0, !PT ;  /* 0xfffffffd04047812 */ /* 0x000fc800078ec0ff */
[----:B------:R-:W-:Y:S02]  /*60fd0*/  @P0 LOP3.LUT R4, R4, 0x2, RZ, 0xfc, !PT ;  /* 0x0000000204040812 */ /* 0x000fe400078efcff */
[----:B----4-:R-:W-:Y:S01]  /*60fe0*/  ISETP.GE.AND P0, PT, R5, UR27, PT ;  /* 0x0000001b05007c0c */ /* 0x010fe2000bf06270 */
[----:B------:R-:W-:Y:S01]  /*60ff0*/  VIADD R33, R34, UR32 ;  /* 0x0000002022217c36 */ /* 0x000fe20008000000 */
[----:B------:R-:W-:Y:S01]  /*61000*/  LOP3.LUT R4, R4, 0xfffffffe, RZ, 0xc0, !PT ;  /* 0xfffffffe04047812 */ /* 0x000fe200078ec0ff */
[----:B------:R-:W-:Y:S01]  /*61010*/  ULDC UR32, c[0x0][0x248] ;  /* 0x0000920000207ab9 */ /* 0x000fe20000000800 */
[----:B------:R-:W-:Y:S01]  /*61020*/  ISETP.LT.AND P3, PT, R15, UR38, !P0 ;  /* 0x000000260f007c0c */ /* 0x000fe2000c761270 */
[----:B------:R-:W-:-:S12]  /*61030*/  ULDC UR27, c[0x0][0x228] ;  /* 0x00008a00001b7ab9 */ /* 0x000fd80000000800 */
[----:B------:R-:W-:-:S05]  /*61040*/  @P3 LOP3.LUT R4, R4, 0x1, RZ, 0xfc, !PT ;  /* 0x0000000104043812 */ /* 0x000fca00078efcff */
[----:B------:R0:W-:Y:S04]  /*61050*/  STL [R1+0xa8], R4 ;  /* 0x0000a80401007387 */ /* 0x0001e80000100800 */
[----:B0-----:R-:W3:Y:S01]  /*61060*/  LDL.LU R4, [R1+0x2530] ;  /* 0x0025300001047983 */ /* 0x001ee20000300800 */
[----:B------:R-:W-:Y:S01]  /*61070*/  ISETP.LT.AND P2, PT, R3, UR40, !P0 ;  /* 0x0000002803007c0c */ /* 0x000fe2000c741270 */
[----:B------:R-:W-:Y:S01]  /*61080*/  ULDC UR40, c[0x0][0x228] ;  /* 0x00008a0000287ab9 */ /* 0x000fe20000000800 */
[----:B------:R-:W-:Y:S01]  /*61090*/  ISETP.LT.AND P1, PT, R13, UR39, !P0 ;  /* 0x000000270d007c0c */ /* 0x000fe2000c721270 */
[----:B------:R-:W-:Y:S01]  /*610a0*/  ULDC.64 UR38, c[0x0][0x228] ;  /* 0x00008a0000267ab9 */ /* 0x000fe20000000a00 */
[----:B------:R-:W-:-:S09]  /*610b0*/  ISETP.LT.AND P0, PT, R14, UR36, !P0 ;  /* 0x000000240e007c0c */ /* 0x000fd2000c701270 */
[----:B------:R-:W-:-:S04]  /*610c0*/  @P2 LOP3.LUT R0, R0, 0x80000000, RZ, 0xfc, !PT ;  /* 0x8000000000002812 */ /* 0x000fc800078efcff */
[----:B------:R-:W-:-:S04]  /*610d0*/  LOP3.LUT R0, R0, 0xbfffffff, RZ, 0xc0, !PT ;  /* 0xbfffffff00007812 */ /* 0x000fc800078ec0ff */
[----:B------:R-:W-:-:S04]  /*610e0*/  @P1 LOP3.LUT R0, R0, 0x40000000, RZ, 0xfc, !PT ;  /* 0x4000000000001812 */ /* 0x000fc800078efcff */
[----:B------:R-:W-:-:S04]  /*610f0*/  LOP3.LUT R0, R0, 0xdfffffff, RZ, 0xc0, !PT ;  /* 0xdfffffff00007812 */ /* 0x000fc800078ec0ff */
[----:B------:R-:W-:Y:S02]  /*61100*/  @P0 LOP3.LUT R0, R0, 0x20000000, RZ, 0xfc, !PT ;  /* 0x2000000000000812 */ /* 0x000fe400078efcff */
[----:B--2---:R-:W-:Y:S01]  /*61110*/  ISETP.GE.AND P0, PT, R2, UR29, PT ;  /* 0x0000001d02007c0c */ /* 0x004fe2000bf06270 */
[----:B------:R-:W-:Y:S01]  /*61120*/  VIADD R32, R33, UR32 ;  /* 0x0000002021207c36 */ /* 0x000fe20008000000 */
[----:B------:R-:W2:Y:S01]  /*61130*/  LDL.LU R2, [R1+0x2534] ;  /* 0x0025340001027983 */ /* 0x000ea20000300800 */
        /* <DEDUP_REMOVED lines=22> */
[----:B------:R-:W-:Y:S01]  /*612a0*/  VIADD R35, R32, UR32 ;  /* 0x0000002020237c36 */ /* 0x000fe20008000000 */
[----:B------:R-:W-:Y:S01]  /*612b0*/  ISETP.LT.AND P1, PT, R13, UR50, !P0 ;  /* 0x000000320d007c0c */ /* 0x000fe2000c721270 */
[----:B------:R-:W-:-:S08]  /*612c0*/  ULDC UR32, c[0x0][0x248] ;  /* 0x0000920000207ab9 */ /* 0x000fd00000000800 */
[----:B------:R-:W-:Y:S01]  /*612d0*/  @P3 LOP3.LUT R0, R0, 0x1000000, RZ, 0xfc, !PT ;  /* 0x0100000000003812 */ /* 0x000fe200078efcff */
[----:B------:R-:W-:Y:S01]  /*612e0*/  ULDC UR49, c[0x0][0x228] ;  /* 0x00008a0000317ab9 */ /* 0x000fe20000000800 */
[----:B------:R-:W-:Y:S02]  /*612f0*/  ULDC UR50, c[0x0][0x228] ;  /* 0x00008a0000327ab9 */ /* 0x000fe40000000800 */
[----:B------:R-:W-:-:S04]  /*61300*/  LOP3.LUT R0, R0, 0xff7fffff, RZ, 0xc0, !PT ;  /* 0xff7fffff00007812 */ /* 0x000fc800078ec0ff */
[----:B------:R-:W-:Y:S02]  /*61310*/  @P2 LOP3.LUT R0, R0, 0x800000, RZ, 0xfc, !PT ;  /* 0x0080000000002812 */ /* 0x000fe400078efcff */
[----:B------:R-:W-:Y:S02]  /*61320*/  ISETP.LT.AND P0, PT, R14, UR40, !P0 ;  /* 0x000000280e007c0c */ /* 0x000fe4000c701270 */
[----:B------:R-:W-:-:S04]  /*61330*/  LOP3.LUT R0, R0, 0xffbfffff, RZ, 0xc0, !PT ;  /* 0xffbfffff00007812 */ /* 0x000fc800078ec0ff */
[----:B------:R-:W-:-:S04]  /*61340*/  @P1 LOP3.LUT R0, R0, 0x400000, RZ, 0xfc, !PT ;  /* 0x0040000000001812 */ /* 0x000fc800078efcff */
[----:B------:R-:W-:-:S04]  /*61350*/  LOP3.LUT R0, R0, 0xffdfffff, RZ, 0xc0, !PT ;  /* 0xffdfffff00007812 */ /* 0x000fc800078ec0ff */
[----:B------:R-:W-:Y:S02]  /*61360*/  @P0 LOP3.LUT R0, R0, 0x200000, RZ, 0xfc, !PT ;  /* 0x0020000000000812 */ /* 0x000fe400078efcff */
[----:B--2---:R-:W-:Y:S02]  /*61370*/  ISETP.GE.AND P0, PT, R2, UR35, PT ;  /* 0x0000002302007c0c */ /* 0x004fe4000bf06270 */
[----:B------:R-:W2:Y:S02]  /*61380*/  LDL.LU R2, [R1+0x253c] ;  /* 0x00253c0001027983 */ /* 0x000ea40000300800 */
[----:B------:R-:W-:Y:S01]  /*61390*/  ISETP.LT.AND P3, PT, R15, UR53, !P0 ;  /* 0x000000350f007c0c */ /* 0x000fe2000c761270 */
[----:B------:R-:W-:Y:S01]  /*613a0*/  VIADD R38, R35, UR32 ;  /* 0x0000002023267c36 */ /* 0x000fe20008000000 */
[----:B------:R-:W-:Y:S01]  /*613b0*/  ISETP.LT.AND P2, PT, R3, UR54, !P0 ;  /* 0x0000003603007c0c */ /* 0x000fe2000c741270 */
[----:B------:R-:W-:Y:S01]  /*613c0*/  ULDC UR32, c[0x0][0x248] ;  /* 0x0000920000207ab9 */ /* 0x000fe20000000800 */
[----:B------:R-:W-:Y:S01]  /*613d0*/  LOP3.LUT R0, R0, 0xffefffff, RZ, 0xc0, !PT ;  /* 0xffefffff00007812 */ /* 0x000fe200078ec0ff */
[----:B------:R-:W-:Y:S01]  /*613e0*/  VIADD R37, R38, UR32 ;  /* 0x0000002026257c36 */ /* 0x000fe20008000000 */
[----:B------:R-:W-:Y:S01]  /*613f0*/  ISETP.LT.AND P1, PT, R13, UR49, !P0 ;  /* 0x000000310d007c0c */ /* 0x000fe2000c721270 */
[----:B------:R-:W-:Y:S01]  /*61400*/  ULDC UR32, c[0x0][0x248] ;  /* 0x0000920000207ab9 */ /* 0x000fe20000000800 */
[----:B------:R-:W-:Y:S01]  /*61410*/  ULDC UR53, c[0x0][0x228] ;  /* 0x00008a0000357ab9 */ /* 0x000fe20000000800 */
[----:B------:R-:W-:-:S04]  /*61420*/  ULDC UR54, c[0x0][0x228] ;  /* 0x00008a0000367ab9 */ /* 0x000fc80000000800 */
[----:B------:R-:W-:Y:S01]  /*61430*/  @P3 LOP3.LUT R0, R0, 0x100000, RZ, 0xfc, !PT ;  /* 0x0010000000003812 */ /* 0x000fe200078efcff */
[----:B------:R-:W-:-:S03]  /*61440*/  ULDC UR49, c[0x0][0x228] ;  /* 0x00008a0000317ab9 */ /* 0x000fc60000000800 */
[----:B------:R-:W-:Y:S01]  /*61450*/  LOP3.LUT R0, R0, 0xfff7ffff, RZ, 0xc0, !PT ;  /* 0xfff7ffff00007812 */ /* 0x000fe200078ec0ff */
[----:B------:R-:W-:Y:S01]  /*61460*/  VIADD R36, R37, UR32 ;  /* 0x0000002025247c36 */ /* 0x000fe20008000000 */
[----:B------:R-:W-:Y:S02]  /*61470*/  ULDC.64 UR32, c[0x0][0x228] ;  /* 0x00008a0000207ab9 */ /* 0x000fe40000000a00 */
[----:B------:R-:W-:Y:S02]  /*61480*/  @P2 LOP3.LUT R0, R0, 0x80000, RZ, 0xfc, !PT ;  /* 0x0008000000002812 */ /* 0x000fe400078efcff */
[----:B------:R-:W-:Y:S01]  /*61490*/  ISETP.LT.AND P0, PT, R14, UR32, !P0 ;  /* 0x000000200e007c0c */ /* 0x000fe2000c701270 */
[----:B------:R-:W-:Y:S01]  /*614a0*/  VIADD R39, R36, UR34 ;  /* 0x0000002224277c36 */ /* 0x000fe20008000000 */
[----:B------:R-:W-:Y:S01]  /*614b0*/  LOP3.LUT R0, R0, 0xfffbffff, RZ, 0xc0, !PT ;  /* 0xfffbffff00007812 */ /* 0x000fe200078ec0ff */
[----:B------:R-:W-:Y:S01]  /*614c0*/  ULDC.64 UR34, c[0x0][0x228] ;  /* 0x00008a0000227ab9 */ /* 0x000fe20000000a00 */
[----:B------:R-:W-:-:S02]  /*614d0*/  ULDC UR32, c[0x0][0x248] ;  /* 0x0000920000207ab9 */ /* 0x000fc40000000800 */
[----:B------:R-:W-:-:S04]  /*614e0*/  @P1 LOP3.LUT R0, R0, 0x40000, RZ, 0xfc, !PT ;  /* 0x0004000000001812 */ /* 0x000fc800078efcff */
[----:B------:R-:W-:-:S04]  /*614f0*/  LOP3.LUT R0, R0, 0xfffdffff, RZ, 0xc0, !PT ;  /* 0xfffdffff00007812 */ /* 0x000fc800078ec0ff */
[----:B------:R-:W-:-:S04]  /*61500*/  @P0 LOP3.LUT R0, R0, 0x20000, RZ, 0xfc, !PT ;  /* 0x0002000000000812 */ /* 0x000fc800078efcff */
[----:B------:R-:W-:Y:S02]  /*61510*/  LOP3.LUT R0, R0, 0xfffeffff, RZ, 0xc0, !PT ;  /* 0xfffeffff00007812 */ /* 0x000fe400078ec0ff */
[----:B---3--:R-:W-:Y:S01]  /*61520*/  ISETP.GE.AND P0, PT, R4, UR37, PT ;  /* 0x0000002504007c0c */ /* 0x008fe2000bf06270 */
        /* <DEDUP_REMOVED lines=16> */
[----:B--2---:R-:W-:Y:S01]  /*61630*/  ISETP.GE.AND P0, PT, R2, UR39, PT ;  /* 0x0000002702007c0c */ /* 0x004fe2000bf06270 */
[----:B------:R-:W-:Y:S01]  /*61640*/  ULDC.64 UR38, c[0x0][0x228] ;  /* 0x00008a0000267ab9 */ /* 0x000fe20000000a00 */
[----:B------:R-:W2:Y:S02]  /*61650*/  LDL.LU R2, [R1+0x2544] ;  /* 0x0025440001027983 */ /* 0x000ea40000300800 */
[----:B------:R-:W-:Y:S01]  /*61660*/  ISETP.LT.AND P3, PT, R15, UR53, !P0 ;  /* 0x000000350f007c0c */ /* 0x000fe2000c761270 */
[----:B------:R-:W-:Y:S01]  /*61670*/  VIADD R42, R39, UR32 ;  /* 0x00000020272a7c36 */ /* 0x000fe20008000000 */
[----:B------:R-:W-:Y:S01]  /*61680*/  ISETP.LT.AND P2, PT, R3, UR54, !P0 ;  /* 0x0000003603007c0c */ /* 0x000fe2000c741270 */
[----:B------:R-:W-:Y:S01]  /*61690*/  ULDC UR54, c[0x0][0x228] ;  /* 0x00008a0000367ab9 */ /* 0x000fe20000000800 */
[----:B------:R-:W-:Y:S01]  /*616a0*/  LOP3.LUT R0, R0, 0xffffefff, RZ, 0xc0, !PT ;  /* 0xffffefff00007812 */ /* 0x000fe200078ec0ff */
[----:B------:R-:W-:Y:S01]  /*616b0*/  ULDC UR32, c[0x0][0x248] ;  /* 0x0000920000207ab9 */ /* 0x000fe20000000800 */
[----:B------:R-:W-:Y:S01]  /*616c0*/  ISETP.LT.AND P1, PT, R13, UR49, !P0 ;  /* 0x000000310d007c0c */ /* 0x000fe2000c721270 */
[----:B------:R-:W-:Y:S01]  /*616d0*/  ULDC UR49, c[0x0][0x228] ;  /* 0x00008a0000317ab9 */ /* 0x000fe20000000800 */
[----:B------:R-:W-:-:S05]  /*616e0*/  ULDC UR53, c[0x0][0x228] ;  /* 0x00008a0000357ab9 */ /* 0x000fca0000000800 */
        /* <DEDUP_REMOVED lines=16> */
[----:B------:R-:W-:Y:S01]  /*617f0*/  VIADD R40, R41, UR32 ;  /* 0x0000002029287c36 */ /* 0x000fe20008000000 */
[----:B------:R-:W-:Y:S01]  /*61800*/  ISETP.LT.AND P2, PT, R3, UR49, !P0 ;  /* 0x0000003103007c0c */ /* 0x000fe2000c741270 */
[----:B------:R-:W-:Y:S01]  /*61810*/  ULDC UR32, c[0x0][0x248] ;  /* 0x0000920000207ab9 */ /* 0x000fe20000000800 */
[----:B------:R-:W-:Y:S01]  /*61820*/  ISETP.LT.AND P1, PT, R13, UR61, !P0 ;  /* 0x0000003d0d007c0c */ /* 0x000fe2000c721270 */
[----:B------:R-:W-:-:S08]  /*61830*/  ULDC UR54, c[0x0][0x228] ;  /* 0x00008a0000367ab9 */ /* 0x000fd00000000800 */
[----:B------:R-:W-:Y:S01]  /*61840*/  @P3 LOP3.LUT R0, R0, 0x100, RZ, 0xfc, !PT ;  /* 0x0000010000003812 */ /* 0x000fe200078efcff */
[----:B------:R-:W-:Y:S01]  /*61850*/  VIADD R43, R40, UR32 ;  /* 0x00000020282b7c36 */ /* 0x000fe20008000000 */
[----:B------:R-:W-:Y:S01]  /*61860*/  ISETP.LT.AND P0, PT, R14, UR38, !P0 ;  /* 0x000000260e007c0c */ /* 0x000fe2000c701270 */
[----:B------:R-:W-:Y:S01]  /*61870*/  ULDC UR32, c[0x0][0x248] ;  /* 0x0000920000207ab9 */ /* 0x000fe20000000800 */
        /* <DEDUP_REMOVED lines=13> */
[----:B------:R-:W-:Y:S01]  /*61950*/  VIADD R44, R43, UR32 ;  /* 0x000000202b2c7c36 */ /* 0x000fe20008000000 */
[----:B------:R-:W-:Y:S01]  /*61960*/  ISETP.LT.AND P2, PT, R3, UR51, !P0 ;  /* 0x0000003303007c0c */ /* 0x000fe2000c741270 */
[----:B------:R-:W-:Y:S01]  /*61970*/  ULDC UR32, c[0x0][0x248] ;  /* 0x0000920000207ab9 */ /* 0x000fe20000000800 */
[----:B------:R-:W-:Y:S01]  /*61980*/  LOP3.LUT R0, R0, 0xffffffef, RZ, 0xc0, !PT ;  /* 0xffffffef00007812 */ /* 0x000fe200078ec0ff */
[----:B------:R-:W-:Y:S01]  /*61990*/  ULDC UR52, c[0x0][0x228] ;  /* 0x00008a0000347ab9 */ /* 0x000fe20000000800 */
[----:B------:R-:W-:Y:S01]  /*619a0*/  ISETP.LT.AND P1, PT, R13, UR8, !P0 ;  /* 0x000000080d007c0c */ /* 0x000fe2000c721270 */
[----:B------:R-:W-:Y:S01]  /*619b0*/  VIADD R46, R44, UR32 ;  /* 0x000000202c2e7c36 */ /* 0x000fe20008000000 */
[----:B------:R-:W-:-:S05]  /*619c0*/  ULDC UR51, c[0x0][0x228] ;  /* 0x00008a0000337ab9 */ /* 0x000fca0000000800 */
        /* <DEDUP_REMOVED lines=13> */
[----:B------:R-:W-:Y:S01]  /*61aa0*/  LOP3.LUT R0, R0, 0xfffffffe, RZ, 0xc0, !PT ;  /* 0xfffffffe00007812 */ /* 0x000fe200078ec0ff */
[----:B------:R-:W-:Y:S01]  /*61ab0*/  VIADD R47, R45, UR32 ;  /* 0x000000202d2f7c36 */ /* 0x000fe20008000000 */
[----:B------:R-:W-:Y:S01]  /*61ac0*/  ULDC.64 UR32, c[0x0][0x228] ;  /* 0x00008a0000207ab9 */ /* 0x000fe20000000a00 */
[----:B---3--:R-:W-:Y:S01]  /*61ad0*/  ISETP.GE.AND P0, PT, R4, UR35, PT ;  /* 0x0000002304007c0c */ /* 0x008fe2000bf06270 */
[----:B------:R-:W-:-:S03]  /*61ae0*/  ULDC.64 UR34, c[0x0][0x228] ;  /* 0x00008a0000227ab9 */ /* 0x000fc60000000a00 */
[----:B------:R-:W-:Y:S02]  /*61af0*/  ISETP.LT.AND P3, PT, R15, UR7, !P0 ;  /* 0x000000070f007c0c */ /* 0x000fe4000c761270 */
[----:B----4-:R-:W-:Y:S01]  /*61b00*/  LOP3.LUT R5, R5, 0x7fffffff, RZ, 0xc0, !PT ;  /* 0x7fffffff05057812 */ /* 0x010fe200078ec0ff */
[----:B------:R-:W-:-:S10]  /*61b10*/  VIADD R49, R47, UR8 ;  /* 0x000000082f317c36 */ /* 0x000fd40008000000 */
[----:B------:R-:W-:Y:S01]  /*61b20*/  @P3 LOP3.LUT R0, R0, 0x1, RZ, 0xfc, !PT ;  /* 0x0000000100003812 */ /* 0x000fe200078efcff */
[----:B------:R-:W-:Y:S01]  /*61b30*/  ULDC UR8, c[0x0][0x248] ;  /* 0x0000920000087ab9 */ /* 0x000fe20000000800 */
[----:B------:R-:W-:Y:S01]  /*61b40*/  ISETP.LT.AND P2, PT, R3, UR5, !P0 ;  /* 0x0000000503007c0c */ /* 0x000fe2000c741270 */
[----:B------:R-:W-:Y:S02]  /*61b50*/  ULDC UR7, c[0x0][0x248] ;  /* 0x0000920000077ab9 */ /* 0x000fe40000000800 */
[----:B------:R0:W-:Y:S01]  /*61b60*/  STL [R1+0xa4], R0 ;  /* 0x0000a40001007387 */ /* 0x0001e20000100800 */
[----:B------:R-:W-:Y:S01]  /*61b70*/  ISETP.LT.AND P1, PT, R13, UR10, !P0 ;  /* 0x0000000a0d007c0c */ /* 0x000fe2000c721270 */
[----:B------:R-:W-:Y:S01]  /*61b80*/  VIADD R48, R49, UR8 ;  /* 0x0000000831307c36 */ /* 0x000fe20008000000 */
[----:B------:R-:W-:Y:S01]  /*61b90*/  ULDC UR5, c[0x0][0x248] ;  /* 0x0000920000057ab9 */ /* 0x000fe20000000800 */
[----:B0-----:R-:W3:Y:S06]  /*61ba0*/  LDL.LU R0, [R1+0x2558] ;  /* 0x0025580001007983 */ /* 0x001eec0000300800 */
[----:B------:R-:W-:-:S02]  /*61bb0*/  @P2 LOP3.LUT R5, R5, 0x80000000, RZ, 0xfc, !PT ;  /* 0x8000000005052812 */ /* 0x000fc400078efcff */
        /* <DEDUP_REMOVED lines=16> */
[----:B------:R-:W-:Y:S01]  /*61cc0*/  ULDC.64 UR10, c[0x0][0x228] ;  /* 0x00008a00000a7ab9 */ /* 0x000fe20000000a00 */
[----:B------:R-:W-:-:S09]  /*61cd0*/  ISETP.LT.AND P1, PT, R13, UR16, !P0 ;  /* 0x000000100d007c0c */ /* 0x000fd2000c721270 */
        /* <DEDUP_REMOVED lines=13> */
[----:B------:R-:W-:Y:S01]  /*61db0*/  VIADD R53, R52, UR5 ;  /* 0x0000000534357c36 */ /* 0x000fe20008000000 */
[----:B------:R-:W3:Y:S01]  /*61dc0*/  LDL.LU R0, [R1+0x2578] ;  /* 0x0025780001007983 */ /* 0x000ee20000300800 */
        /* <DEDUP_REMOVED lines=36> */
[----:B------:R-:W-:Y:S01]  /*62010*/  VIADD R55, R54, UR5 ;  /* 0x0000000536377c36 */ /* 0x000fe20008000000 */
[----:B------:R-:W-:Y:S01]  /*62020*/  ISETP.LT.AND P2, PT, R3, UR17, !P0 ;  /* 0x0000001103007c0c */ /* 0x000fe2000c741270 */
[----:B------:R-:W-:Y:S01]  /*62030*/  ULDC.64 UR16, c[0x0][0x228] ;  /* 0x00008a0000107ab9 */ /* 0x000fe20000000a00 */
[----:B------:R-:W-:Y:S01]  /*62040*/  ISETP.LT.AND P1, PT, R13, UR26, !P0 ;  /* 0x0000001a0d007c0c */ /* 0x000fe2000c721270 */
[----:B------:R-:W-:Y:S01]  /*62050*/  ULDC UR5, c[0x0][0x248] ;  /* 0x0000920000057ab9 */ /* 0x000fe20000000800 */
[----:B------:R-:W-:-:S07]  /*62060*/  ULDC UR22, c[0x0][0x248] ;  /* 0x0000920000167ab9 */ /* 0x000fce0000000800 */
        /* <DEDUP_REMOVED lines=16> */
[----:B------:R-:W4:Y:S01]  /*62170*/  LDL.LU R6, [R1+0x2588] ;  /* 0x0025880001067983 */ /* 0x000f220000300800 */
[----:B------:R-:W-:Y:S01]  /*62180*/  LOP3.LUT R5, R5, 0xffffefff, RZ, 0xc0, !PT ;  /* 0xffffefff05057812 */ /* 0x000fe200078ec0ff */
[----:B------:R-:W-:Y:S01]  /*62190*/  ULDC UR5, c[0x0][0x248] ;  /* 0x0000920000057ab9 */ /* 0x000fe20000000800 */
[----:B------:R-:W-:Y:S01]  /*621a0*/  ISETP.LT.AND P1, PT, R13, UR30, !P0 ;  /* 0x0000001e0d007c0c */ /* 0x000fe2000c721270 */
[----:B------:R-:W-:Y:S01]  /*621b0*/  ULDC.64 UR12, c[0x0][0x228] ;  /* 0x00008a00000c7ab9 */ /* 0x000fe20000000a00 */
[----:B------:R-:W-:-:S05]  /*621c0*/  ULDC.64 UR24, c[0x0][0x228] ;  /* 0x00008a0000187ab9 */ /* 0x000fca0000000a00 */
        /* <DEDUP_REMOVED lines=13> */
[----:B------:R-:W-:-:S03]  /*622a0*/  ULDC UR5, c[0x0][0x248] ;  /* 0x0000920000057ab9 */ /* 0x000fc60000000800 */
[----:B------:R-:W-:Y:S01]  /*622b0*/  VIADD R60, R59, UR5 ;  /* 0x000000053b3c7c36 */ /* 0x000fe20008000000 */
[----:B------:R-:W-:-:S03]  /*622c0*/  ULDC UR5, c[0x0][0x228] ;  /* 0x00008a0000057ab9 */ /* 0x000fc60000000800 */
[----:B------:R-:W-:Y:S01]  /*622d0*/  VIADD R61, R60, UR7 ;  /* 0x000000073c3d7c36 */ /* 0x000fe20008000000 */
[----:B------:R-:W-:Y:S01]  /*622e0*/  ULDC UR7, c[0x0][0x248] ;  /* 0x0000920000077ab9 */ /* 0x000fe20000000800 */
[----:B---3--:R-:W-:Y:S02]  /*622f0*/  ISETP.GE.AND P0, PT, R0, UR11, PT ;  /* 0x0000000b00007c0c */ /* 0x008fe4000bf06270 */
[----:B------:R-:W-:Y:S01]  /*62300*/  VIADD R0, R61, UR7 ;  /* 0x000000073d007c36 */ /* 0x000fe20008000000 */
[----:B------:R-:W-:Y:S01]  /*62310*/  ULDC.64 UR10, c[0x0][0x228] ;  /* 0x00008a00000a7ab9 */ /* 0x000fe20000000a00 */
[----:B------:R-:W-:Y:S01]  /*62320*/  ULDC UR7, c[0x0][0x248] ;  /* 0x0000920000077ab9 */ /* 0x000fe20000000800 */
[----:B------:R-:W-:Y:S01]  /*62330*/  ISETP.LT.AND P3, PT, R15, UR19, !P0 ;  /* 0x000000130f007c0c */ /* 0x000fe2000c761270 */
[----:B------:R-:W-:Y:S01]  /*62340*/  ULDC.64 UR18, c[0x0][0x228] ;  /* 0x00008a0000127ab9 */ /* 0x000fe20000000a00 */
[----:B------:R-:W-:Y:S02]  /*62350*/  ISETP.LT.AND P2, PT, R3, UR28, !P0 ;  /* 0x0000001c03007c0c */ /* 0x000fe4000c741270 */
[----:B------:R-:W-:Y:S01]  /*62360*/  ISETP.LT.AND P1, PT, R13, UR42, !P0 ;  /* 0x0000002a0d007c0c */ /* 0x000fe2000c721270 */
[----:B------:R0:W-:Y:S08]  /*62370*/  STL [R1], R0 ;  /* 0x0000000001007387 */ /* 0x0001f00000100800 */
[----:B------:R-:W-:Y:S01]  /*62380*/  @P3 LOP3.LUT R5, R5, 0x100, RZ, 0xfc, !PT ;  /* 0x0000010005053812 */ /* 0x000fe200078efcff */
[----:B------:R-:W-:Y:S01]  /*62390*/  ULDC UR28, c[0x0][0x248] ;  /* 0x00009200001c7ab9 */ /* 0x000fe20000000800 */
[----:B------:R-:W-:-:S02]  /*623a0*/  ULDC UR42, c[0x0][0x228] ;  /* 0x00008a00002a7ab9 */ /* 0x000fc40000000800 */
[----:B------:R-:W-:-:S04]  /*623b0*/  LOP3.LUT R5, R5, 0xffffff7f, RZ, 0xc0, !PT ;  /* 0xffffff7f05057812 */ /* 0x000fc800078ec0ff */
[----:B------:R-:W-:Y:S02]  /*623c0*/  @P2 LOP3.LUT R5, R5, 0x80, RZ, 0xfc, !PT ;  /* 0x0000008005052812 */ /* 0x000fe400078efcff */
[----:B------:R-:W-:Y:S01]  /*623d0*/  ISETP.LT.AND P0, PT, R14, UR12, !P0 ;  /* 0x0000000c0e007c0c */ /* 0x000fe2000c701270 */
[----:B0-----:R-:W-:Y:S01]  /*623e0*/  VIADD R0, R0, UR7 ;  /* 0x0000000700007c36 */ /* 0x001fe20008000000 */
[----:B------:R-:W-:Y:S01]  /*623f0*/  LOP3.LUT R5, R5, 0xffffffbf, RZ, 0xc0, !PT ;  /* 0xffffffbf05057812 */ /* 0x000fe200078ec0ff */
[----:B------:R-:W-:Y:S01]  /*62400*/  ULDC UR7, c[0x0][0x228] ;  /* 0x00008a0000077ab9 */ /* 0x000fe20000000800 */
[----:B------:R-:W-:Y:S02]  /*62410*/  ULDC UR12, c[0x0][0x228] ;  /* 0x00008a00000c7ab9 */ /* 0x000fe40000000800 */
[----:B------:R-:W-:-:S04]  /*62420*/  @P1 LOP3.LUT R5, R5, 0x40, RZ, 0xfc, !PT ;  /* 0x0000004005051812 */ /* 0x000fc800078efcff */
[----:B------:R-:W-:-:S04]  /*62430*/  LOP3.LUT R5, R5, 0xffffffdf, RZ, 0xc0, !PT ;  /* 0xffffffdf05057812 */ /* 0x000fc800078ec0ff */
[----:B------:R-:W-:Y:S02]  /*62440*/  @P0 LOP3.LUT R5, R5, 0x20, RZ, 0xfc, !PT ;  /* 0x0000002005050812 */ /* 0x000fe400078efcff */
[----:B--2---:R-:W-:Y:S01]  /*62450*/  ISETP.GE.AND P0, PT, R2, UR15, PT ;  /* 0x0000000f02007c0c */ /* 0x004fe2000bf06270 */
[----:B------:R-:W-:Y:S01]  /*62460*/  ULDC.64 UR14, c[0x0][0x228] ;  /* 0x00008a00000e7ab9 */ /* 0x000fe20000000a00 */
[----:B------:R-:W2:Y:S04]  /*62470*/  LDL.LU R2, [R1+0x258c] ;  /* 0x00258c0001027983 */ /* 0x000ea80000300800 */
[----:B------:R-:W3:Y:S01]  /*62480*/  LDL.LU R4, [R1+0x9c] ;  /* 0x00009c0001047983 */ /* 0x000ee20000300800 */
[----:B------:R-:W-:Y:S01]  /*62490*/  ISETP.LT.AND P3, PT, R15, UR21, !P0 ;  /* 0x000000150f007c0c */ /* 0x000fe2000c761270 */
[----:B------:R-:W-:Y:S01]  /*624a0*/  ULDC.64 UR20, c[0x0][0x228] ;  /* 0x00008a0000147ab9 */ /* 0x000fe20000000a00 */
[----:B------:R-:W-:-:S02]  /*624b0*/  ISETP.LT.AND P2, PT, R3, UR31, !P0 ;  /* 0x0000001f03007c0c */ /* 0x000fc4000c741270 */
[----:B------:R-:W-:Y:S02]  /*624c0*/  LOP3.LUT R5, R5, 0xffffffef, RZ, 0xc0, !PT ;  /* 0xffffffef05057812 */ /* 0x000fe400078ec0ff */
[----:B------:R-:W-:Y:S01]  /*624d0*/  ISETP.LT.AND P1, PT, R13, UR46, !P0 ;  /* 0x0000002e0d007c0c */ /* 0x000fe2000c721270 */
[----:B------:R0:W-:Y:S01]  /*624e0*/  STL [R1+0x4], R0 ;  /* 0x0000040001007387 */ /* 0x0001e20000100800 */
[----:B------:R-:W-:-:S05]  /*624f0*/  ULDC.64 UR30, c[0x0][0x228] ;  /* 0x00008a00001e7ab9 */ /* 0x000fca0000000a00 */
[----:B------:R-:W-:Y:S01]  /*62500*/  @P3 LOP3.LUT R5, R5, 0x10, RZ, 0xfc, !PT ;  /* 0x0000001005053812 */ /* 0x000fe200078efcff */
[----:B------:R-:W-:-:S03]  /*62510*/  ULDC UR46, c[0x0][0x228] ;  /* 0x00008a00002e7ab9 */ /* 0x000fc60000000800 */
        /* <DEDUP_REMOVED lines=10> */
[----:B----4-:R-:W-:Y:S01]  /*625c0*/  ISETP.GE.AND P0, PT, R6, UR9, PT ;  /* 0x0000000906007c0c */ /* 0x010fe2000bf06270 */
[----:B------:R-:W-:Y:S01]  /*625d0*/  STL [R1+0x8], R0 ;  /* 0x0000080001007387 */ /* 0x000fe20000100800 */
[----:B------:R-:W-:Y:S01]  /*625e0*/  LOP3.LUT R5, R5, 0xfffffffe, RZ, 0xc0, !PT ;  /* 0xfffffffe05057812 */ /* 0x000fe200078ec0ff */
[----:B------:R-:W-:Y:S01]  /*625f0*/  ULDC UR9, c[0x0][0x248] ;  /* 0x0000920000097ab9 */ /* 0x000fe20000000800 */
[----:B------:R-:W-:Y:S01]  /*62600*/  ISETP.LT.AND P3, PT, R15, UR23, !P0 ;  /* 0x000000170f007c0c */ /* 0x000fe2000c761270 */
[----:B------:R-:W-:-:S12]  /*62610*/  ULDC UR23, c[0x0][0x248] ;  /* 0x0000920000177ab9 */ /* 0x000fd80000000800 */
[----:B------:R-:W-:-:S05]  /*62620*/  @P3 LOP3.LUT R5, R5, 0x1, RZ, 0xfc, !PT ;  /* 0x0000000105053812 */ /* 0x000fca00078efcff */
[----:B------:R0:W-:Y:S04]  /*62630*/  STL [R1+0xa0], R5 ;  /* 0x0000a00501007387 */ /* 0x0001e80000100800 */
[----:B0-----:R-:W4:Y:S01]  /*62640*/  LDL.LU R5, [R1+0x2590] ;  /* 0x0025900001057983 */ /* 0x001f220000300800 */
[----:B------:R-:W-:Y:S02]  /*62650*/  ISETP.LT.AND P2, PT, R3, UR43, !P0 ;  /* 0x0000002b03007c0c */ /* 0x000fe4000c741270 */
[----:B------:R-:W-:Y:S01]  /*62660*/  ISETP.LT.AND P1, PT, R13, UR48, !P0 ;  /* 0x000000300d007c0c */ /* 0x000fe2000c721270 */
[----:B------:R-:W-:Y:S01]  /*62670*/  VIADD R0, R0, UR16 ;  /* 0x0000001000007c36 */ /* 0x000fe20008000000 */
[----:B------:R-:W-:Y:S01]  /*62680*/  ISETP.LT.AND P0, PT, R14, UR14, !P0 ;  /* 0x0000000e0e007c0c */ /* 0x000fe2000c701270 */
[----:B------:R-:W-:Y:S01]  /*62690*/  ULDC UR16, c[0x0][0x248] ;  /* 0x0000920000107ab9 */ /* 0x000fe20000000800 */
[----:B------:R-:W-:Y:S01]  /*626a0*/  ULDC UR48, c[0x0][0x228] ;  /* 0x00008a0000307ab9 */ /* 0x000fe20000000800 */
[----:B------:R-:W-:Y:S01]  /*626b0*/  ULDC UR14, c[0x0][0x228] ;  /* 0x00008a00000e7ab9 */ /* 0x000fe20000000800 */
[----:B------:R0:W-:Y:S01]  /*626c0*/  STL [R1+0xc], R0 ;  /* 0x00000c0001007387 */ /* 0x0001e20000100800 */
[----:B------:R-:W-:Y:S01]  /*626d0*/  ULDC UR43, c[0x0][0x228] ;  /* 0x00008a00002b7ab9 */ /* 0x000fe20000000800 */
[----:B0-----:R-:W-:Y:S01]  /*626e0*/  VIADD R0, R0, UR9 ;  /* 0x0000000900007c36 */ /* 0x001fe20008000000 */
[----:B------:R-:W-:-:S04]  /*626f0*/  ULDC UR9, c[0x0][0x228] ;  /* 0x00008a0000097ab9 */ /* 0x000fc80000000800 */
[----:B------:R0:W-:Y:S01]  /*62700*/  STL [R1+0x10], R0 ;  /* 0x0000100001007387 */ /* 0x0001e20000100800 */
[----:B---3--:R-:W-:-:S04]  /*62710*/  LOP3.LUT R4, R4, 0x7fffffff, RZ, 0xc0, !PT ;  /* 0x7fffffff04047812 */ /* 0x008fc800078ec0ff */
[----:B------:R-:W-:-:S04]  /*62720*/  @P2 LOP3.LUT R4, R4, 0x80000000, RZ, 0xfc, !PT ;  /* 0x8000000004042812 */ /* 0x000fc800078efcff */
[----:B------:R-:W-:-:S04]  /*62730*/  LOP3.LUT R4, R4, 0xbfffffff, RZ, 0xc0, !PT ;  /* 0xbfffffff04047812 */ /* 0x000fc800078ec0ff */
[----:B------:R-:W-:-:S04]  /*62740*/  @P1 LOP3.LUT R4, R4, 0x40000000, RZ, 0xfc, !PT ;  /* 0x4000000004041812 */ /* 0x000fc800078efcff */
[----:B------:R-:W-:-:S04]  /*62750*/  LOP3.LUT R4, R4, 0xdfffffff, RZ, 0xc0, !PT ;  /* 0xdfffffff04047812 */ /* 0x000fc800078ec0ff */
[----:B------:R-:W-:Y:S02]  /*62760*/  @P0 LOP3.LUT R4, R4, 0x20000000, RZ, 0xfc, !PT ;  /* 0x2000000004040812 */ /* 0x000fe400078efcff */
[----:B--2---:R-:W-:Y:S01]  /*62770*/  ISETP.GE.AND P0, PT, R2, UR17, PT ;  /* 0x0000001102007c0c */ /* 0x004fe2000bf06270 */
[----:B0-----:R-:W-:Y:S01]  /*62780*/  VIADD R0, R0, UR16 ;  /* 0x0000001000007c36 */ /* 0x001fe20008000000 */
[----:B------:R-:W2:Y:S01]  /*62790*/  LDL.LU R2, [R1+0x2594] ;  /* 0x0025940001027983 */ /* 0x000ea20000300800 */
[----:B------:R-:W-:Y:S01]  /*627a0*/  LOP3.LUT R4, R4, 0xefffffff, RZ, 0xc0, !PT ;  /* 0xefffffff04047812 */ /* 0x000fe200078ec0ff */
[----:B------:R-:W-:Y:S01]  /*627b0*/  ULDC UR16, c[0x0][0x248] ;  /* 0x0000920000107ab9 */ /* 0x000fe20000000800 */
[----:B------:R-:W-:Y:S01]  /*627c0*/  ISETP.LT.AND P3, PT, R15, UR27, !P0 ;  /* 0x0000001b0f007c0c */ /* 0x000fe2000c761270 */
[----:B------:R-:W-:Y:S01]  /*627d0*/  ULDC UR17, c[0x0][0x228] ;  /* 0x00008a0000117ab9 */ /* 0x000fe20000000800 */
[----:B------:R-:W-:Y:S02]  /*627e0*/  ISETP.LT.AND P2, PT, R3, UR47, !P0 ;  /* 0x0000002f03007c0c */ /* 0x000fe4000c741270 */
[----:B------:R-:W-:Y:S01]  /*627f0*/  ISETP.LT.AND P1, PT, R13, UR29, !P0 ;  /* 0x0000001d0d007c0c */ /* 0x000fe2000c721270 */
[----:B------:R0:W-:Y:S01]  /*62800*/  STL [R1+0x14], R0 ;  /* 0x0000140001007387 */ /* 0x0001e20000100800 */
[----:B------:R-:W-:-:S07]  /*62810*/  ULDC.64 UR26, c[0x0][0x228] ;  /* 0x00008a00001a7ab9 */ /* 0x000fce0000000a00 */
[----:B------:R-:W-:Y:S01]  /*62820*/  @P3 LOP3.LUT R4, R4, 0x10000000, RZ, 0xfc, !PT ;  /* 0x1000000004043812 */ /* 0x000fe200078efcff */
[----:B------:R-:W-:Y:S01]  /*62830*/  ULDC UR29, c[0x0][0x248] ;  /* 0x00009200001d7ab9 */ /* 0x000fe20000000800 */
[----:B------:R-:W-:Y:S02]  /*62840*/  ULDC UR47, c[0x0][0x228] ;  /* 0x00008a00002f7ab9 */ /* 0x000fe40000000800 */
        /* <DEDUP_REMOVED lines=8> */
[----:B------:R-:W-:Y:S01]  /*628d0*/  LOP3.LUT R4, R4, 0xfdffffff, RZ, 0xc0, !PT ;  /* 0xfdffffff04047812 */ /* 0x000fe200078ec0ff */
[----:B------:R0:W-:Y:S03]  /*628e0*/  STL [R1+0x18], R0 ;  /* 0x0000180001007387 */ /* 0x0001e60000100800 */
[----:B------:R-:W-:Y:S02]  /*628f0*/  @P0 LOP3.LUT R4, R4, 0x2000000, RZ, 0xfc, !PT ;  /* 0x0200000004040812 */ /* 0x000fe400078efcff */
[----:B----4-:R-:W-:Y:S01]  /*62900*/  ISETP.GE.AND P0, PT, R5, UR13, PT ;  /* 0x0000000d05007c0c */ /* 0x010fe2000bf06270 */
[----:B0-----:R-:W-:Y:S01]  /*62910*/  VIADD R0, R0, UR22 ;  /* 0x0000001600007c36 */ /* 0x001fe20008000000 */
[----:B------:R-:W3:Y:S01]  /*62920*/  LDL.LU R5, [R1+0x2598] ;  /* 0x0025980001057983 */ /* 0x000ee20000300800 */
[----:B------:R-:W-:Y:S01]  /*62930*/  LOP3.LUT R4, R4, 0xfeffffff, RZ, 0xc0, !PT ;  /* 0xfeffffff04047812 */ /* 0x000fe200078ec0ff */
[----:B------:R-:W-:Y:S01]  /*62940*/  ULDC UR13, c[0x0][0x248] ;  /* 0x00009200000d7ab9 */ /* 0x000fe20000000800 */
[----:B------:R-:W-:-:S02]  /*62950*/  ISETP.LT.AND P3, PT, R15, UR56, !P0 ;  /* 0x000000380f007c0c */ /* 0x000fc4000c761270 */
[----:B------:R-:W-:Y:S02]  /*62960*/  ISETP.LT.AND P2, PT, R3, UR55, !P0 ;  /* 0x0000003703007c0c */ /* 0x000fe4000c741270 */
[----:B------:R-:W-:Y:S01]  /*62970*/  ISETP.LT.AND P1, PT, R13, UR50, !P0 ;  /* 0x000000320d007c0c */ /* 0x000fe2000c721270 */
[----:B------:R0:W-:Y:S01]  /*62980*/  STL [R1+0x1c], R0 ;  /* 0x00001c0001007387 */ /* 0x0001e20000100800 */
[----:B------:R-:W-:Y:S01]  /*62990*/  ULDC UR56, c[0x0][0x228] ;  /* 0x00008a0000387ab9 */ /* 0x000fe20000000800 */
[----:B------:R-:W-:-:S06]  /*629a0*/  ULDC UR22, c[0x0][0x228] ;  /* 0x00008a0000167ab9 */ /* 0x000fcc0000000800 */
        /* <DEDUP_REMOVED lines=10> */
[----:B------:R-:W-:Y:S01]  /*62a50*/  @P1 LOP3.LUT R4, R4, 0x400000, RZ, 0xfc, !PT ;  /* 0x0040000004041812 */ /* 0x000fe200078efcff */
[----:B------:R0:W-:Y:S03]  /*62a60*/  STL [R1+0x20], R0 ;  /* 0x0000200001007387 */ /* 0x0001e60000100800 */
[----:B------:R-:W-:Y:S01]  /*62a70*/  LOP3.LUT R4, R4, 0xffdfffff, RZ, 0xc0, !PT ;  /* 0xffdfffff04047812 */ /* 0x000fe200078ec0ff */
[----:B0-----:R-:W-:-:S03]  /*62a80*/  VIADD R0, R0, UR23 ;  /* 0x0000001700007c36 */ /* 0x001fc60008000000 */
[----:B------:R-:W-:Y:S01]  /*62a90*/  @P0 LOP3.LUT R4, R4, 0x200000, RZ, 0xfc, !PT ;  /* 0x0020000004040812 */ /* 0x000fe200078efcff */
[----:B------:R-:W-:Y:S01]  /*62aa0*/  ULDC UR23, c[0x0][0x248] ;  /* 0x0000920000177ab9 */ /* 0x000fe20000000800 */
[----:B------:R0:W-:Y:S01]  /*62ab0*/  STL [R1+0x24], R0 ;  /* 0x0000240001007387 */ /* 0x0001e20000100800 */
[----:B--2---:R-:W-:Y:S02]  /*62ac0*/  ISETP.GE.AND P0, PT, R2, UR11, PT ;  /* 0x0000000b02007c0c */ /* 0x004fe4000bf06270 */
[----:B------:R-:W-:Y:S01]  /*62ad0*/  LOP3.LUT R4, R4, 0xffefffff, RZ, 0xc0, !PT ;  /* 0xffefffff04047812 */ /* 0x000fe200078ec0ff */
[----:B------:R-:W2:Y:S01]  /*62ae0*/  LDL.LU R2, [R1+0x259c] ;  /* 0x00259c0001027983 */ /* 0x000ea20000300800 */
[----:B------:R-:W-:Y:S01]  /*62af0*/  ISETP.LT.AND P3, PT, R15, UR60, !P0 ;  /* 0x0000003c0f007c0c */ /* 0x000fe2000c761270 */
[----:B0-----:R-:W-:Y:S01]  /*62b00*/  VIADD R0, R0, UR23 ;  /* 0x0000001700007c36 */ /* 0x001fe20008000000 */
[----:B------:R-:W-:Y:S01]  /*62b10*/  ISETP.LT.AND P2, PT, R3, UR59, !P0 ;  /* 0x0000003b03007c0c */ /* 0x000fe2000c741270 */
[----:B------:R-:W-:Y:S01]  /*62b20*/  ULDC UR60, c[0x0][0x228] ;  /* 0x00008a00003c7ab9 */ /* 0x000fe20000000800 */
[----:B------:R-:W-:Y:S01]  /*62b30*/  ISETP.LT.AND P1, PT, R13, UR58, !P0 ;  /* 0x0000003a0d007c0c */ /* 0x000fe2000c721270 */
[----:B------:R-:W-:Y:S01]  /*62b40*/  ULDC UR59, c[0x0][0x228] ;  /* 0x00008a00003b7ab9 */ /* 0x000fe20000000800 */
[----:B------:R-:W-:-:S07]  /*62b50*/  ULDC UR11, c[0x0][0x228] ;  /* 0x00008a00000b7ab9 */ /* 0x000fce0000000800 */
[----:B------:R-:W-:Y:S01]  /*62b60*/  @P3 LOP3.LUT R4, R4, 0x100000, RZ, 0xfc, !PT ;  /* 0x0010000004043812 */ /* 0x000fe200078efcff */
[----:B------:R0:W-:Y:S01]  /*62b70*/  STL [R1+0x28], R0 ;  /* 0x0000280001007387 */ /* 0x0001e20000100800 */
[----:B------:R-:W-:Y:S01]  /*62b80*/  ULDC UR23, c[0x0][0x228] ;  /* 0x00008a0000177ab9 */ /* 0x000fe20000000800 */
[----:B------:R-:W-:Y:S01]  /*62b90*/  ULDC UR58, c[0x0][0x228] ;  /* 0x00008a00003a7ab9 */ /* 0x000fe20000000800 */
        /* <DEDUP_REMOVED lines=11> */
[----:B---3--:R-:W-:Y:S01]  /*62c50*/  ISETP.GE.AND P0, PT, R5, UR15, PT ;  /* 0x0000000f05007c0c */ /* 0x008fe2000bf06270 */
        /* <DEDUP_REMOVED lines=24> */
[----:B--2---:R-:W-:Y:S01]  /*62de0*/  ISETP.GE.AND P0, PT, R2, UR19, PT ;  /* 0x0000001302007c0c */ /* 0x004fe2000bf06270 */
[----:B0-----:R-:W-:Y:S01]  /*62df0*/  VIADD R0, R0, UR29 ;  /* 0x0000001d00007c36 */ /* 0x001fe20008000000 */
[----:B------:R-:W2:Y:S01]  /*62e00*/  LDL.LU R2, [R1+0x25ac] ;  /* 0x0025ac0001027983 */ /* 0x000ea20000300800 */
[----:B------:R-:W-:Y:S01]  /*62e10*/  LOP3.LUT R4, R4, 0xffffefff, RZ, 0xc0, !PT ;  /* 0xffffefff04047812 */ /* 0x000fe200078ec0ff */
[----:B------:R-:W-:Y:S01]  /*62e20*/  ULDC UR19, c[0x0][0x228] ;  /* 0x00008a0000137ab9 */ /* 0x000fe20000000800 */
[----:B------:R-:W-:-:S02]  /*62e30*/  ISETP.LT.AND P3, PT, R15, UR37, !P0 ;  /* 0x000000250f007c0c */ /* 0x000fc4000c761270 */
[----:B------:R-:W-:Y:S02]  /*62e40*/  ISETP.LT.AND P2, PT, R3, UR32, !P0 ;  /* 0x0000002003007c0c */ /* 0x000fe4000c741270 */
[----:B------:R-:W-:Y:S01]  /*62e50*/  ISETP.LT.AND P1, PT, R13, UR40, !P0 ;  /* 0x000000280d007c0c */ /* 0x000fe2000c721270 */
[----:B------:R0:W-:Y:S01]  /*62e60*/  STL [R1+0x38], R0 ;  /* 0x0000380001007387 */ /* 0x0001e20000100800 */
[----:B------:R-:W-:Y:S01]  /*62e70*/  ISETP.LT.AND P0, PT, R14, UR30, !P0 ;  /* 0x0000001e0e007c0c */ /* 0x000fe2000c701270 */
[----:B------:R-:W-:Y:S01]  /*62e80*/  ULDC UR30, c[0x0][0x248] ;  /* 0x00009200001e7ab9 */ /* 0x000fe20000000800 */
[----:B------:R-:W-:Y:S01]  /*62e90*/  ULDC UR37, c[0x0][0x228] ;  /* 0x00008a0000257ab9 */ /* 0x000fe20000000800 */
[----:B------:R-:W-:Y:S01]  /*62ea0*/  ULDC.64 UR32, c[0x0][0x228] ;  /* 0x00008a0000207ab9 */ /* 0x000fe20000000a00 */
[----:B------:R-:W-:Y:S01]  /*62eb0*/  ULDC UR40, c[0x0][0x228] ;  /* 0x00008a0000287ab9 */ /* 0x000fe20000000800 */
[----:B------:R-:W-:Y:S01]  /*62ec0*/  ULDC UR29, c[0x0][0x228] ;  /* 0x00008a00001d7ab9 */ /* 0x000fe20000000800 */
[----:B0-----:R-:W-:Y:S01]  /*62ed0*/  VIADD R0, R0, UR30 ;  /* 0x0000001e00007c36 */ /* 0x001fe20008000000 */
[----:B------:R-:W-:Y:S01]  /*62ee0*/  @P3 LOP3.LUT R4, R4, 0x1000, RZ, 0xfc, !PT ;  /* 0x0000100004043812 */ /* 0x000fe200078efcff */
[----:B------:R-:W-:-:S03]  /*62ef0*/  ULDC UR30, c[0x0][0x248] ;  /* 0x00009200001e7ab9 */ /* 0x000fc60000000800 */
[----:B------:R0:W-:Y:S01]  /*62f00*/  STL [R1+0x3c], R0 ;  /* 0x00003c0001007387 */ /* 0x0001e20000100800 */
[----:B------:R-:W-:-:S03]  /*62f10*/  LOP3.LUT R4, R4, 0xfffff7ff, RZ, 0xc0, !PT ;  /* 0xfffff7ff04047812 */ /* 0x000fc600078ec0ff */
[----:B------:R-:W4:Y:S01]  /*62f20*/  LDL.LU R6, [R1+0x25e8] ;  /* 0x0025e80001067983 */ /* 0x000f220000300800 */
[----:B------:R-:W-:-:S04]  /*62f30*/  @P2 LOP3.LUT R4, R4, 0x800, RZ, 0xfc, !PT ;  /* 0x0000080004042812 */ /* 0x000fc800078efcff */
[----:B------:R-:W-:-:S04]  /*62f40*/  LOP3.LUT R4, R4, 0xfffffbff, RZ, 0xc0, !PT ;  /* 0xfffffbff04047812 */ /* 0x000fc800078ec0ff */
[----:B------:R-:W-:-:S04]  /*62f50*/  @P1 LOP3.LUT R4, R4, 0x400, RZ, 0xfc, !PT ;  /* 0x0000040004041812 */ /* 0x000fc800078efcff */
[----:B------:R-:W-:-:S04]  /*62f60*/  LOP3.LUT R4, R4, 0xfffffdff, RZ, 0xc0, !PT ;  /* 0xfffffdff04047812 */ /* 0x000fc800078ec0ff */
[----:B------:R-:W-:Y:S02]  /*62f70*/  @P0 LOP3.LUT R4, R4, 0x200, RZ, 0xfc, !PT ;  /* 0x0000020004040812 */ /* 0x000fe400078efcff */
[----:B---3--:R-:W-:Y:S01]  /*62f80*/  ISETP.GE.AND P0, PT, R5, UR21, PT ;  /* 0x0000001505007c0c */ /* 0x008fe2000bf06270 */
[----:B0-----:R-:W-:Y:S01]  /*62f90*/  VIADD R0, R0, UR30 ;  /* 0x0000001e00007c36 */ /* 0x001fe20008000000 */
[----:B------:R-:W-:Y:S01]  /*62fa0*/  LOP3.LUT R4, R4, 0xfffffeff, RZ, 0xc0, !PT ;  /* 0xfffffeff04047812 */ /* 0x000fe200078ec0ff */
[----:B------:R-:W-:Y:S01]  /*62fb0*/  ULDC UR30, c[0x0][0x248] ;  /* 0x00009200001e7ab9 */ /* 0x000fe20000000800 */
[----:B------:R-:W-:Y:S01]  /*62fc0*/  ISETP.LT.AND P3, PT, R15, UR39, !P0 ;  /* 0x000000270f007c0c */ /* 0x000fe2000c761270 */
[----:B------:R-:W-:Y:S01]  /*62fd0*/  ULDC UR39, c[0x0][0x228] ;  /* 0x00008a0000277ab9 */ /* 0x000fe20000000800 */
[----:B------:R-:W-:Y:S01]  /*62fe0*/  ISETP.LT.AND P2, PT, R3, UR34, !P0 ;  /* 0x0000002203007c0c */ /* 0x000fe2000c741270 */
[----:B------:R0:W-:Y:S01]  /*62ff0*/  STL [R1+0x40], R0 ;  /* 0x0000400001007387 */ /* 0x0001e20000100800 */
[----:B------:R-:W-:Y:S01]  /*63000*/  ISETP.LT.AND P1, PT, R13, UR37, !P0 ;  /* 0x000000250d007c0c */ /* 0x000fe2000c721270 */
[----:B------:R-:W-:Y:S01]  /*63010*/  ULDC UR37, c[0x0][0x228] ;  /* 0x00008a0000257ab9 */ /* 0x000fe20000000800 */
[----:B------:R-:W-:Y:S01]  /*63020*/  ULDC.64 UR34, c[0x0][0x228] ;  /* 0x00008a0000227ab9 */ /* 0x000fe20000000a00 */
[----:B------:R-:W3:Y:S01]  /*63030*/  LDL.LU R5, [R1+0x98] ;  /* 0x0000980001057983 */ /* 0x000ee20000300800 */
[----:B------:R-:W-:-:S05]  /*63040*/  ULDC UR21, c[0x0][0x228] ;  /* 0x00008a0000157ab9 */ /* 0x000fca0000000800 */
[----:B------:R-:W-:-:S04]  /*63050*/  @P3 LOP3.LUT R4, R4, 0x100, RZ, 0xfc, !PT ;  /* 0x0000010004043812 */ /* 0x000fc800078efcff */
        /* <DEDUP_REMOVED lines=18> */
[----:B0-----:R-:W-:Y:S01]  /*63180*/  VIADD R0, R0, UR25 ;  /* 0x0000001900007c36 */ /* 0x001fe20008000000 */
[----:B------:R-:W-:-:S07]  /*63190*/  ULDC UR39, c[0x0][0x228] ;  /* 0x00008a0000277ab9 */ /* 0x000fce0000000800 */
[----:B------:R-:W-:Y:S01]  /*631a0*/  @P3 LOP3.LUT R4, R4, 0x10, RZ, 0xfc, !PT ;  /* 0x0000001004043812 */ /* 0x000fe200078efcff */
[----:B------:R-:W-:Y:S01]  /*631b0*/  ULDC.64 UR36, c[0x0][0x228] ;  /* 0x00008a0000247ab9 */ /* 0x000fe20000000a00 */
[----:B------:R-:W-:Y:S01]  /*631c0*/  ISETP.LT.AND P0, PT, R14, UR34, !P0 ;  /* 0x000000220e007c0c */ /* 0x000fe2000c701270 */
[----:B------:R-:W-:Y:S01]  /*631d0*/  ULDC UR25, c[0x0][0x228] ;  /* 0x00008a0000197ab9 */ /* 0x000fe20000000800 */
[----:B------:R-:W-:-:S04]  /*631e0*/  LOP3.LUT R4, R4, 0xfffffff7, RZ, 0xc0, !PT ;  /* 0xfffffff704047812 */ /* 0x000fc800078ec0ff */
[----:B------:R-:W-:-:S04]  /*631f0*/  @P2 LOP3.LUT R4, R4, 0x8, RZ, 0xfc, !PT ;  /* 0x0000000804042812 */ /* 0x000fc800078efcff */
[----:B------:R-:W-:-:S04]  /*63200*/  LOP3.LUT R4, R4, 0xfffffffb, RZ, 0xc0, !PT ;  /* 0xfffffffb04047812 */ /* 0x000fc800078ec0ff */
[----:B------:R-:W-:-:S04]  /*63210*/  @P1 LOP3.LUT R4, R4, 0x4, RZ, 0xfc, !PT ;  /* 0x0000000404041812 */ /* 0x000fc800078efcff */
[----:B------:R-:W-:-:S04]  /*63220*/  LOP3.LUT R4, R4, 0xfffffffd, RZ, 0xc0, !PT ;  /* 0xfffffffd04047812 */ /* 0x000fc800078ec0ff */
[----:B------:R-:W-:Y:S02]  /*63230*/  @P0 LOP3.LUT R4, R4, 0x2, RZ, 0xfc, !PT ;  /* 0x0000000204040812 */ /* 0x000fe400078efcff */
[----:B----4-:R-:W-:Y:S01]  /*63240*/  ISETP.GE.AND P0, PT, R6, UR27, PT ;  /* 0x0000001b06007c0c */ /* 0x010fe2000bf06270 */
[----:B------:R0:W-:Y:S01]  /*63250*/  STL [R1+0x48], R0 ;  /* 0x0000480001007387 */ /* 0x0001e20000100800 */
[----:B------:R-:W-:Y:S01]  /*63260*/  LOP3.LUT R4, R4, 0xfffffffe, RZ, 0xc0, !PT ;  /* 0xfffffffe04047812 */ /* 0x000fe200078ec0ff */
[----:B------:R-:W-:Y:S01]  /*63270*/  ULDC UR27, c[0x0][0x228] ;  /* 0x00008a00001b7ab9 */ /* 0x000fe20000000800 */
[----:B------:R-:W-:Y:S01]  /*63280*/  ISETP.LT.AND P3, PT, R15, UR48, !P0 ;  /* 0x000000300f007c0c */ /* 0x000fe2000c761270 */
[----:B------:R-:W-:Y:S01]  /*63290*/  ULDC UR48, c[0x0][0x228] ;  /* 0x00008a0000307ab9 */ /* 0x000fe20000000800 */
[----:B0-----:R-:W-:Y:S01]  /*632a0*/  VIADD R0, R0, UR30 ;  /* 0x0000001e00007c36 */ /* 0x001fe20008000000 */
[----:B------:R-:W-:Y:S01]  /*632b0*/  ISETP.LT.AND P2, PT, R3, UR39, !P0 ;  /* 0x0000002703007c0c */ /* 0x000fe2000c741270 */
[----:B------:R-:W-:-:S09]  /*632c0*/  ULDC UR30, c[0x0][0x248] ;  /* 0x00009200001e7ab9 */ /* 0x000fd20000000800 */
[----:B------:R-:W-:-:S05]  /*632d0*/  @P3 LOP3.LUT R4, R4, 0x1, RZ, 0xfc, !PT ;  /* 0x0000000104043812 */ /* 0x000fca00078efcff */
[----:B------:R0:W-:Y:S04]  /*632e0*/  STL [R1+0x9c], R4 ;  /* 0x00009c0401007387 */ /* 0x0001e80000100800 */
[----:B------:R1:W-:Y:S04]  /*632f0*/  STL [R1+0x4c], R0 ;  /* 0x00004c0001007387 */ /* 0x0003e80000100800 */
[----:B0-----:R-:W4:Y:S01]  /*63300*/  LDL.LU R4, [R1+0x25f0] ;  /* 0x0025f00001047983 */ /* 0x001f220000300800 */
[----:B------:R-:W-:Y:S01]  /*63310*/  ISETP.LT.AND P1, PT, R13, UR38, !P0 ;  /* 0x000000260d007c0c */ /* 0x000fe2000c721270 */
[----:B------:R-:W-:Y:S01]  /*63320*/  ULDC.64 UR38, c[0x0][0x228] ;  /* 0x00008a0000267ab9 */ /* 0x000fe20000000a00 */
[----:B---3--:R-:W-:-:S04]  /*63330*/  LOP3.LUT R5, R5, 0x7fffffff, RZ, 0xc0, !PT ;  /* 0x7fffffff05057812 */ /* 0x008fc800078ec0ff */
[----:B------:R-:W-:Y:S02]  /*63340*/  @P2 LOP3.LUT R5, R5, 0x80000000, RZ, 0xfc, !PT ;  /* 0x8000000005052812 */ /* 0x000fe400078efcff */
[----:B------:R-:W-:Y:S02]  /*63350*/  ISETP.LT.AND P0, PT, R14, UR36, !P0 ;  /* 0x000000240e007c0c */ /* 0x000fe4000c701270 */
[----:B------:R-:W-:Y:S01]  /*63360*/  LOP3.LUT R5, R5, 0xbfffffff, RZ, 0xc0, !PT ;  /* 0xbfffffff05057812 */ /* 0x000fe200078ec0ff */
[----:B-1----:R-:W-:Y:S01]  /*63370*/  VIADD R0, R0, UR30 ;  /* 0x0000001e00007c36 */ /* 0x002fe20008000000 */
[----:B------:R-:W-:Y:S02]  /*63380*/  ULDC UR30, c[0x0][0x248] ;  /* 0x00009200001e7ab9 */ /* 0x000fe40000000800 */
[----:B------:R-:W-:Y:S02]  /*63390*/  @P1 LOP3.LUT R5, R5, 0x40000000, RZ, 0xfc, !PT ;  /* 0x4000000005051812 */ /* 0x000fe400078efcff */
[----:B------:R0:W-:Y:S02]  /*633a0*/  STL [R1+0x50], R0 ;  /* 0x0000500001007387 */ /* 0x0001e40000100800 */
[----:B------:R-:W-:-:S04]  /*633b0*/  LOP3.LUT R5, R5, 0xdfffffff, RZ, 0xc0, !PT ;  /* 0xdfffffff05057812 */ /* 0x000fc800078ec0ff */
[----:B------:R-:W-:Y:S01]  /*633c0*/  @P0 LOP3.LUT R5, R5, 0x20000000, RZ, 0xfc, !PT ;  /* 0x2000000005050812 */ /* 0x000fe200078efcff */
[----:B0-----:R-:W-:Y:S01]  /*633d0*/  VIADD R0, R0, UR30 ;  /* 0x0000001e00007c36 */ /* 0x001fe20008000000 */
[----:B--2---:R-:W-:-:S04]  /*633e0*/  ISETP.GE.AND P0, PT, R2, UR31, PT ;  /* 0x0000001f02007c0c */ /* 0x004fc8000bf06270 */
[----:B------:R0:W-:Y:S01]  /*633f0*/  STL [R1+0x54], R0 ;  /* 0x0000540001007387 */ /* 0x0001e20000100800 */
[----:B------:R-:W-:Y:S01]  /*63400*/  LOP3.LUT R5, R5, 0xefffffff, RZ, 0xc0, !PT ;  /* 0xefffffff05057812 */ /* 0x000fe200078ec0ff */
[----:B------:R-:W-:Y:S02]  /*63410*/  ULDC UR30, c[0x0][0x248] ;  /* 0x00009200001e7ab9 */ /* 0x000fe40000000800 */
[----:B------:R-:W2:Y:S01]  /*63420*/  LDL.LU R2, [R1+0x25f4] ;  /* 0x0025f40001027983 */ /* 0x000ea20000300800 */
[----:B------:R-:W-:Y:S01]  /*63430*/  ISETP.LT.AND P3, PT, R15, UR55, !P0 ;  /* 0x000000370f007c0c */ /* 0x000fe2000c761270 */
[----:B------:R-:W-:Y:S01]  /*63440*/  ULDC UR55, c[0x0][0x228] ;  /* 0x00008a0000377ab9 */ /* 0x000fe20000000800 */
[----:B------:R-:W-:Y:S01]  /*63450*/  ISETP.LT.AND P2, PT, R3, UR56, !P0 ;  /* 0x0000003803007c0c */ /* 0x000fe2000c741270 */
[----:B------:R-:W-:Y:S01]  /*63460*/  ULDC UR56, c[0x0][0x228] ;  /* 0x00008a0000387ab9 */ /* 0x000fe20000000800 */
[----:B------:R-:W-:Y:S01]  /*63470*/  ISETP.LT.AND P1, PT, R13, UR48, !P0 ;  /* 0x000000300d007c0c */ /* 0x000fe2000c721270 */
[----:B0-----:R-:W-:-:S08]  /*63480*/  VIADD R0, R0, UR30 ;  /* 0x0000001e00007c36 */ /* 0x001fd00008000000 */
[----:B------:R-:W-:Y:S01]  /*63490*/  @P3 LOP3.LUT R5, R5, 0x10000000, RZ, 0xfc, !PT ;  /* 0x1000000005053812 */ /* 0x000fe200078efcff */
[----:B------:R-:W-:Y:S01]  /*634a0*/  ULDC.64 UR30, c[0x0][0x228] ;  /* 0x00008a00001e7ab9 */ /* 0x000fe20000000a00 */
[----:B------:R-:W-:Y:S02]  /*634b0*/  ULDC UR48, c[0x0][0x228] ;  /* 0x00008a0000307ab9 */ /* 0x000fe40000000800 */
[----:B------:R-:W-:-:S04]  /*634c0*/  LOP3.LUT R5, R5, 0xf7ffffff, RZ, 0xc0, !PT ;  /* 0xf7ffffff05057812 */ /* 0x000fc800078ec0ff */
[----:B------:R-:W-:Y:S02]  /*634d0*/  @P2 LOP3.LUT R5, R5, 0x8000000, RZ, 0xfc, !PT ;  /* 0x0800000005052812 */ /* 0x000fe400078efcff */
[----:B------:R-:W-:Y:S02]  /*634e0*/  ISETP.LT.AND P0, PT, R14, UR38, !P0 ;  /* 0x000000260e007c0c */ /* 0x000fe4000c701270 */
[----:B------:R-:W-:-:S04]  /*634f0*/  LOP3.LUT R5, R5, 0xfbffffff, RZ, 0xc0, !PT ;  /* 0xfbffffff05057812 */ /* 0x000fc800078ec0ff */
[----:B------:R-:W-:-:S04]  /*63500*/  @P1 LOP3.LUT R5, R5, 0x4000000, RZ, 0xfc, !PT ;  /* 0x0400000005051812 */ /* 0x000fc800078efcff */
[----:B------:R-:W-:Y:S01]  /*63510*/  LOP3.LUT R5, R5, 0xfdffffff, RZ, 0xc0, !PT ;  /* 0xfdffffff05057812 */ /* 0x000fe200078ec0ff */
[----:B------:R0:W-:Y:S03]  /*63520*/  STL [R1+0x58], R0 ;  /* 0x0000580001007387 */ /* 0x0001e60000100800 */
[----:B------:R-:W-:-:S04]  /*63530*/  @P0 LOP3.LUT R5, R5, 0x2000000, RZ, 0xfc, !PT ;  /* 0x0200000005050812 */ /* 0x000fc800078efcff */
[----:B------:R-:W-:Y:S02]  /*63540*/  LOP3.LUT R5, R5, 0xfeffffff, RZ, 0xc0, !PT ;  /* 0xfeffffff05057812 */ /* 0x000fe400078ec0ff */
[----:B----4-:R-:W-:Y:S02]  /*63550*/  ISETP.GE.AND P0, PT, R4, UR33, PT ;  /* 0x0000002104007c0c */ /* 0x010fe4000bf06270 */
[----:B------:R-:W3:Y:S02]  /*63560*/  LDL.LU R4, [R1+0x2600] ;  /* 0x0026000001047983 */ /* 0x000ee40000300800 */
[----:B------:R-:W-:Y:S01]  /*63570*/  ISETP.LT.AND P3, PT, R15, UR60, !P0 ;  /* 0x0000003c0f007c0c */ /* 0x000fe2000c761270 */
[----:B0-----:R-:W-:Y:S01]  /*63580*/  VIADD R0, R0, UR32 ;  /* 0x0000002000007c36 */ /* 0x001fe20008000000 */
[----:B------:R-:W-:Y:S01]  /*63590*/  ISETP.LT.AND P2, PT, R3, UR55, !P0 ;  /* 0x0000003703007c0c */ /* 0x000fe2000c741270 */
[----:B------:R-:W-:Y:S01]  /*635a0*/  ULDC UR60, c[0x0][0x228] ;  /* 0x00008a00003c7ab9 */ /* 0x000fe20000000800 */
[----:B------:R-:W-:Y:S01]  /*635b0*/  ISETP.LT.AND P1, PT, R13, UR56, !P0 ;  /* 0x000000380d007c0c */ /* 0x000fe2000c721270 */
[----:B------:R-:W-:-:S08]  /*635c0*/  ULDC UR56, c[0x0][0x228] ;  /* 0x00008a0000387ab9 */ /* 0x000fd00000000800 */
[----:B------:R-:W-:Y:S01]  /*635d0*/  @P3 LOP3.LUT R5, R5, 0x1000000, RZ, 0xfc, !PT ;  /* 0x0100000005053812 */ /* 0x000fe200078efcff */
[----:B------:R0:W-:Y:S01]  /*635e0*/  STL [R1+0x5c], R0 ;  /* 0x00005c0001007387 */ /* 0x0001e20000100800 */
[----:B------:R-:W-:Y:S01]  /*635f0*/  ULDC.64 UR32, c[0x0][0x228] ;  /* 0x00008a0000207ab9 */ /* 0x000fe20000000a00 */
[----:B------:R-:W-:Y:S01]  /*63600*/  ULDC UR55, c[0x0][0x228] ;  /* 0x00008a0000377ab9 */ /* 0x000fe20000000800 */
[----:B------:R-:W-:-:S04]  /*63610*/  LOP3.LUT R5, R5, 0xff7fffff, RZ, 0xc0, !PT ;  /* 0xff7fffff05057812 */ /* 0x000fc800078ec0ff */
[----:B------:R-:W-:Y:S02]  /*63620*/  @P2 LOP3.LUT R5, R5, 0x800000, RZ, 0xfc, !PT ;  /* 0x0080000005052812 */ /* 0x000fe400078efcff */
[----:B------:R-:W-:Y:S01]  /*63630*/  ISETP.LT.AND P0, PT, R14, UR30, !P0 ;  /* 0x0000001e0e007c0c */ /* 0x000fe2000c701270 */
[----:B------:R-:W-:Y:S01]  /*63640*/  ULDC UR30, c[0x0][0x248] ;  /* 0x00009200001e7ab9 */ /* 0x000fe20000000800 */
[----:B------:R-:W-:-:S04]  /*63650*/  LOP3.LUT R5, R5, 0xffbfffff, RZ, 0xc0, !PT ;  /* 0xffbfffff05057812 */ /* 0x000fc800078ec0ff */
[----:B------:R-:W-:Y:S01]  /*63660*/  @P1 LOP3.LUT R5, R5, 0x400000, RZ, 0xfc, !PT ;  /* 0x0040000005051812 */ /* 0x000fe200078efcff */
[----:B0-----:R-:W-:Y:S01]  /*63670*/  VIADD R0, R0, UR30 ;  /* 0x0000001e00007c36 */ /* 0x001fe20008000000 */
[----:B------:R-:W-:Y:S02]  /*63680*/  ULDC UR30, c[0x0][0x248] ;  /* 0x00009200001e7ab9 */ /* 0x000fe40000000800 */
[----:B------:R-:W-:Y:S02]  /*63690*/  LOP3.LUT R5, R5, 0xffdfffff, RZ, 0xc0, !PT ;  /* 0xffdfffff05057812 */ /* 0x000fe400078ec0ff */
[----:B------:R0:W-:Y:S02]  /*636a0*/  STL [R1+0x60], R0 ;  /* 0x0000600001007387 */ /* 0x0001e40000100800 */
[----:B------:R-:W-:Y:S02]  /*636b0*/  @P0 LOP3.LUT R5, R5, 0x200000, RZ, 0xfc, !PT ;  /* 0x0020000005050812 */ /* 0x000fe400078efcff */
[----:B--2---:R-:W-:Y:S01]  /*636c0*/  ISETP.GE.AND P0, PT, R2, UR35, PT ;  /* 0x0000002302007c0c */ /* 0x004fe2000bf06270 */
[----:B0-----:R-:W-:Y:S01]  /*636d0*/  VIADD R0, R0, UR30 ;  /* 0x0000001e00007c36 */ /* 0x001fe20008000000 */
[----:B------:R-:W2:Y:S01]  /*636e0*/  LDL.LU R2, [R1+0x2604] ;  /* 0x0026040001027983 */ /* 0x000ea20000300800 */
[----:B------:R-:W-:Y:S01]  /*636f0*/  LOP3.LUT R5, R5, 0xffefffff, RZ, 0xc0, !PT ;  /* 0xffefffff05057812 */ /* 0x000fe200078ec0ff */
[----:B------:R-:W-:Y:S01]  /*63700*/  ULDC UR30, c[0x0][0x248] ;  /* 0x00009200001e7ab9 */ /* 0x000fe20000000800 */
[----:B------:R-:W-:Y:S01]  /*63710*/  ISETP.LT.AND P3, PT, R15, UR59, !P0 ;  /* 0x0000003b0f007c0c */ /* 0x000fe2000c761270 */
[----:B------:R-:W-:Y:S01]  /*63720*/  ULDC.64 UR34, c[0x0][0x228] ;  /* 0x00008a0000227ab9 */ /* 0x000fe20000000a00 */
[----:B------:R-:W-:-:S02]  /*63730*/  ISETP.LT.AND P2, PT, R3, UR60, !P0 ;  /* 0x0000003c03007c0c */ /* 0x000fc4000c741270 */
[----:B------:R-:W-:Y:S01]  /*63740*/  ISETP.LT.AND P1, PT, R13, UR56, !P0 ;  /* 0x000000380d007c0c */ /* 0x000fe2000c721270 */
[----:B------:R0:W-:Y:S01]  /*63750*/  STL [R1+0x64], R0 ;  /* 0x0000640001007387 */ /* 0x0001e20000100800 */
[----:B------:R-:W-:-:S07]  /*63760*/  ULDC UR59, c[0x0][0x228] ;  /* 0x00008a00003b7ab9 */ /* 0x000fce0000000800 */
[----:B------:R-:W-:Y:S01]  /*63770*/  @P3 LOP3.LUT R5, R5, 0x100000, RZ, 0xfc, !PT ;  /* 0x0010000005053812 */ /* 0x000fe200078efcff */
[----:B------:R-:W-:Y:S01]  /*63780*/  ULDC UR60, c[0x0][0x228] ;  /* 0x00008a00003c7ab9 */ /* 0x000fe20000000800 */
[----:B------:R-:W-:Y:S02]  /*63790*/  ULDC UR56, c[0x0][0x228] ;  /* 0x00008a0000387ab9 */ /* 0x000fe40000000800 */
[----:B------:R-:W-:-:S04]  /*637a0*/  LOP3.LUT R5, R5, 0xfff7ffff, RZ, 0xc0, !PT ;  /* 0xfff7ffff05057812 */ /* 0x000fc800078ec0ff */
[----:B------:R-:W-:Y:S02]  /*637b0*/  @P2 LOP3.LUT R5, R5, 0x80000, RZ, 0xfc, !PT ;  /* 0x0008000005052812 */ /* 0x000fe400078efcff */
[----:B------:R-:W-:Y:S02]  /*637c0*/  ISETP.LT.AND P0, PT, R14, UR32, !P0 ;  /* 0x000000200e007c0c */ /* 0x000fe4000c701270 */
[----:B------:R-:W-:-:S04]  /*637d0*/  LOP3.LUT R5, R5, 0xfffbffff, RZ, 0xc0, !PT ;  /* 0xfffbffff05057812 */ /* 0x000fc800078ec0ff */
[----:B------:R-:W-:Y:S01]  /*637e0*/  @P1 LOP3.LUT R5, R5, 0x40000, RZ, 0xfc, !PT ;  /* 0x0004000005051812 */ /* 0x000fe200078efcff */
[----:B0-----:R-:W-:Y:S01]  /*637f0*/  VIADD R0, R0, UR30 ;  /* 0x0000001e00007c36 */ /* 0x001fe20008000000 */
[----:B------:R-:W-:Y:S02]  /*63800*/  ULDC UR30, c[0x0][0x248] ;  /* 0x00009200001e7ab9 */ /* 0x000fe40000000800 */
[----:B------:R-:W-:Y:S02]  /*63810*/  LOP3.LUT R5, R5, 0xfffdffff, RZ, 0xc0, !PT ;  /* 0xfffdffff05057812 */ /* 0x000fe400078ec0ff */
[----:B------:R0:W-:Y:S02]  /*63820*/  STL [R1+0x68], R0 ;  /* 0x0000680001007387 */ /* 0x0001e40000100800 */
[----:B------:R-:W-:-:S04]  /*63830*/  @P0 LOP3.LUT R5, R5, 0x20000, RZ, 0xfc, !PT ;  /* 0x0002000005050812 */ /* 0x000fc800078efcff */
[----:B------:R-:W-:Y:S02]  /*63840*/  LOP3.LUT R5, R5, 0xfffeffff, RZ, 0xc0, !PT ;  /* 0xfffeffff05057812 */ /* 0x000fe400078ec0ff */
[----:B---3--:R-:W-:Y:S01]  /*63850*/  ISETP.GE.AND P0, PT, R4, UR37, PT ;  /* 0x0000002504007c0c */ /* 0x008fe2000bf06270 */
[----:B0-----:R-:W-:Y:S01]  /*63860*/  VIADD R0, R0, UR30 ;  /* 0x0000001e00007c36 */ /* 0x001fe20008000000 */
[----:B------:R-:W3:Y:S01]  /*63870*/  LDL.LU R4, [R1+0x2620] ;  /* 0x0026200001047983 */ /* 0x000ee20000300800 */
[----:B------:R-:W-:Y:S01]  /*63880*/  ULDC UR30, c[0x0][0x248] ;  /* 0x00009200001e7ab9 */ /* 0x000fe20000000800 */
[----:B------:R-:W-:Y:S01]  /*63890*/  ISETP.LT.AND P3, PT, R15, UR60, !P0 ;  /* 0x0000003c0f007c0c */ /* 0x000fe2000c761270 */
[----:B------:R-:W-:Y:S01]  /*638a0*/  ULDC.64 UR36, c[0x0][0x228] ;  /* 0x00008a0000247ab9 */ /* 0x000fe20000000a00 */
[----:B------:R-:W-:Y:S02]  /*638b0*/  ISETP.LT.AND P2, PT, R3, UR56, !P0 ;  /* 0x0000003803007c0c */ /* 0x000fe4000c741270 */
        /* <DEDUP_REMOVED lines=40> */
[----:B------:R-:W-:Y:S01]  /*63b40*/  @P0 LOP3.LUT R5, R5, 0x200, RZ, 0xfc, !PT ;  /* 0x0000020005050812 */ /* 0x000fe200078efcff */
[----:B------:R-:W4:Y:S03]  /*63b50*/  LDL.LU R6, [R1+0x26b0] ;  /* 0x0026b00001067983 */ /* 0x000f260000300800 */
[----:B------:R-:W-:Y:S02]  /*63b60*/  LOP3.LUT R5, R5, 0xfffffeff, RZ, 0xc0, !PT ;  /* 0xfffffeff05057812 */ /* 0x000fe400078ec0ff */
[----:B---3--:R-:W-:-:S04]  /*63b70*/  ISETP.GE.AND P0, PT, R4, UR31, PT ;  /* 0x0000001f04007c0c */ /* 0x008fc8000bf06270 */
[----:B------:R-:W-:Y:S01]  /*63b80*/  ISETP.LT.AND P3, PT, R15, UR54, !P0 ;  /* 0x000000360f007c0c */ /* 0x000fe2000c761270 */
[----:B0-----:R-:W-:Y:S01]  /*63b90*/  VIADD R0, R0, UR30 ;  /* 0x0000001e00007c36 */ /* 0x001fe20008000000 */
[----:B------:R-:W-:Y:S01]  /*63ba0*/  ISETP.LT.AND P2, PT, R3, UR53, !P0 ;  /* 0x0000003503007c0c */ /* 0x000fe2000c741270 */
[----:B------:R-:W-:Y:S01]  /*63bb0*/  ULDC.64 UR30, c[0x0][0x228] ;  /* 0x00008a00001e7ab9 */ /* 0x000fe20000000a00 */
[----:B------:R-:W-:Y:S01]  /*63bc0*/  ISETP.LT.AND P1, PT, R13, UR5, !P0 ;  /* 0x000000050d007c0c */ /* 0x000fe2000c721270 */
[----:B------:R-:W-:Y:S01]  /*63bd0*/  ULDC UR5, c[0x0][0x248] ;  /* 0x0000920000057ab9 */ /* 0x000fe20000000800 */
[----:B------:R-:W-:-:S07]  /*63be0*/  ULDC UR54, c[0x0][0x228] ;  /* 0x00008a0000367ab9 */ /* 0x000fce0000000800 */
[----:B------:R-:W-:Y:S01]  /*63bf0*/  @P3 LOP3.LUT R5, R5, 0x100, RZ, 0xfc, !PT ;  /* 0x0000010005053812 */ /* 0x000fe200078efcff */
[----:B------:R0:W-:Y:S01]  /*63c00*/  STL [R1+0x7c], R0 ;  /* 0x00007c0001007387 */ /* 0x0001e20000100800 */
        /* <DEDUP_REMOVED lines=12> */
[----:B------:R-:W3:Y:S01]  /*63cd0*/  LDL.LU R4, [R1+0x26b4] ;  /* 0x0026b40001047983 */ /* 0x000ee20000300800 */
[----:B--2---:R-:W-:Y:S01]  /*63ce0*/  ISETP.GE.AND P0, PT, R2, UR33, PT ;  /* 0x0000002102007c0c */ /* 0x004fe2000bf06270 */
[----:B0-----:R-:W-:Y:S02]  /*63cf0*/  VIADD R0, R0, UR5 ;  /* 0x0000000500007c36 */ /* 0x001fe40008000000 */
        /* <DEDUP_REMOVED lines=20> */
[----:B0-----:R-:W-:Y:S01]  /*63e40*/  VIADD R0, R0, UR5 ;  /* 0x0000000500007c36 */ /* 0x001fe20008000000 */
[----:B------:R-:W-:Y:S01]  /*63e50*/  LOP3.LUT R5, R5, 0xfffffffe, RZ, 0xc0, !PT ;  /* 0xfffffffe05057812 */ /* 0x000fe200078ec0ff */
[----:B------:R-:W-:Y:S01]  /*63e60*/  ULDC UR5, c[0x0][0x248] ;  /* 0x0000920000057ab9 */ /* 0x000fe20000000800 */
[----:B------:R-:W-:Y:S01]  /*63e70*/  ISETP.LT.AND P3, PT, R15, UR7, !P0 ;  /* 0x000000070f007c0c */ /* 0x000fe2000c761270 */
[----:B------:R-:W-:Y:S01]  /*63e80*/  ULDC.64 UR34, c[0x0][0x228] ;  /* 0x00008a0000227ab9 */ /* 0x000fe20000000a00 */
[----:B------:R-:W-:Y:S01]  /*63e90*/  STL [R1+0xc8], R0 ;  /* 0x0000c80001007387 */ /* 0x000fe20000100800 */
[----:B------:R-:W-:Y:S01]  /*63ea0*/  ISETP.LT.AND P2, PT, R3, UR8, !P0 ;  /* 0x0000000803007c0c */ /* 0x000fe2000c741270 */
[----:B------:R-:W-:-:S09]  /*63eb0*/  ULDC UR7, c[0x0][0x228] ;  /* 0x00008a0000077ab9 */ /* 0x000fd20000000800 */
[----:B------:R-:W-:-:S05]  /*63ec0*/  @P3 LOP3.LUT R5, R5, 0x1, RZ, 0xfc, !PT ;  /* 0x0000000105053812 */ /* 0x000fca00078efcff */
[----:B------:R0:W-:Y:S04]  /*63ed0*/  STL [R1+0x98], R5 ;  /* 0x0000980501007387 */ /* 0x0001e80000100800 */
[----:B0-----:R-:W4:Y:S01]  /*63ee0*/  LDL.LU R5, [R1+0x26b8] ;  /* 0x0026b80001057983 */ /* 0x001f220000300800 */
[----:B------:R-:W-:Y:S01]  /*63ef0*/  ISETP.LT.AND P1, PT, R13, UR12, !P0 ;  /* 0x0000000c0d007c0c */ /* 0x000fe2000c721270 */
[----:B------:R-:W-:Y:S01]  /*63f00*/  VIADD R0, R0, UR5 ;  /* 0x0000000500007c36 */ /* 0x000fe20008000000 */
[----:B------:R-:W-:Y:S01]  /*63f10*/  ISETP.LT.AND P0, PT, R14, UR32, !P0 ;  /* 0x000000200e007c0c */ /* 0x000fe2000c701270 */
[----:B------:R-:W-:Y:S01]  /*63f20*/  ULDC UR5, c[0x0][0x248] ;  /* 0x0000920000057ab9 */ /* 0x000fe20000000800 */
[----:B------:R-:W-:Y:S01]  /*63f30*/  ULDC UR12, c[0x0][0x248] ;  /* 0x00009200000c7ab9 */ /* 0x000fe20000000800 */
[----:B------:R-:W-:Y:S01]  /*63f40*/  ULDC UR32, c[0x0][0x248] ;  /* 0x0000920000207ab9 */ /* 0x000fe20000000800 */
[----:B------:R0:W-:Y:S02]  /*63f50*/  STL [R1+0xcc], R0 ;  /* 0x0000cc0001007387 */ /* 0x0001e40000100800 */
[----:B0-----:R-:W-:Y:S01]  /*63f60*/  VIADD R0, R0, UR5 ;  /* 0x0000000500007c36 */ /* 0x001fe20008000000 */
[----:B------:R-:W-:-:S04]  /*63f70*/  ULDC UR5, c[0x0][0x248] ;  /* 0x0000920000057ab9 */ /* 0x000fc80000000800 */
[----:B------:R0:W-:Y:S01]  /*63f80*/  STL [R1+0xd0], R0 ;  /* 0x0000d00001007387 */ /* 0x0001e20000100800 */
[----:B--2---:R-:W-:-:S04]  /*63f90*/  LOP3.LUT R2, R2, 0x7fffffff, RZ, 0xc0, !PT ;  /* 0x7fffffff02027812 */ /* 0x004fc800078ec0ff */
[----:B------:R-:W-:-:S04]  /*63fa0*/  @P2 LOP3.LUT R2, R2, 0x80000000, RZ, 0xfc, !PT ;  /* 0x8000000002022812 */ /* 0x000fc800078efcff */
[----:B------:R-:W-:-:S04]  /*63fb0*/  LOP3.LUT R2, R2, 0xbfffffff, RZ, 0xc0, !PT ;  /* 0xbfffffff02027812 */ /* 0x000fc800078ec0ff */
[----:B------:R-:W-:-:S04]  /*63fc0*/  @P1 LOP3.LUT R2, R2, 0x40000000, RZ, 0xfc, !PT ;  /* 0x4000000002021812 */ /* 0x000fc800078efcff */
[----:B------:R-:W-:-:S04]  /*63fd0*/  LOP3.LUT R2, R2, 0xdfffffff, RZ, 0xc0, !PT ;  /* 0xdfffffff02027812 */ /* 0x000fc800078ec0ff */
[----:B------:R-:W-:Y:S02]  /*63fe0*/  @P0 LOP3.LUT R2, R2, 0x20000000, RZ, 0xfc, !PT ;  /* 0x2000000002020812 */ /* 0x000fe400078efcff */
[----:B---3--:R-:W-:Y:S01]  /*63ff0*/  ISETP.GE.AND P0, PT, R4, UR37, PT ;  /* 0x0000002504007c0c */ /* 0x008fe2000bf06270 */
        /* <DEDUP_REMOVED lines=9> */
[----:B------:R-:W-:-:S07]  /*64090*/  ULDC UR14, c[0x0][0x228] ;  /* 0x00008a00000e7ab9 */ /* 0x000fce0000000800 */
[----:B------:R-:W-:Y:S01]  /*640a0*/  @P3 LOP3.LUT R2, R2, 0x10000000, RZ, 0xfc, !PT ;  /* 0x1000000002023812 */ /* 0x000fe200078efcff */
[----:B------:R-:W-:-:S03]  /*640b0*/  ULDC.64 UR8, c[0x0][0x228] ;  /* 0x00008a0000087ab9 */ /* 0x000fc60000000a00 */
        /* <DEDUP_REMOVED lines=11> */
[----:B----4-:R-:W-:Y:S02]  /*64170*/  ISETP.GE.AND P0, PT, R5, UR39, PT ;  /* 0x0000002705007c0c */ /* 0x010fe4000bf06270 */
[----:B------:R-:W3:Y:S02]  /*64180*/  LDL.LU R5, [R1+0x26c0] ;  /* 0x0026c00001057983 */ /* 0x000ee40000300800 */
[----:B------:R-:W-:Y:S01]  /*64190*/  ISETP.LT.AND P3, PT, R15, UR18, !P0 ;  /* 0x000000120f007c0c */ /* 0x000fe2000c761270 */
[----:B0-----:R-:W-:Y:S01]  /*641a0*/  VIADD R0, R0, UR12 ;  /* 0x0000000c00007c36 */ /* 0x001fe20008000000 */
[----:B------:R-:W-:Y:S01]  /*641b0*/  ISETP.LT.AND P2, PT, R3, UR16, !P0 ;  /* 0x0000001003007c0c */ /* 0x000fe2000c741270 */
[----:B------:R-:W-:Y:S01]  /*641c0*/  ULDC.64 UR16, c[0x0][0x228] ;  /* 0x00008a0000107ab9 */ /* 0x000fe20000000a00 */
[----:B------:R-:W-:Y:S01]  /*641d0*/  LOP3.LUT R2, R2, 0xfeffffff, RZ, 0xc0, !PT ;  /* 0xfeffffff02027812 */ /* 0x000fe200078ec0ff */
[----:B------:R-:W-:Y:S01]  /*641e0*/  ULDC UR12, c[0x0][0x248] ;  /* 0x00009200000c7ab9 */ /* 0x000fe20000000800 */
[----:B------:R-:W-:Y:S01]  /*641f0*/  ISETP.LT.AND P1, PT, R13, UR20, !P0 ;  /* 0x000000140d007c0c */ /* 0x000fe2000c721270 */
[----:B------:R0:W-:Y:S01]  /*64200*/  STL [R1+0xdc], R0 ;  /* 0x0000dc0001007387 */ /* 0x0001e20000100800 */
[----:B------:R-:W-:-:S05]  /*64210*/  ULDC UR18, c[0x0][0x228] ;  /* 0x00008a0000127ab9 */ /* 0x000fca0000000800 */
[----:B------:R-:W-:Y:S01]  /*64220*/  @P3 LOP3.LUT R2, R2, 0x1000000, RZ, 0xfc, !PT ;  /* 0x0100000002023812 */ /* 0x000fe200078efcff */
[----:B------:R-:W-:-:S03]  /*64230*/  ULDC UR20, c[0x0][0x228] ;  /* 0x00008a0000147ab9 */ /* 0x000fc60000000800 */
        /* <DEDUP_REMOVED lines=23> */
[----:B------:R-:W-:-:S03]  /*643b0*/  ULDC UR24, c[0x0][0x248] ;  /* 0x0000920000187ab9 */ /* 0x000fc60000000800 */
[----:B------:R-:W-:-:S04]  /*643c0*/  LOP3.LUT R2, R2, 0xfff7ffff, RZ, 0xc0, !PT ;  /* 0xfff7ffff02027812 */ /* 0x000fc800078ec0ff */
[----:B------:R-:W-:Y:S02]  /*643d0*/  @P2 LOP3.LUT R2, R2, 0x80000, RZ, 0xfc, !PT ;  /* 0x0008000002022812 */ /* 0x000fe400078efcff */
[----:B------:R-:W-:Y:S01]  /*643e0*/  ISETP.LT.AND P0, PT, R14, UR16, !P0 ;  /* 0x000000100e007c0c */ /* 0x000fe2000c701270 */
[----:B0-----:R-:W-:Y:S01]  /*643f0*/  VIADD R0, R0, UR12 ;  /* 0x0000000c00007c36 */ /* 0x001fe20008000000 */
[----:B------:R-:W-:Y:S01]  /*64400*/  LOP3.LUT R2, R2, 0xfffbffff, RZ, 0xc0, !PT ;  /* 0xfffbffff02027812 */ /* 0x000fe200078ec0ff */
[----:B------:R-:W-:Y:S01]  /*64410*/  ULDC.64 UR12, c[0x0][0x228] ;  /* 0x00008a00000c7ab9 */ /* 0x000fe20000000a00 */
        /* <DEDUP_REMOVED lines=10> */
[----:B------:R-:W-:Y:S01]  /*644c0*/  ISETP.LT.AND P3, PT, R15, UR11, !P0 ;  /* 0x0000000b0f007c0c */ /* 0x000fe2000c761270 */
[----:B------:R-:W-:Y:S01]  /*644d0*/  ULDC UR33, c[0x0][0x248] ;  /* 0x0000920000217ab9 */ /* 0x000fe20000000800 */
[----:B------:R-:W-:-:S02]  /*644e0*/  ISETP.LT.AND P2, PT, R3, UR23, !P0 ;  /* 0x0000001703007c0c */ /* 0x000fc4000c741270 */
[----:B------:R-:W-:Y:S01]  /*644f0*/  ISETP.LT.AND P1, PT, R13, UR15, !P0 ;  /* 0x0000000f0d007c0c */ /* 0x000fe2000c721270 */
[----:B------:R-:W-:Y:S01]  /*64500*/  ULDC UR15, c[0x0][0x248] ;  /* 0x00009200000f7ab9 */ /* 0x000fe20000000800 */
[----:B------:R0:W-:Y:S01]  /*64510*/  STL [R1+0xec], R0 ;  /* 0x0000ec0001007387 */ /* 0x0001e20000100800 */
[----:B------:R-:W-:-:S06]  /*64520*/  ULDC UR11, c[0x0][0x228] ;  /* 0x00008a00000b7ab9 */ /* 0x000fcc0000000800 */
        /* <DEDUP_REMOVED lines=13> */
[----:B0-----:R-:W-:Y:S01]  /*64600*/  VIADD R0, R0, UR15 ;  /* 0x0000000f00007c36 */ /* 0x001fe20008000000 */
[----:B--2---:R-:W-:Y:S01]  /*64610*/  ISETP.GE.AND P0, PT, R4, UR35, PT ;  /* 0x0000002304007c0c */ /* 0x004fe2000bf06270 */
[----:B------:R-:W-:Y:S01]  /*64620*/  ULDC UR15, c[0x0][0x248] ;  /* 0x00009200000f7ab9 */ /* 0x000fe20000000800 */
[----:B------:R-:W2:Y:S04]  /*64630*/  LDL.LU R4, [R1+0x26cc] ;  /* 0x0026cc0001047983 */ /* 0x000ea80000300800 */
[----:B------:R0:W-:Y:S02]  /*64640*/  STL [R1+0x1154], R0 ;  /* 0x0011540001007387 */ /* 0x0001e40000100800 */
[----:B0-----:R-:W-:Y:S01]  /*64650*/  VIADD R0, R0, UR24 ;  /* 0x0000001800007c36 */ /* 0x001fe20008000000 */
[----:B------:R-:W-:Y:S01]  /*64660*/  ISETP.LT.AND P3, PT, R15, UR26, !P0 ;  /* 0x0000001a0f007c0c */ /* 0x000fe2000c761270 */
[----:B------:R-:W-:Y:S01]  /*64670*/  ULDC UR24, c[0x0][0x248] ;  /* 0x0000920000187ab9 */ /* 0x000fe20000000800 */
[----:B------:R-:W-:Y:S01]  /*64680*/  ISETP.LT.AND P2, PT, R3, UR28, !P0 ;  /* 0x0000001c03007c0c */ /* 0x000fe2000c741270 */
[----:B------:R-:W-:Y:S01]  /*64690*/  ULDC UR26, c[0x0][0x248] ;  /* 0x00009200001a7ab9 */ /* 0x000fe20000000800 */
[----:B------:R0:W-:Y:S04]  /*646a0*/  STL [R1+0x1158], R0 ;  /* 0x0011580001007387 */ /* 0x0001e80000100800 */
[----:B------:R-:W4:Y:S01]  /*646b0*/  LDL.LU R6, [R1+0x26e8] ;  /* 0x0026e80001067983 */ /* 0x000f220000300800 */
[----:B------:R-:W-:-:S04]  /*646c0*/  LOP3.LUT R2, R2, 0xffffefff, RZ, 0xc0, !PT ;  /* 0xffffefff02027812 */ /* 0x000fc800078ec0ff */
[----:B------:R-:W-:Y:S02]  /*646d0*/  @P3 LOP3.LUT R2, R2, 0x1000, RZ, 0xfc, !PT ;  /* 0x0000100002023812 */ /* 0x000fe400078efcff */
[----:B------:R-:W-:Y:S02]  /*646e0*/  ISETP.LT.AND P1, PT, R13, UR40, !P0 ;  /* 0x000000280d007c0c */ /* 0x000fe4000c721270 */
[----:B------:R-:W-:-:S04]  /*646f0*/  LOP3.LUT R2, R2, 0xfffff7ff, RZ, 0xc0, !PT ;  /* 0xfffff7ff02027812 */ /* 0x000fc800078ec0ff */
[----:B------:R-:W-:Y:S02]  /*64700*/  @P2 LOP3.LUT R2, R2, 0x800, RZ, 0xfc, !PT ;  /* 0x0000080002022812 */ /* 0x000fe400078efcff */
[----:B------:R-:W-:Y:S01]  /*64710*/  ISETP.LT.AND P0, PT, R14, UR19, !P0 ;  /* 0x000000130e007c0c */ /* 0x000fe2000c701270 */
[----:B0-----:R-:W-:Y:S01]  /*64720*/  VIADD R0, R0, UR33 ;  /* 0x0000002100007c36 */ /* 0x001fe20008000000 */
[----:B------:R-:W-:Y:S01]  /*64730*/  LOP3.LUT R2, R2, 0xfffffbff, RZ, 0xc0, !PT ;  /* 0xfffffbff02027812 */ /* 0x000fe200078ec0ff */
[----:B------:R-:W-:-:S03]  /*64740*/  ULDC UR19, c[0x0][0x248] ;  /* 0x0000920000137ab9 */ /* 0x000fc60000000800 */
[----:B------:R-:W-:-:S04]  /*64750*/  @P1 LOP3.LUT R2, R2, 0x400, RZ, 0xfc, !PT ;  /* 0x0000040002021812 */ /* 0x000fc800078efcff */
[----:B------:R-:W-:-:S04]  /*64760*/  LOP3.LUT R2, R2, 0xfffffdff, RZ, 0xc0, !PT ;  /* 0xfffffdff02027812 */ /* 0x000fc800078ec0ff */
[----:B------:R-:W-:Y:S02]  /*64770*/  @P0 LOP3.LUT R2, R2, 0x200, RZ, 0xfc, !PT ;  /* 0x0000020002020812 */ /* 0x000fe400078efcff */
[----:B---3--:R-:W-:Y:S01]  /*64780*/  ISETP.GE.AND P0, PT, R5, UR9, PT ;  /* 0x0000000905007c0c */ /* 0x008fe2000bf06270 */
[----:B------:R0:W-:Y:S01]  /*64790*/  STL [R1+0x115c], R0 ;  /* 0x00115c0001007387 */ /* 0x0001e20000100800 */
[----:B------:R-:W-:Y:S01]  /*647a0*/  LOP3.LUT R2, R2, 0xfffffeff, RZ, 0xc0, !PT ;  /* 0xfffffeff02027812 */ /* 0x000fe200078ec0ff */
[----:B------:R-:W-:Y:S01]  /*647b0*/  ULDC UR9, c[0x0][0x248] ;  /* 0x0000920000097ab9 */ /* 0x000fe20000000800 */
[----:B------:R-:W-:Y:S01]  /*647c0*/  ISETP.LT.AND P3, PT, R15, UR30, !P0 ;  /* 0x0000001e0f007c0c */ /* 0x000fe2000c761270 */
[----:B------:R-:W-:Y:S01]  /*647d0*/  ULDC UR30, c[0x0][0x248] ;  /* 0x00009200001e7ab9 */ /* 0x000fe20000000800 */
[----:B------:R-:W-:Y:S01]  /*647e0*/  ISETP.LT.AND P2, PT, R3, UR29, !P0 ;  /* 0x0000001d03007c0c */ /* 0x000fe2000c741270 */
[----:B------:R-:W-:Y:S01]  /*647f0*/  ULDC.64 UR28, c[0x0][0x228] ;  /* 0x00008a00001c7ab9 */ /* 0x000fe20000000a00 */
[----:B------:R-:W-:Y:S01]  /*64800*/  ISETP.LT.AND P1, PT, R13, UR41, !P0 ;  /* 0x000000290d007c0c */ /* 0x000fe2000c721270 */
[----:B------:R-:W-:-:S08]  /*64810*/  ULDC.64 UR40, c[0x0][0x228] ;  /* 0x00008a0000287ab9 */ /* 0x000fd00000000a00 */
        /* <DEDUP_REMOVED lines=12> */
[----:B------:R-:W-:Y:S01]  /*648e0*/  LOP3.LUT R2, R2, 0xffffffef, RZ, 0xc0, !PT ;  /* 0xffffffef02027812 */ /* 0x000fe200078ec0ff */
[----:B0-----:R-:W-:Y:S01]  /*648f0*/  VIADD R0, R0, UR32 ;  /* 0x0000002000007c36 */ /* 0x001fe20008000000 */
[----:B------:R-:W-:Y:S01]  /*64900*/  ULDC.64 UR32, c[0x0][0x228] ;  /* 0x00008a0000207ab9 */ /* 0x000fe20000000a00 */
[----:B--2---:R-:W-:Y:S01]  /*64910*/  ISETP.GE.AND P0, PT, R4, UR17, PT ;  /* 0x0000001104007c0c */ /* 0x004fe2000bf06270 */
[----:B------:R-:W-:Y:S01]  /*64920*/  ULDC UR17, c[0x0][0x248] ;  /* 0x0000920000117ab9 */ /* 0x000fe20000000800 */
[----:B------:R-:W2:Y:S02]  /*64930*/  LDL.LU R4, [R1+0x26ec] ;  /* 0x0026ec0001047983 */ /* 0x000ea40000300800 */
[----:B------:R-:W-:Y:S01]  /*64940*/  ISETP.LT.AND P3, PT, R15, UR28, !P0 ;  /* 0x0000001c0f007c0c */ /* 0x000fe2000c761270 */
[----:B------:R-:W-:Y:S01]  /*64950*/  ULDC UR28, c[0x0][0x228] ;  /* 0x00008a00001c7ab9 */ /* 0x000fe20000000800 */
[----:B------:R-:W3:Y:S01]  /*64960*/  LDL.LU R5, [R1+0x90] ;  /* 0x0000900001057983 */ /* 0x000ee20000300800 */
[----:B------:R-:W-:Y:S01]  /*64970*/  ISETP.LT.AND P2, PT, R3, UR42, !P0 ;  /* 0x0000002a03007c0c */ /* 0x000fe2000c741270 */
[----:B------:R-:W-:Y:S01]  /*64980*/  ULDC UR42, c[0x0][0x248] ;  /* 0x00009200002a7ab9 */ /* 0x000fe20000000800 */
[----:B------:R-:W-:-:S08]  /*64990*/  ISETP.LT.AND P1, PT, R13, UR46, !P0 ;  /* 0x0000002e0d007c0c */ /* 0x000fd0000c721270 */
        /* <DEDUP_REMOVED lines=23> */
[----:B------:R-:W-:Y:S02]  /*64b10*/  ISETP.LT.AND P1, PT, R13, UR27, !P0 ;  /* 0x0000001b0d007c0c */ /* 0x000fe4000c721270 */
[----:B------:R-:W-:Y:S01]  /*64b20*/  ISETP.LT.AND P0, PT, R14, UR47, !P0 ;  /* 0x0000002f0e007c0c */ /* 0x000fe2000c701270 */
[----:B------:R-:W-:Y:S01]  /*64b30*/  VIADD R0, R0, UR19 ;  /* 0x0000001300007c36 */ /* 0x000fe20008000000 */
[----:B------:R-:W-:-:S04]  /*64b40*/  ULDC UR19, c[0x0][0x248] ;  /* 0x0000920000137ab9 */ /* 0x000fc80000000800 */
[----:B------:R0:W-:Y:S02]  /*64b50*/  STL [R1+0x116c], R0 ;  /* 0x00116c0001007387 */ /* 0x0001e40000100800 */
[----:B0-----:R-:W-:Y:S01]  /*64b60*/  VIADD R0, R0, UR34 ;  /* 0x0000002200007c36 */ /* 0x001fe20008000000 */
[----:B------:R-:W-:-:S04]  /*64b70*/  ULDC.64 UR34, c[0x0][0x228] ;  /* 0x00008a0000227ab9 */ /* 0x000fc80000000a00 */
[----:B------:R0:W-:Y:S02]  /*64b80*/  STL [R1+0x1170], R0 ;  /* 0x0011700001007387 */ /* 0x0001e40000100800 */
[----:B0-----:R-:W-:Y:S01]  /*64b90*/  VIADD R0, R0, UR24 ;  /* 0x0000001800007c36 */ /* 0x001fe20008000000 */
[----:B------:R-:W-:-:S04]  /*64ba0*/  ULDC.64 UR24, c[0x0][0x228] ;  /* 0x00008a0000187ab9 */ /* 0x000fc80000000a00 */
[----:B------:R0:W-:Y:S04]  /*64bb0*/  STL [R1+0x1174], R0 ;  /* 0x0011740001007387 */ /* 0x0001e80000100800 */
[----:B------:R-:W4:Y:S01]  /*64bc0*/  LDL.LU R6, [R1+0x26f4] ;  /* 0x0026f40001067983 */ /* 0x000f220000300800 */
[----:B0-----:R-:W-:Y:S01]  /*64bd0*/  VIADD R0, R0, UR38 ;  /* 0x0000002600007c36 */ /* 0x001fe20008000000 */
[----:B------:R-:W-:-:S04]  /*64be0*/  ULDC.64 UR38, c[0x0][0x228] ;  /* 0x00008a0000267ab9 */ /* 0x000fc80000000a00 */
[----:B------:R0:W-:Y:S04]  /*64bf0*/  STL [R1+0x1178], R0 ;  /* 0x0011780001007387 */ /* 0x0001e80000100800 */
[----:B------:R-:W4:Y:S04]  /*64c00*/  LDL.LU R12, [R1+0x17c] ;  /* 0x00017c00010c7983 */ /* 0x000f280000300800 */
[----:B------:R-:W4:Y:S01]  /*64c10*/  LDL.LU R10, [R1+0x178] ;  /* 0x00017800010a7983 */ /* 0x000f220000300800 */
[----:B---3--:R-:W-:-:S04]  /*64c20*/  LOP3.LUT R5, R5, 0x7fffffff, RZ, 0xc0, !PT ;  /* 0x7fffffff05057812 */ /* 0x008fc800078ec0ff */
[----:B------:R-:W-:-:S04]  /*64c30*/  @P2 LOP3.LUT R5, R5, 0x80000000, RZ, 0xfc, !PT ;  /* 0x8000000005052812 */ /* 0x000fc800078efcff */
[----:B------:R-:W-:-:S04]  /*64c40*/  LOP3.LUT R5, R5, 0xbfffffff, RZ, 0xc0, !PT ;  /* 0xbfffffff05057812 */ /* 0x000fc800078ec0ff */
[----:B------:R-:W-:-:S04]  /*64c50*/  @P1 LOP3.LUT R5, R5, 0x40000000, RZ, 0xfc, !PT ;  /* 0x4000000005051812 */ /* 0x000fc800078efcff */
[----:B------:R-:W-:-:S04]  /*64c60*/  LOP3.LUT R5, R5, 0xdfffffff, RZ, 0xc0, !PT ;  /* 0xdfffffff05057812 */ /* 0x000fc800078ec0ff */
[----:B------:R-:W-:Y:S02]  /*64c70*/  @P0 LOP3.LUT R5, R5, 0x20000000, RZ, 0xfc, !PT ;  /* 0x2000000005050812 */ /* 0x000fe400078efcff */
[----:B--2---:R-:W-:-:S04]  /*64c80*/  ISETP.GE.AND P0, PT, R4, UR31, PT ;  /* 0x0000001f04007c0c */ /* 0x004fc8000bf06270 */
[----:B------:R-:W-:Y:S02]  /*64c90*/  ISETP.LT.AND P3, PT, R15, UR34, !P0 ;  /* 0x000000220f007c0c */ /* 0x000fe4000c761270 */
[----:B------:R-:W-:Y:S01]  /*64ca0*/  ISETP.LT.AND P2, PT, R3, UR54, !P0 ;  /* 0x0000003603007c0c */ /* 0x000fe2000c741270 */
[----:B------:R-:W-:Y:S01]  /*64cb0*/  ULDC UR54, c[0x0][0x228] ;  /* 0x00008a0000367ab9 */ /* 0x000fe20000000800 */
[----:B------:R-:W-:Y:S02]  /*64cc0*/  LOP3.LUT R5, R5, 0xefffffff, RZ, 0xc0, !PT ;  /* 0xefffffff05057812 */ /* 0x000fe400078ec0ff */
[----:B------:R-:W-:Y:S01]  /*64cd0*/  ISETP.LT.AND P1, PT, R13, UR50, !P0 ;  /* 0x000000320d007c0c */ /* 0x000fe2000c721270 */
[----:B0-----:R-:W-:-:S06]  /*64ce0*/  VIADD R0, R0, UR26 ;  /* 0x0000001a00007c36 */ /* 0x001fcc0008000000 */
[----:B------:R-:W-:Y:S01]  /*64cf0*/  @P3 LOP3.LUT R5, R5, 0x10000000, RZ, 0xfc, !PT ;  /* 0x1000000005053812 */ /* 0x000fe200078efcff */
[----:B------:R-:W-:Y:S01]  /*64d00*/  ULDC.64 UR26, c[0x0][0x228] ;  /* 0x00008a00001a7ab9 */ /* 0x000fe20000000a00 */
[----:B------:R-:W-:Y:S02]  /*64d10*/  ULDC UR50, c[0x0][0x248] ;  /* 0x0000920000327ab9 */ /* 0x000fe40000000800 */
        /* <DEDUP_REMOVED lines=8> */
[----:B----4-:R-:W-:Y:S02]  /*64da0*/  ISETP.GE.AND P0, PT, R2, UR29, PT ;  /* 0x0000001d02007c0c */ /* 0x010fe4000bf06270 */
[----:B------:R-:W2:Y:S02]  /*64db0*/  LDL.LU R2, [R1+0x174] ;  /* 0x0001740001027983 */ /* 0x000ea40000300800 */
[----:B------:R-:W-:Y:S02]  /*64dc0*/  ISETP.LT.AND P3, PT, R15, UR38, !P0 ;  /* 0x000000260f007c0c */ /* 0x000fe4000c761270 */
[----:B------:R-:W-:Y:S02]  /*64dd0*/  ISETP.LT.AND P2, PT, R3, UR54, !P0 ;  /* 0x0000003603007c0c */ /* 0x000fe4000c741270 */
[----:B------:R-:W-:-:S02]  /*64de0*/  LOP3.LUT R5, R5, 0xfeffffff, RZ, 0xc0, !PT ;  /* 0xfeffffff05057812 */ /* 0x000fc400078ec0ff */
[----:B------:R-:W-:Y:S01]  /*64df0*/  ISETP.LT.AND P1, PT, R13, UR58, !P0 ;  /* 0x0000003a0d007c0c */ /* 0x000fe2000c721270 */
[----:B------:R0:W-:Y:S01]  /*64e00*/  STL [R1+0x117c], R0 ;  /* 0x00117c0001007387 */ /* 0x0001e20000100800 */
[----:B------:R-:W-:Y:S01]  /*64e10*/  ULDC UR54, c[0x0][0x228] ;  /* 0x00008a0000367ab9 */ /* 0x000fe20000000800 */
[----:B------:R-:W-:Y:S02]  /*64e20*/  ULDC UR58, c[0x0][0x228] ;  /* 0x00008a00003a7ab9 */ /* 0x000fe40000000800 */
[----:B------:R-:W3:Y:S02]  /*64e30*/  LDL.LU R4, [R1+0x170] ;  /* 0x0001700001047983 */ /* 0x000ee40000300800 */
[----:B------:R-:W-:Y:S02]  /*64e40*/  @P3 LOP3.LUT R5, R5, 0x1000000, RZ, 0xfc, !PT ;  /* 0x0100000005053812 */ /* 0x000fe400078efcff */
[----:B------:R-:W-:Y:S01]  /*64e50*/  ISETP.LT.AND P0, PT, R14, UR55, !P0 ;  /* 0x000000370e007c0c */ /* 0x000fe2000c701270 */
[----:B------:R-:W4:Y:S01]  /*64e60*/  LDL.LU R8, [R1+0x2700] ;  /* 0x0027000001087983 */ /* 0x000f220000300800 */
[----:B------:R-:W-:-:S03]  /*64e70*/  LOP3.LUT R5, R5, 0xff7fffff, RZ, 0xc0, !PT ;  /* 0xff7fffff05057812 */ /* 0x000fc600078ec0ff */
[----:B------:R-:W4:Y:S01]  /*64e80*/  LDL.LU R7, [R1+0x2704] ;  /* 0x0027040001077983 */ /* 0x000f220000300800 */
[----:B------:R-:W-:-:S04]  /*64e90*/  @P2 LOP3.LUT R5, R5, 0x800000, RZ, 0xfc, !PT ;  /* 0x0080000005052812 */ /* 0x000fc800078efcff */
[----:B------:R-:W-:-:S04]  /*64ea0*/  LOP3.LUT R5, R5, 0xffbfffff, RZ, 0xc0, !PT ;  /* 0xffbfffff05057812 */ /* 0x000fc800078ec0ff */
[----:B------:R-:W-:-:S04]  /*64eb0*/  @P1 LOP3.LUT R5, R5, 0x400000, RZ, 0xfc, !PT ;  /* 0x0040000005051812 */ /* 0x000fc800078efcff */
[----:B------:R-:W-:-:S04]  /*64ec0*/  LOP3.LUT R5, R5, 0xffdfffff, RZ, 0xc0, !PT ;  /* 0xffdfffff05057812 */ /* 0x000fc800078ec0ff */
[----:B------:R-:W-:Y:S02]  /*64ed0*/  @P0 LOP3.LUT R5, R5, 0x200000, RZ, 0xfc, !PT ;  /* 0x0020000005050812 */ /* 0x000fe400078efcff */
[----:B------:R-:W-:Y:S02]  /*64ee0*/  ISETP.GE.AND P0, PT, R6, UR33, PT ;  /* 0x0000002106007c0c */ /* 0x000fe4000bf06270 */
[----:B------:R-:W4:Y:S01]  /*64ef0*/  LDL.LU R6, [R1+0x2708] ;  /* 0x0027080001067983 */ /* 0x000f220000300800 */
[----:B0-----:R-:W-:Y:S01]  /*64f00*/  VIADD R0, R0, UR30 ;  /* 0x0000001e00007c36 */ /* 0x001fe20008000000 */
[----:B------:R-:W-:-:S04]  /*64f10*/  LOP3.LUT R12, R12, 0xffff, RZ, 0xc0, !PT ;  /* 0x0000ffff0c0c7812 */ /* 0x000fc800078ec0ff */
[----:B------:R-:W-:Y:S01]  /*64f20*/  STL [R1+0x1180], R0 ;  /* 0x0011800001007387 */ /* 0x000fe20000100800 */
[----:B------:R-:W-:-:S03]  /*64f30*/  LOP3.LUT R10, R10, 0xffff, RZ, 0xc0, !PT ;  /* 0x0000ffff0a0a7812 */ /* 0x000fc600078ec0ff */
[----:B------:R0:W-:Y:S01]  /*64f40*/  STL [R1+0x144], R12 ;  /* 0x0001440c01007387 */ /* 0x0001e20000100800 */
[----:B--2---:R-:W-:-:S03]  /*64f50*/  LOP3.LUT R2, R2, 0xffff, RZ, 0xc0, !PT ;  /* 0x0000ffff02027812 */ /* 0x004fc600078ec0ff */
[----:B0-----:R-:W2:Y:S01]  /*64f60*/  LDL.LU R12, [R1+0x270c] ;  /* 0x00270c00010c7983 */ /* 0x001ea20000300800 */
[----:B------:R-:W-:Y:S02]  /*64f70*/  ISETP.LT.AND P3, PT, R15, UR40, !P0 ;  /* 0x000000280f007c0c */ /* 0x000fe4000c761270 */
[----:B------:R-:W-:Y:S01]  /*64f80*/  ISETP.LT.AND P2, PT, R3, UR32, !P0 ;  /* 0x0000002003007c0c */ /* 0x000fe2000c741270 */
[----:B------:R0:W-:Y:S01]  /*64f90*/  STL [R1+0x14c], R10 ;  /* 0x00014c0a01007387 */ /* 0x0001e20000100800 */
[----:B------:R-:W-:Y:S01]  /*64fa0*/  LOP3.LUT R5, R5, 0xffefffff, RZ, 0xc0, !PT ;  /* 0xffefffff05057812 */ /* 0x000fe200078ec0ff */
[----:B------:R-:W-:Y:S01]  /*64fb0*/  VIADD R0, R0, UR37 ;  /* 0x0000002500007c36 */ /* 0x000fe20008000000 */
[----:B---3--:R-:W-:Y:S01]  /*64fc0*/  LOP3.LUT R4, R4, 0xffff, RZ, 0xc0, !PT ;  /* 0x0000ffff04047812 */ /* 0x008fe200078ec0ff */
[----:B------:R-:W-:Y:S01]  /*64fd0*/  ULDC UR40, c[0x0][0x228] ;  /* 0x00008a0000287ab9 */ /* 0x000fe20000000800 */
[----:B0-----:R-:W3:Y:S01]  /*64fe0*/  LDL.LU R10, [R1+0x2a8c] ;  /* 0x002a8c00010a7983 */ /* 0x001ee20000300800 */
[----:B------:R-:W-:Y:S01]  /*64ff0*/  ISETP.LT.AND P1, PT, R13, UR28, !P0 ;  /* 0x0000001c0d007c0c */ /* 0x000fe2000c721270 */
[----:B------:R-:W-:Y:S01]  /*65000*/  ULDC.64 UR28, c[0x0][0x228] ;  /* 0x00008a00001c7ab9 */ /* 0x000fe20000000a00 */
[----:B------:R-:W-:Y:S01]  /*65010*/  ULDC.64 UR30, c[0x0][0x228] ;  /* 0x00008a00001e7ab9 */ /* 0x000fe20000000a00 */
[----:B------:R0:W-:Y:S01]  /*65020*/  STL [R1+0x148], R2 ;  /* 0x0001480201007387 */ /* 0x0001e20000100800 */
[----:B------:R-:W-:-:S03]  /*65030*/  ULDC.64 UR32, c[0x0][0x228] ;  /* 0x00008a0000207ab9 */ /* 0x000fc60000000a00 */
[----:B0-----:R-:W2:Y:S01]  /*65040*/  LDL.LU R2, [R1+0x2710] ;  /* 0x0027100001027983 */ /* 0x001ea20000300800 */
[----:B------:R-:W-:-:S04]  /*65050*/  @P3 LOP3.LUT R5, R5, 0x100000, RZ, 0xfc, !PT ;  /* 0x0010000005053812 */ /* 0x000fc800078efcff */
[----:B------:R-:W-:Y:S01]  /*65060*/  LOP3.LUT R5, R5, 0xfff7ffff, RZ, 0xc0, !PT ;  /* 0xfff7ffff05057812 */ /* 0x000fe200078ec0ff */
[----:B------:R0:W-:Y:S03]  /*65070*/  STL [R1+0x160], R4 ;  /* 0x0001600401007387 */ /* 0x0001e60000100800 */
[----:B------:R-:W-:Y:S02]  /*65080*/  @P2 LOP3.LUT R5, R5, 0x80000, RZ, 0xfc, !PT ;  /* 0x0008000005052812 */ /* 0x000fe400078efcff */
[----:B----4-:R-:W-:Y:S01]  /*65090*/  ISETP.GE.AND P2, PT, R8, UR25, PT ;  /* 0x0000001908007c0c */ /* 0x010fe2000bf46270 */
[----:B------:R-:W-:Y:S01]  /*650a0*/  ULDC UR25, c[0x0][0x228] ;  /* 0x00008a0000197ab9 */ /* 0x000fe20000000800 */
[----:B0-----:R-:W4:Y:S04]  /*650b0*/  LDL.LU R4, [R1+0x2714] ;  /* 0x0027140001047983 */ /* 0x001f280000300800 */
[----:B------:R-:W3:Y:S04]  /*650c0*/  LDL.LU R8, [R1+0x2a88] ;  /* 0x002a880001087983 */ /* 0x000ee80000300800 */
[----:B------:R0:W-:Y:S01]  /*650d0*/  STL [R1+0x1184], R0 ;  /* 0x0011840001007387 */ /* 0x0001e20000100800 */
[----:B------:R-:W-:Y:S01]  /*650e0*/  ISETP.GE.AND P5, PT, R7, UR35, PT ;  /* 0x0000002307007c0c */ /* 0x000fe2000bfa6270 */
[----:B------:R-:W-:-:S02]  /*650f0*/  ULDC.64 UR34, c[0x0][0x228] ;  /* 0x00008a0000227ab9 */ /* 0x000fc40000000a00 */
[----:B------:R-:W3:Y:S01]  /*65100*/  LDL.LU R7, [R1+0x2a84] ;  /* 0x002a840001077983 */ /* 0x000ee20000300800 */
[----:B0-----:R-:W-:Y:S01]  /*65110*/  VIADD R0, R0, UR36 ;  /* 0x0000002400007c36 */ /* 0x001fe20008000000 */
[----:B------:R-:W-:Y:S01]  /*65120*/  ISETP.GE.AND P4, PT, R6, UR39, PT ;  /* 0x0000002706007c0c */ /* 0x000fe2000bf86270 */
[----:B------:R-:W-:Y:S01]  /*65130*/  ULDC.64 UR36, c[0x0][0x228] ;  /* 0x00008a0000247ab9 */ /* 0x000fe20000000a00 */
[----:B------:R-:W-:Y:S01]  /*65140*/  LOP3.LUT R5, R5, 0xfffbffff, RZ, 0xc0, !PT ;  /* 0xfffbffff05057812 */ /* 0x000fe200078ec0ff */
[----:B------:R-:W-:Y:S01]  /*65150*/  ULDC.64 UR38, c[0x0][0x228] ;  /* 0x00008a0000267ab9 */ /* 0x000fe20000000a00 */
[----:B------:R0:W-:Y:S04]  /*65160*/  STL [R1+0x1188], R0 ;  /* 0x0011880001007387 */ /* 0x0001e80000100800 */
[----:B------:R-:W3:Y:S01]  /*65170*/  LDL.LU R6, [R1+0x2a80] ;  /* 0x002a800001067983 */ /* 0x000ee20000300800 */
[----:B0-----:R-:W-:Y:S01]  /*65180*/  VIADD R0, R0, UR46 ;  /* 0x0000002e00007c36 */ /* 0x001fe20008000000 */
[----:B------:R-:W-:Y:S01]  /*65190*/  @P1 LOP3.LUT R5, R5, 0x40000, RZ, 0xfc, !PT ;  /* 0x0004000005051812 */ /* 0x000fe200078efcff */
[----:B------:R-:W-:-:S03]  /*651a0*/  ULDC.64 UR46, c[0x0][0x228] ;  /* 0x00008a00002e7ab9 */ /* 0x000fc60000000a00 */
[----:B------:R0:W-:Y:S02]  /*651b0*/  STL [R1+0x118c], R0 ;  /* 0x00118c0001007387 */ /* 0x0001e40000100800 */
[----:B0-----:R-:W-:-:S05]  /*651c0*/  VIADD R0, R0, UR43 ;  /* 0x0000002b00007c36 */ /* 0x001fca0008000000 */
[----:B------:R0:W-:Y:S02]  /*651d0*/  STL [R1+0x1190], R0 ;  /* 0x0011900001007387 */ /* 0x0001e40000100800 */
[----:B0-----:R-:W-:Y:S01]  /*651e0*/  VIADD R0, R0, UR42 ;  /* 0x0000002a00007c36 */ /* 0x001fe20008000000 */
[----:B--2---:R-:W-:-:S04]  /*651f0*/  ISETP.GE.AND P1, PT, R2, UR27, PT ;  /* 0x0000001b02007c0c */ /* 0x004fc8000bf26270 */
[----:B------:R0:W-:Y:S01]  /*65200*/  STL [R1+0x1194], R0 ;  /* 0x0011940001007387 */ /* 0x0001e20000100800 */
[----:B------:R-:W-:Y:S01]  /*65210*/  ISETP.LT.AND P0, PT, R14, UR54, !P0 ;  /* 0x000000360e007c0c */ /* 0x000fe2000c701270 */
[----:B------:R-:W-:Y:S01]  /*65220*/  ULDC.64 UR54, c[0x0][0x228] ;  /* 0x00008a0000367ab9 */ /* 0x000fe20000000a00 */
[----:B------:R-:W-:Y:S01]  /*65230*/  ISETP.LT.AND P6, PT, R15, UR26, !P5 ;  /* 0x0000001a0f007c0c */ /* 0x000fe2000efc1270 */
[----:B------:R-:W2:Y:S01]  /*65240*/  LDL.LU R2, [R1+0x2718] ;  /* 0x0027180001027983 */ /* 0x000ea20000300800 */
[----:B------:R-:W-:Y:S01]  /*65250*/  LOP3.LUT R5, R5, 0xfffdffff, RZ, 0xc0, !PT ;  /* 0xfffdffff05057812 */ /* 0x000fe200078ec0ff */
[----:B------:R-:W-:-:S08]  /*65260*/  ULDC.64 UR42, c[0x0][0x228] ;  /* 0x00008a00002a7ab9 */ /* 0x000fd00000000a00 */
[----:B------:R-:W-:-:S04]  /*65270*/  @P0 LOP3.LUT R5, R5, 0x20000, RZ, 0xfc, !PT ;  /* 0x0002000005050812 */ /* 0x000fc800078efcff */
[----:B------:R-:W-:-:S04]  /*65280*/  LOP3.LUT R5, R5, 0xfffeffff, RZ, 0xc0, !PT ;  /* 0xfffeffff05057812 */ /* 0x000fc800078ec0ff */
[----:B------:R-:W-:Y:S02]  /*65290*/  @P6 LOP3.LUT R5, R5, 0x10000, RZ, 0xfc, !PT ;  /* 0x0001000005056812 */ /* 0x000fe400078efcff */
[----:B------:R-:W-:Y:S01]  /*652a0*/  ISETP.LT.AND P6, PT, R3, UR25, !P5 ;  /* 0x0000001903007c0c */ /* 0x000fe2000efc1270 */
[----:B0-----:R-:W-:Y:S01]  /*652b0*/  VIADD R0, R0, UR15 ;  /* 0x0000000f00007c36 */ /* 0x001fe20008000000 */
[----:B------:R-:W-:Y:S01]  /*652c0*/  LOP3.LUT R5, R5, 0xffff7fff, RZ, 0xc0, !PT ;  /* 0xffff7fff05057812 */ /* 0x000fe200078ec0ff */
[----:B------:R-:W-:-:S10]  /*652d0*/  ULDC UR25, c[0x0][0x228] ;  /* 0x00008a0000197ab9 */ /* 0x000fd40000000800 */
[----:B------:R-:W-:Y:S02]  /*652e0*/  @P6 LOP3.LUT R5, R5, 0x8000, RZ, 0xfc, !PT ;  /* 0x0000800005056812 */ /* 0x000fe400078efcff */
[----:B------:R-:W-:Y:S01]  /*652f0*/  ISETP.LT.AND P6, PT, R13, UR40, !P5 ;  /* 0x000000280d007c0c */ /* 0x000fe2000efc1270 */
[----:B------:R0:W-:Y:S01]  /*65300*/  STL [R1+0x1198], R0 ;  /* 0x0011980001007387 */ /* 0x0001e20000100800 */
[----:B------:R-:W-:Y:S01]  /*65310*/  LOP3.LUT R5, R5, 0xffffbfff, RZ, 0xc0, !PT ;  /* 0xffffbfff05057812 */ /* 0x000fe200078ec0ff */
[----:B------:R-:W-:Y:S01]  /*65320*/  ULDC UR40, c[0x0][0x228] ;  /* 0x00008a0000287ab9 */ /* 0x000fe20000000800 */
[----:B----4-:R-:W-:Y:S01]  /*65330*/  ISETP.GE.AND P0, PT, R4, UR29, PT ;  /* 0x0000001d04007c0c */ /* 0x010fe2000bf06270 */
[----:B0-----:R-:W-:-:S08]  /*65340*/  VIADD R0, R0, UR9 ;  /* 0x0000000900007c36 */ /* 0x001fd00008000000 */
[----:B------:R-:W-:Y:S02]  /*65350*/  @P6 LOP3.LUT R5, R5, 0x4000, RZ, 0xfc, !PT ;  /* 0x0000400005056812 */ /* 0x000fe400078efcff */
[----:B------:R-:W-:Y:S01]  /*65360*/  ISETP.LT.AND P6, PT, R14, UR58, !P5 ;  /* 0x0000003a0e007c0c */ /* 0x000fe2000efc1270 */
[----:B------:R0:W-:Y:S01]  /*65370*/  STL [R1+0x119c], R0 ;  /* 0x00119c0001007387 */ /* 0x0001e20000100800 */
[----:B------:R-:W-:Y:S01]  /*65380*/  LOP3.LUT R5, R5, 0xffffdfff, RZ, 0xc0, !PT ;  /* 0xffffdfff05057812 */ /* 0x000fe200078ec0ff */
[----:B------:R-:W-:Y:S02]  /*65390*/  ULDC UR58, c[0x0][0x228] ;  /* 0x00008a00003a7ab9 */ /* 0x000fe40000000800 */
[----:B------:R-:W4:Y:S08]  /*653a0*/  LDL.LU R4, [R1+0x271c] ;  /* 0x00271c0001047983 */ /* 0x000f300000300800 */
[----:B------:R-:W-:-:S02]  /*653b0*/  @P6 LOP3.LUT R5, R5, 0x2000, RZ, 0xfc, !PT ;  /* 0x0000200005056812 */ /* 0x000fc400078efcff */
[----:B------:R-:W-:Y:S02]  /*653c0*/  ISETP.LT.AND P6, PT, R15, UR28, !P4 ;  /* 0x0000001c0f007c0c */ /* 0x000fe4000e7c1270 */
[----:B------:R-:W-:-:S11]  /*653d0*/  LOP3.LUT R5, R5, 0xffffefff, RZ, 0xc0, !PT ;  /* 0xffffefff05057812 */ /* 0x000fd600078ec0ff */
[----:B------:R-:W-:Y:S02]  /*653e0*/  @P6 LOP3.LUT R5, R5, 0x1000, RZ, 0xfc, !PT ;  /* 0x0000100005056812 */ /* 0x000fe400078efcff */
[----:B------:R-:W-:Y:S01]  /*653f0*/  ISETP.LT.AND P6, PT, R3, UR25, !P4 ;  /* 0x0000001903007c0c */ /* 0x000fe2000e7c1270 */
[----:B------:R-:W-:Y:S01]  /*65400*/  ULDC UR25, c[0x0][0x228] ;  /* 0x00008a0000197ab9 */ /* 0x000fe20000000800 */
[----:B--2---:R-:W-:Y:S02]  /*65410*/  ISETP.GE.AND P5, PT, R2, UR31, PT ;  /* 0x0000001f02007c0c */ /* 0x004fe4000bfa6270 */
[----:B------:R-:W2:Y:S01]  /*65420*/  LDL.LU R2, [R1+0x2720] ;  /* 0x0027200001027983 */ /* 0x000ea20000300800 */
[----:B------:R-:W-:-:S08]  /*65430*/  LOP3.LUT R5, R5, 0xfffff7ff, RZ, 0xc0, !PT ;  /* 0xfffff7ff05057812 */ /* 0x000fd000078ec0ff */
[----:B------:R-:W-:Y:S02]  /*65440*/  @P6 LOP3.LUT R5, R5, 0x800, RZ, 0xfc, !PT ;  /* 0x0000080005056812 */ /* 0x000fe400078efcff */
[----:B------:R-:W-:Y:S01]  /*65450*/  ISETP.LT.AND P6, PT, R13, UR40, !P4 ;  /* 0x000000280d007c0c */ /* 0x000fe2000e7c1270 */
[----:B------:R-:W-:Y:S01]  /*65460*/  ULDC UR40, c[0x0][0x228] ;  /* 0x00008a0000287ab9 */ /* 0x000fe20000000800 */
[----:B------:R-:W-:-:S11]  /*65470*/  LOP3.LUT R5, R5, 0xfffffbff, RZ, 0xc0, !PT ;  /* 0xfffffbff05057812 */ /* 0x000fd600078ec0ff */
[----:B------:R-:W-:Y:S02]  /*65480*/  @P6 LOP3.LUT R5, R5, 0x400, RZ, 0xfc, !PT ;  /* 0x0000040005056812 */ /* 0x000fe400078efcff */
[----:B------:R-:W-:Y:S02]  /*65490*/  ISETP.LT.AND P6, PT, R14, UR58, !P4 ;  /* 0x0000003a0e007c0c */ /* 0x000fe4000e7c1270 */
[----:B------:R-:W-:Y:S01]  /*654a0*/  ISETP.GE.AND P3, PT, R12, UR41, PT ;  /* 0x000000290c007c0c */ /* 0x000fe2000bf66270 */
[----:B0-----:R-:W-:Y:S01]  /*654b0*/  VIADD R0, R0, UR23 ;  /* 0x0000001700007c36 */ /* 0x001fe20008000000 */
[----:B------:R-:W-:Y:S01]  /*654c0*/  LOP3.LUT R5, R5, 0xfffffdff, RZ, 0xc0, !PT ;  /* 0xfffffdff05057812 */ /* 0x000fe200078ec0ff */
[----:B------:R-:W-:-:S08]  /*654d0*/  ULDC UR58, c[0x0][0x228] ;  /* 0x00008a00003a7ab9 */ /* 0x000fd00000000800 */
[----:B------:R-:W-:Y:S02]  /*654e0*/  @P6 LOP3.LUT R5, R5, 0x200, RZ, 0xfc, !PT ;  /* 0x0000020005056812 */ /* 0x000fe400078efcff */
[----:B------:R-:W-:Y:S02]  /*654f0*/  ISETP.LT.AND P6, PT, R15, UR30, !P3 ;  /* 0x0000001e0f007c0c */ /* 0x000fe4000dfc1270 */
[----:B------:R-:W-:-:S11]  /*65500*/  LOP3.LUT R5, R5, 0xfffffeff, RZ, 0xc0, !PT ;  /* 0xfffffeff05057812 */ /* 0x000fd600078ec0ff */
[----:B------:R-:W-:Y:S02]  /*65510*/  @P6 LOP3.LUT R5, R5, 0x100, RZ, 0xfc, !PT ;  /* 0x0000010005056812 */ /* 0x000fe400078efcff */
[----:B------:R-:W-:Y:S02]  /*65520*/  ISETP.LT.AND P6, PT, R3, UR25, !P3 ;  /* 0x0000001903007c0c */ /* 0x000fe4000dfc1270 */
[----:B------:R-:W-:Y:S01]  /*65530*/  LOP3.LUT R5, R5, 0xffffff7f, RZ, 0xc0, !PT ;  /* 0xffffff7f05057812 */ /* 0x000fe200078ec0ff */
[----:B------:R0:W-:Y:S10]  /*65540*/  STL [R1+0x11a0], R0 ;  /* 0x0011a00001007387 */ /* 0x0001f40000100800 */
[----:B------:R-:W-:-:S02]  /*65550*/  @P6 LOP3.LUT R5, R5, 0x80, RZ, 0xfc, !PT ;  /* 0x0000008005056812 */ /* 0x000fc400078efcff */
[----:B------:R-:W-:Y:S01]  /*65560*/  ISETP.LT.AND P6, PT, R13, UR40, !P3 ;  /* 0x000000280d007c0c */ /* 0x000fe2000dfc1270 */
[----:B0-----:R-:W-:Y:S01]  /*65570*/  VIADD R0, R0, UR21 ;  /* 0x0000001500007c36 */ /* 0x001fe20008000000 */
[----:B------:R-:W-:Y:S02]  /*65580*/  LOP3.LUT R5, R5, 0xffffffbf, RZ, 0xc0, !PT ;  /* 0xffffffbf05057812 */ /* 0x000fe400078ec0ff */
[----:B----4-:R-:W-:Y:S02]  /*65590*/  ISETP.GE.AND P4, PT, R4, UR33, PT ;  /* 0x0000002104007c0c */ /* 0x010fe4000bf86270 */
[----:B------:R0:W-:Y:S04]  /*655a0*/  STL [R1+0x11a4], R0 ;  /* 0x0011a40001007387 */ /* 0x0001e80000100800 */
[----:B------:R-:W4:Y:S03]  /*655b0*/  LDL.LU R4, [R1+0x2724] ;  /* 0x0027240001047983 */ /* 0x000f260000300800 */
[----:B------:R-:W-:-:S02]  /*655c0*/  @P6 LOP3.LUT R5, R5, 0x40, RZ, 0xfc, !PT ;  /* 0x0000004005056812 */ /* 0x000fc400078efcff */
[----:B------:R-:W-:Y:S02]  /*655d0*/  ISETP.LT.AND P6, PT, R14, UR58, !P3 ;  /* 0x0000003a0e007c0c */ /* 0x000fe4000dfc1270 */
[----:B--2---:R-:W-:Y:S02]  /*655e0*/  ISETP.GE.AND P3, PT, R2, UR37, PT ;  /* 0x0000002502007c0c */ /* 0x004fe4000bf66270 */
[----:B------:R-:W2:Y:S04]  /*655f0*/  LDL.LU R2, [R1+0x2740] ;  /* 0x0027400001027983 */ /* 0x000ea80000300800 */
[----:B------:R-:W3:Y:S01]  /*65600*/  LDL.LU R12, [R1+0xb4] ;  /* 0x0000b400010c7983 */ /* 0x000ee20000300800 */
[----:B------:R-:W-:-:S04]  /*65610*/  LOP3.LUT R5, R5, 0xffffffdf, RZ, 0xc0, !PT ;  /* 0xffffffdf05057812 */ /* 0x000fc800078ec0ff */
[----:B------:R-:W-:Y:S02]  /*65620*/  @P6 LOP3.LUT R5, R5, 0x20, RZ, 0xfc, !PT ;  /* 0x0000002005056812 */ /* 0x000fe400078efcff */
[----:B------:R-:W-:Y:S02]  /*65630*/  ISETP.LT.AND P6, PT, R15, UR32, !P1 ;  /* 0x000000200f007c0c */ /* 0x000fe4000cfc1270 */
[----:B------:R-:W-:-:S11]  /*65640*/  LOP3.LUT R5, R5, 0xffffffef, RZ, 0xc0, !PT ;  /* 0xffffffef05057812 */ /* 0x000fd600078ec0ff */
        /* <DEDUP_REMOVED lines=14> */
[----:B----4-:R-:W-:Y:S01]  /*65730*/  ISETP.GE.AND P1, PT, R4, UR35, PT ;  /* 0x0000002304007c0c */ /* 0x010fe2000bf26270 */
[----:B0-----:R-:W-:-:S05]  /*65740*/  VIADD R0, R0, UR19 ;  /* 0x0000001300007c36 */ /* 0x001fca0008000000 */
[----:B------:R0:W-:Y:S04]  /*65750*/  STL [R1+0x11a8], R0 ;  /* 0x0011a80001007387 */ /* 0x0001e80000100800 */
[----:B------:R-:W4:Y:S01]  /*65760*/  LDL.LU R4, [R1+0x2a7c] ;  /* 0x002a7c0001047983 */ /* 0x000f220000300800 */
[----:B0-----:R-:W-:-:S05]  /*65770*/  VIADD R0, R0, UR17 ;  /* 0x0000001100007c36 */ /* 0x001fca0008000000 */
[----:B------:R0:W-:Y:S04]  /*65780*/  STL [R1+0x11ac], R0 ;  /* 0x0011ac0001007387 */ /* 0x0001e80000100800 */
[----:B------:R1:W-:Y:S01]  /*65790*/  STL [R1+0x90], R5 ;  /* 0x0000900501007387 */ /* 0x0003e20000100800 */
[----:B0-----:R-:W-:-:S03]  /*657a0*/  VIADD R0, R0, UR13 ;  /* 0x0000000d00007c36 */ /* 0x001fc60008000000 */
[----:B-1----:R-:W4:Y:S01]  /*657b0*/  LDL.LU R5, [R1+0x2a78] ;  /* 0x002a780001057983 */ /* 0x002f220000300800 */
[----:B---3--:R-:W-:-:S04]  /*657c0*/  LOP3.LUT R12, R12, 0x7fffffff, RZ, 0xc0, !PT ;  /* 0x7fffffff0c0c7812 */ /* 0x008fc800078ec0ff */
        /* <DEDUP_REMOVED lines=17> */
[----:B------:R-:W-:Y:S02]  /*658e0*/  ISETP.LT.AND P5, PT, R15, UR46, !P4 ;  /* 0x0000002e0f007c0c */ /* 0x000fe4000e7a1270 */
[----:B------:R-:W-:-:S09]  /*658f0*/  LOP3.LUT R12, R12, 0xfdffffff, RZ, 0xc0, !PT ;  /* 0xfdffffff0c0c7812 */ /* 0x000fd200078ec0ff */
[----:B------:R-:W-:Y:S02]  /*65900*/  @P6 LOP3.LUT R12, R12, 0x2000000, RZ, 0xfc, !PT ;  /* 0x020000000c0c6812 */ /* 0x000fe400078efcff */
[----:B------:R-:W-:Y:S02]  /*65910*/  ISETP.LT.AND P6, PT, R3, UR5, !P4 ;  /* 0x0000000503007c0c */ /* 0x000fe4000e7c1270 */
[----:B------:R-:W-:-:S04]  /*65920*/  LOP3.LUT R12, R12, 0xfeffffff, RZ, 0xc0, !PT ;  /* 0xfeffffff0c0c7812 */ /* 0x000fc800078ec0ff */
        /* <DEDUP_REMOVED lines=32> */
[----:B------:R-:W-:Y:S02]  /*65b30*/  LOP3.LUT R12, R12, 0xfffff7ff, RZ, 0xc0, !PT ;  /* 0xfffff7ff0c0c7812 */ /* 0x000fe400078ec0ff */
[----:B--2---:R-:W-:Y:S02]  /*65b40*/  ISETP.GE.AND P0, PT, R2, UR47, PT ;  /* 0x0000002f02007c0c */ /* 0x004fe4000bf06270 */
[----:B------:R-:W-:Y:S01]  /*65b50*/  @P1 LOP3.LUT R12, R12, 0x800, RZ, 0xfc, !PT ;  /* 0x000008000c0c1812 */ /* 0x000fe200078efcff */
[----:B------:R-:W2:Y:S03]  /*65b60*/  LDL.LU R2, [R1+0x2a74] ;  /* 0x002a740001027983 */ /* 0x000ea60000300800 */
[----:B------:R-:W-:Y:S01]  /*65b70*/  LOP3.LUT R12, R12, 0xfffdffff, RZ, 0xc0, !PT ;  /* 0xfffdffff0c0c7812 */ /* 0x000fe200078ec0ff */
[----:B------:R0:W-:Y:S01]  /*65b80*/  STL [R1+0x11b0], R0 ;  /* 0x0011b00001007387 */ /* 0x0001e20000100800 */
[----:B------:R-:W-:-:S02]  /*65b90*/  ISETP.LT.AND P4, PT, R14, UR4, !P2 ;  /* 0x000000040e007c0c */ /* 0x000fc4000d781270 */
[----:B------:R-:W-:Y:S01]  /*65ba0*/  @P3 LOP3.LUT R12, R12, 0x20000, RZ, 0xfc, !PT ;  /* 0x000200000c0c3812 */ /* 0x000fe200078efcff */
[----:B0-----:R-:W-:Y:S01]  /*65bb0*/  VIADD R0, R0, UR48 ;  /* 0x0000003000007c36 */ /* 0x001fe20008000000 */
[----:B------:R-:W-:-:S04]  /*65bc0*/  ISETP.LT.AND P3, PT, R15, UR42, !P0 ;  /* 0x0000002a0f007c0c */ /* 0x000fc8000c761270 */
[----:B------:R0:W-:Y:S01]  /*65bd0*/  STL [R1+0x11b4], R0 ;  /* 0x0011b40001007387 */ /* 0x0001e20000100800 */
[----:B------:R-:W-:Y:S01]  /*65be0*/  LOP3.LUT R12, R12, 0xfffffbff, RZ, 0xc0, !PT ;  /* 0xfffffbff0c0c7812 */ /* 0x000fe200078ec0ff */
[----:B0-----:R-:W-:-:S03]  /*65bf0*/  VIADD R0, R0, UR49 ;  /* 0x0000003100007c36 */ /* 0x001fc60008000000 */
[----:B------:R-:W-:Y:S02]  /*65c00*/  LOP3.LUT R12, R12, 0xfffeffff, RZ, 0xc0, !PT ;  /* 0xfffeffff0c0c7812 */ /* 0x000fe400078ec0ff */
[----:B------:R0:W-:Y:S02]  /*65c10*/  STL [R1+0x11b8], R0 ;  /* 0x0011b80001007387 */ /* 0x0001e40000100800 */
[----:B------:R-:W-:Y:S01]  /*65c20*/  @P4 LOP3.LUT R12, R12, 0x10000, RZ, 0xfc, !PT ;  /* 0x000100000c0c4812 */ /* 0x000fe200078efcff */
[----:B0-----:R-:W-:-:S03]  /*65c30*/  VIADD R0, R0, UR50 ;  /* 0x0000003200007c36 */ /* 0x001fc60008000000 */
[----:B------:R-:W-:Y:S02]  /*65c40*/  @P3 LOP3.LUT R12, R12, 0x400, RZ, 0xfc, !PT ;  /* 0x000004000c0c3812 */ /* 0x000fe400078efcff */
[----:B------:R0:W-:Y:S04]  /*65c50*/  STL [R1+0x11bc], R0 ;  /* 0x0011bc0001007387 */ /* 0x0001e80000100800 */
[----:B------:R-:W3:Y:S01]  /*65c60*/  LDL.LU R3, [R1+0x2a70] ;  /* 0x002a700001037983 */ /* 0x000ee20000300800 */
[----:B0-----:R-:W-:-:S05]  /*65c70*/  VIADD R0, R0, UR51 ;  /* 0x0000003300007c36 */ /* 0x001fca0008000000 */
[----:B------:R0:W-:Y:S04]  /*65c80*/  STL [R1+0x11c0], R0 ;  /* 0x0011c00001007387 */ /* 0x0001e80000100800 */
[----:B0-----:R-:W4:Y:S04]  /*65c90*/  LDL.LU R0, [R1+0x2a6c] ;  /* 0x002a6c0001007983 */ /* 0x001f280000300800 */
[----:B------:R0:W-:Y:S01]  /*65ca0*/  STL [R1+0xb4], R12 ;  /* 0x0000b40c01007387 */ /* 0x0001e20000100800 */
[----:B------:R-:W-:-:S03]  /*65cb0*/  ISETP.GE.AND P1, PT, R14, UR6, PT ;  /* 0x000000060e007c0c */ /* 0x000fc6000bf26270 */
[----:B------:R-:W2:Y:S01]  /*65cc0*/  LDL.LU R14, [R1+0x23c] ;  /* 0x00023c00010e7983 */ /* 0x000ea20000300800 */
[----:B------:R-:W1:Y:S01]  /*65cd0*/  S2UR UR5, SR_CgaCtaId ;  /* 0x00000000000579c3 */ /* 0x000e620000008800 */
[----:B------:R-:W-:Y:S01]  /*65ce0*/  UMOV UR4, 0x400 ;  /* 0x0000040000047882 */ /* 0x000fe20000000000 */
[----:B------:R-:W-:Y:S01]  /*65cf0*/  ULDC.64 UR46, c[0x0][0x228] ;  /* 0x00008a00002e7ab9 */ /* 0x000fe20000000a00 */
[----:B------:R-:W3:Y:S01]  /*65d00*/  LDL.LU R13, [R1+0x410] ;  /* 0x00041000010d7983 */ /* 0x000ee20000300800 */
[----:B------:R-:W-:Y:S01]  /*65d10*/  ULDC.64 UR28, c[0x0][0x228] ;  /* 0x00008a00001c7ab9 */ /* 0x000fe20000000a00 */
[----:B------:R-:W-:Y:S01]  /*65d20*/  ULDC.64 UR18, c[0x0][0x228] ;  /* 0x00008a0000127ab9 */ /* 0x000fe20000000a00 */
[----:B------:R-:W-:Y:S01]  /*65d30*/  ULDC.64 UR14, c[0x0][0x228] ;  /* 0x00008a00000e7ab9 */ /* 0x000fe20000000a00 */
[----:B0-----:R-:W4:Y:S01]  /*65d40*/  LDL.LU R12, [R1+0x414] ;  /* 0x00041400010c7983 */ /* 0x001f220000300800 */
[----:B------:R-:W-:Y:S01]  /*65d50*/  ULDC.64 UR40, c[0x0][0x228] ;  /* 0x00008a0000287ab9 */ /* 0x000fe20000000a00 */
[----:B------:R-:W-:Y:S01]  /*65d60*/  ULDC.64 UR52, c[0x0][0x228] ;  /* 0x00008a0000347ab9 */ /* 0x000fe20000000a00 */
[----:B------:R-:W-:Y:S01]  /*65d70*/  ULDC.64 UR36, c[0x0][0x228] ;  /* 0x00008a0000247ab9 */ /* 0x000fe20000000a00 */
[----:B------:R0:W-:Y:S01]  /*65d80*/  STL.64 [R1+0x2c78], R22 ;  /* 0x002c781601007387 */ /* 0x0001e20000100a00 */
[----:B------:R-:W-:Y:S01]  /*65d90*/  ULDC.64 UR30, c[0x0][0x228] ;  /* 0x00008a00001e7ab9 */ /* 0x000fe20000000a00 */
        /* <DEDUP_REMOVED lines=10> */
[----:B0-----:R-:W3:Y:S01]  /*65e40*/  LDL.LU R23, [R1+0x80] ;  /* 0x0000800001177983 */ /* 0x001ee20000300800 */
[----:B------:R-:W-:Y:S01]  /*65e50*/  ULDC.64 UR8, c[0x0][0x228] ;  /* 0x00008a0000087ab9 */ /* 0x000fe20000000a00 */
[----:B------:R-:W-:Y:S01]  /*65e60*/  ULDC.64 UR6, c[0x0][0x228] ;  /* 0x00008a0000067ab9 */ /* 0x000fe20000000a00 */
[----:B------:R-:W-:Y:S01]  /*65e70*/  ULDC.64 UR48, c[0x0][0x228] ;  /* 0x00008a0000307ab9 */ /* 0x000fe20000000a00 */
[----:B------:R-:W3:Y:S01]  /*65e80*/  LDL.LU R15, [R1+0x238] ;  /* 0x00023800010f7983 */ /* 0x000ee20000300800 */
[----:B------:R-:W-:Y:S01]  /*65e90*/  ULDC UR60, c[0x0][0x228] ;  /* 0x00008a00003c7ab9 */ /* 0x000fe20000000800 */
[----:B------:R-:W-:Y:S01]  /*65ea0*/  ULDC UR59, c[0x0][0x228] ;  /* 0x00008a00003b7ab9 */ /* 0x000fe20000000800 */
[----:B------:R-:W-:Y:S01]  /*65eb0*/  ULDC UR61, c[0x0][0x228] ;  /* 0x00008a00003d7ab9 */ /* 0x000fe20000000800 */
[----:B------:R-:W2:Y:S01]  /*65ec0*/  LDL.LU R22, [R1+0x148] ;  /* 0x0001480001167983 */ /* 0x000ea20000300800 */
[----:B------:R-:W-:Y:S01]  /*65ed0*/  ULDC UR57, c[0x0][0x228] ;  /* 0x00008a0000397ab9 */ /* 0x000fe20000000800 */
[----:B------:R-:W-:Y:S01]  /*65ee0*/  ULDC UR38, c[0x0][0x228] ;  /* 0x00008a0000267ab9 */ /* 0x000fe20000000800 */
[----:B------:R-:W-:Y:S01]  /*65ef0*/  ULDC UR58, c[0x0][0x228] ;  /* 0x00008a00003a7ab9 */ /* 0x000fe20000000800 */
[----:B------:R0:W-:Y:S01]  /*65f00*/  STL.64 [R1+0x2c70], R20 ;  /* 0x002c701401007387 */ /* 0x0001e20000100a00 */
[----:B------:R-:W-:Y:S01]  /*65f10*/  ULDC UR42, c[0x0][0x228] ;  /* 0x00008a00002a7ab9 */ /* 0x000fe20000000800 */
[----:B------:R-:W-:Y:S01]  /*65f20*/  ULDC UR56, c[0x0][0x228] ;  /* 0x00008a0000387ab9 */ /* 0x000fe20000000800 */
[----:B------:R-:W-:Y:S01]  /*65f30*/  ULDC UR54, c[0x0][0x228] ;  /* 0x00008a0000367ab9 */ /* 0x000fe20000000800 */
[----:B0-----:R-:W3:Y:S04]  /*65f40*/  LDL.LU R20, [R1+0x41c] ;  /* 0x00041c0001147983 */ /* 0x001ee80000300800 */
[----:B------:R-:W3:Y:S04]  /*65f50*/  LDL.LU R21, [R1+0x7e4] ;  /* 0x0007e40001157983 */ /* 0x000ee80000300800 */
[----:B------:R0:W-:Y:S04]  /*65f60*/  STL.64 [R1+0x2c68], R26 ;  /* 0x002c681a01007387 */ /* 0x0001e80000100a00 */
[----:B0-----:R-:W3:Y:S04]  /*65f70*/  LDL.LU R26, [R1+0x7e0] ;  /* 0x0007e000011a7983 */ /* 0x001ee80000300800 */
[----:B------:R-:W4:Y:S04]  /*65f80*/  LDL.LU R27, [R1+0x144] ;  /* 0x00014400011b7983 */ /* 0x000f280000300800 */
[----:B------:R0:W-:Y:S04]  /*65f90*/  STL.64 [R1+0x2c60], R24 ;  /* 0x002c601801007387 */ /* 0x0001e80000100a00 */
[----:B0-----:R-:W3:Y:S04]  /*65fa0*/  LDL.LU R25, [R1+0x9b4] ;  /* 0x0009b40001197983 */ /* 0x001ee80000300800 */
[----:B------:R-:W3:Y:S04]  /*65fb0*/  LDL.LU R24, [R1+0x9bc] ;  /* 0x0009bc0001187983 */ /* 0x000ee80000300800 */
        /* <DEDUP_REMOVED lines=8> */
[----:B------:R0:W-:Y:S04]  /*66040*/  STL.64 [R1+0x2c40], R32 ;  /* 0x002c402001007387 */ /* 0x0001e80000100a00 */
[----:B0-----:R-:W3:Y:S04]  /*66050*/  LDL.LU R32, [R1+0xb84] ;  /* 0x000b840001207983 */ /* 0x001ee80000300800 */
[----:B------:R-:W3:Y:S04]  /*66060*/  LDL.LU R33, [R1+0x9b0] ;  /* 0x0009b00001217983 */ /* 0x000ee80000300800 */
[----:B------:R0:W-:Y:S04]  /*66070*/  STL.64 [R1+0x2c38], R38 ;  /* 0x002c382601007387 */ /* 0x0001e80000100a00 */
[----:B0-----:R-:W3:Y:S04]  /*66080*/  LDL.LU R39, [R1+0xb80] ;  /* 0x000b800001277983 */ /* 0x001ee80000300800 */
[----:B------:R-:W-:Y:S04]  /*66090*/  STL.64 [R1+0x2c30], R36 ;  /* 0x002c302401007387 */ /* 0x000fe80000100a00 */
[----:B------:R0:W-:Y:S04]  /*660a0*/  STL.64 [R1+0x2c28], R42 ;  /* 0x002c282a01007387 */ /* 0x0001e80000100a00 */
[----:B0-----:R-:W3:Y:S04]  /*660b0*/  LDL.LU R42, [R1+0x14c] ;  /* 0x00014c00012a7983 */ /* 0x001ee80000300800 */
[----:B------:R-:W3:Y:S01]  /*660c0*/  LDL.LU R43, [R1+0x160] ;  /* 0x00016000012b7983 */ /* 0x000ee20000300800 */
[----:B------:R-:W0:Y:S01]  /*660d0*/  S2R R37, SR_TID.X ;  /* 0x0000000000257919 */ /* 0x000e220000002100 */
[----:B-1----:R-:W-:-:S02]  /*660e0*/  ULEA UR4, UR5, UR4, 0x18 ;  /* 0x0000000405047291 */ /* 0x002fc4000f8ec03f */
[----:B------:R-:W-:Y:S04]  /*660f0*/  STL.64 [R1+0x2c20], R40 ;  /* 0x002c202801007387 */ /* 0x000fe80000100a00 */
[----:B------:R-:W-:Y:S04]  /*66100*/  STL.64 [R1+0x2c18], R46 ;  /* 0x002c182e01007387 */ /* 0x000fe80000100a00 */
[----:B------:R-:W-:Y:S04]  /*66110*/  STL.64 [R1+0x2c10], R50 ;  /* 0x002c103201007387 */ /* 0x000fe80000100a00 */
[----:B------:R-:W-:Y:S04]  /*66120*/  STL.64 [R1+0x2c08], R48 ;  /* 0x002c083001007387 */ /* 0x000fe80000100a00 */
[----:B------:R-:W-:Y:S04]  /*66130*/  STL.64 [R1+0x2c00], R54 ;  /* 0x002c003601007387 */ /* 0x000fe80000100a00 */
[----:B------:R-:W-:Y:S04]  /*66140*/  STL.64 [R1+0x2bf8], R52 ;  /* 0x002bf83401007387 */ /* 0x000fe80000100a00 */
[----:B------:R-:W-:Y:S01]  /*66150*/  STL.64 [R1+0x2bf0], R58 ;  /* 0x002bf03a01007387 */ /* 0x000fe20000100a00 */
[----:B0-----:R-:W-:-:S03]  /*66160*/  LOP3.LUT R37, R37, 0x1f, RZ, 0xc0, !PT ;  /* 0x0000001f25257812 */ /* 0x001fc600078ec0ff */
[----:B------:R-:W-:Y:S04]  /*66170*/  STL.64 [R1+0x2be8], R56 ;  /* 0x002be83801007387 */ /* 0x000fe80000100a00 */
[----:B------:R0:W-:Y:S02]  /*66180*/  STL [R1+0x2be4], R61 ;  /* 0x002be43d01007387 */ /* 0x0001e40000100800 */
[----:B0-----:R-:W-:Y:S01]  /*66190*/  LEA R61, R37, UR4, 0x4 ;  /* 0x00000004253d7c11 */ /* 0x001fe2000f8e20ff */
[----:B------:R-:W-:Y:S01]  /*661a0*/  ULDC.64 UR4, c[0x0][0x228] ;  /* 0x00008a0000047ab9 */ /* 0x000fe20000000a00 */
[----:B--2---:R-:W-:Y:S02]  /*661b0*/  PRMT R14, R14, 0x4210, R22 ;  /* 0x000042100e0e7816 */ /* 0x004fe40000000016 */
[----:B----4-:R-:W-:-:S02]  /*661c0*/  PRMT R12, R12, 0x4210, R27 ;  /* 0x000042100c0c7816 */ /* 0x010fc4000000001b */
[----:B---3--:R-:W-:Y:S01]  /*661d0*/  F2FP.SATFINITE.E4M3.F32.PACK_AB_MERGE_C R21, R21, R26, RZ ;  /* 0x0000001a1515723e */ /* 0x008fe200048070ff */
[----:B------:R-:W-:Y:S02]  /*661e0*/  IMAD.MOV.U32 R34, RZ, RZ, R31 ;  /* 0x000000ffff227224 */ /* 0x000fe400078e001f */
[----:B------:R-:W2:Y:S01]  /*661f0*/  LDL.LU R31, [R1+0x7e8] ;  /* 0x0007e800011f7983 */ /* 0x000ea20000300800 */
[----:B------:R-:W-:Y:S02]  /*66200*/  F2FP.SATFINITE.E4M3.F32.PACK_AB_MERGE_C R24, R24, R30, RZ ;  /* 0x0000001e1818723e */ /* 0x000fe400048070ff */
[----:B------:R-:W-:Y:S01]  /*66210*/  F2FP.SATFINITE.E4M3.F32.PACK_AB_MERGE_C R28, R29, R28, RZ ;  /* 0x0000001c1d1c723e */ /* 0x000fe200048070ff */
[----:B------:R-:W-:Y:S02]  /*66220*/  IMAD.MOV.U32 R38, RZ, RZ, R35 ;  /* 0x000000ffff267224 */ /* 0x000fe400078e0023 */
[----:B------:R-:W-:Y:S02]  /*66230*/  IMAD.MOV.U32 R35, RZ, RZ, R20 ;  /* 0x000000ffff237224 */ /* 0x000fe400078e0014 */
[----:B------:R-:W2:Y:S01]  /*66240*/  LDL.LU R20, [R1+0x7ec] ;  /* 0x0007ec0001147983 */ /* 0x000ea20000300800 */
[----:B------:R-:W-:-:S03]  /*66250*/  IMAD.MOV.U32 R36, RZ, RZ, R38 ;  /* 0x000000ffff247224 */ /* 0x000fc600078e0026 */
[----:B------:R-:W-:Y:S04]  /*66260*/  STL [R1+0xc4], R61 ;  /* 0x0000c43d01007387 */ /* 0x000fe80000100800 */
[----:B------:R-:W3:Y:S04]  /*66270*/  LDL.LU R37, [R1+0x44c] ;  /* 0x00044c0001257983 */ /* 0x000ee80000300800 */
[----:B------:R-:W4:Y:S04]  /*66280*/  LDL.LU R38, [R1+0x444] ;  /* 0x0004440001267983 */ /* 0x000f280000300800 */
[----:B------:R-:W4:Y:S01]  /*66290*/  LDL.LU R29, [R1+0x440] ;  /* 0x00044000011d7983 */ /* 0x000f220000300800 */
[----:B------:R-:W-:-:S02]  /*662a0*/  F2FP.SATFINITE.E4M3.F32.PACK_AB_MERGE_C R25, R25, R33, RZ ;  /* 0x000000211919723e */ /* 0x000fc400048070ff */
[----:B------:R-:W-:Y:S02]  /*662b0*/  PRMT R13, R13, 0x4210, R42 ;  /* 0x000042100d0d7816 */ /* 0x000fe4000000002a */
[----:B------:R-:W-:Y:S01]  /*662c0*/  PRMT R15, R15, 0x4210, R43 ;  /* 0x000042100f0f7816 */ /* 0x000fe2000000002b */
[----:B------:R-:W-:Y:S01]  /*662d0*/  BAR.SYNC.DEFER_BLOCKING 0x0 ;  /* 0x0000000000007b1d */ /* 0x000fe20000010000 */
[----:B------:R-:W-:-:S05]  /*662e0*/  F2FP.SATFINITE.E4M3.F32.PACK_AB_MERGE_C R32, R32, R39, RZ ;  /* 0x000000272020723e */ /* 0x000fca00048070ff */
[----:B------:R0:W-:Y:S02]  /*662f0*/  STSM.16.M88.4 [R61], R12 ;  /* 0x0000000c3d007844 */ /* 0x0001e40000000200 */
[----:B0-----:R-:W-:Y:S02]  /*66300*/  SHF.R.S32.HI R12, RZ, 0x1f, R10 ;  /* 0x0000001fff0c7819 */ /* 0x001fe4000001140a */
[----:B------:R-:W-:-:S05]  /*66310*/  IADD3 R14, P3, R10, R0, RZ ;  /* 0x000000000a0e7210 */ /* 0x000fca0007f7e0ff */
[----:B------:R-:W-:-:S05]  /*66320*/  IMAD.X R15, R12, 0x1, R2, P3 ;  /* 0x000000010c0f7824 */ /* 0x000fca00018e0602 */
[----:B------:R0:W-:Y:S04]  /*66330*/  STL.64 [R1+0x2908], R14 ;  /* 0x0029080e01007387 */ /* 0x0001e80000100a00 */
[----:B------:R-:W4:Y:S04]  /*66340*/  LDL.LU R39, [R1+0x460] ;  /* 0x0004600001277983 */ /* 0x000f280000300800 */
[----:B------:R-:W4:Y:S01]  /*66350*/  LDL.LU R33, [R1+0x458] ;  /* 0x0004580001217983 */ /* 0x000f220000300800 */
[----:B0-----:R-:W-:-:S03]  /*66360*/  IADD3 R14, P3, R10, R3, RZ ;  /* 0x000000030a0e7210 */ /* 0x001fc60007f7e0ff */
[----:B------:R-:W4:Y:S02]  /*66370*/  LDL.LU R30, [R1+0x450] ;  /* 0x00045000011e7983 */ /* 0x000f240000300800 */
[----:B------:R-:W-:-:S05]  /*66380*/  IMAD.X R15, R12, 0x1, R4, P3 ;  /* 0x000000010c0f7824 */ /* 0x000fca00018e0604 */
[----:B------:R0:W-:Y:S01]  /*66390*/  STL.64 [R1+0x28f8], R14 ;  /* 0x0028f80e01007387 */ /* 0x0001e20000100a00 */
[----:B------:R-:W-:-:S03]  /*663a0*/  SHF.R.U32.HI R13, RZ, 0x8, R35 ;  /* 0x00000008ff0d7819 */ /* 0x000fc60000011623 */
[----:B------:R-:W4:Y:S01]  /*663b0*/  LDL.LU R26, [R1+0x448] ;  /* 0x00044800011a7983 */ /* 0x000f220000300800 */
[----:B0-----:R-:W-:Y:S02]  /*663c0*/  SHF.R.U32.HI R14, RZ, 0x8, R34 ;  /* 0x00000008ff0e7819 */ /* 0x001fe40000011622 */
[----:B------:R-:W-:-:S05]  /*663d0*/  IADD3 R34, P3, R10, R5, RZ ;  /* 0x000000050a227210 */ /* 0x000fca0007f7e0ff */
[----:B------:R-:W-:-:S05]  /*663e0*/  IMAD.X R35, R12, 0x1, R7, P3 ;  /* 0x000000010c237824 */ /* 0x000fca00018e0607 */
[----:B------:R0:W-:Y:S04]  /*663f0*/  STL.64 [R1+0x28f0], R34 ;  /* 0x0028f02201007387 */ /* 0x0001e80000100a00 */
[----:B0-----:R-:W4:Y:S04]  /*66400*/  LDL.LU R34, [R1+0x45c] ;  /* 0x00045c0001227983 */ /* 0x001f280000300800 */
[----:B------:R-:W4:Y:S01]  /*66410*/  LDL.LU R35, [R1+0x464] ;  /* 0x0004640001237983 */ /* 0x000f220000300800 */
[----:B------:R-:W-:Y:S02]  /*66420*/  LOP3.LUT R14, R14, 0xffff, RZ, 0xc0, !PT ;  /* 0x0000ffff0e0e7812 */ /* 0x000fe400078ec0ff */
[----:B------:R-:W-:-:S02]  /*66430*/  LOP3.LUT R13, R13, 0xffff, RZ, 0xc0, !PT ;  /* 0x0000ffff0d0d7812 */ /* 0x000fc400078ec0ff */
[----:B--2---:R-:W-:Y:S02]  /*66440*/  F2FP.SATFINITE.E4M3.F32.PACK_AB_MERGE_C R20, R20, R31, RZ ;  /* 0x0000001f1414723e */ /* 0x004fe400048070ff */
[----:B------:R-:W-:Y:S02]  /*66450*/  PRMT R31, R14, 0x3340, R13 ;  /* 0x000033400e1f7816 */ /* 0x000fe4000000000d */
[----:B------:R-:W-:-:S05]  /*66460*/  IADD3 R14, P3, R10, R6, RZ ;  /* 0x000000060a0e7210 */ /* 0x000fca0007f7e0ff */
[----:B------:R-:W-:Y:S01]  /*66470*/  IMAD.X R15, R12, 0x1, R8, P3 ;  /* 0x000000010c0f7824 */ /* 0x000fe200018e0608 */
[----:B---3--:R-:W-:Y:S02]  /*66480*/  SHF.R.U32.HI R12, RZ, 0x8, R37 ;  /* 0x00000008ff0c7819 */ /* 0x008fe40000011625 */
[----:B----4-:R-:W-:Y:S02]  /*66490*/  SHF.R.U32.HI R10, RZ, 0x8, R38 ;  /* 0x00000008ff0a7819 */ /* 0x010fe40000011626 */
[----:B------:R-:W-:Y:S02]  /*664a0*/  LOP3.LUT R12, R12, 0xffff, RZ, 0xc0, !PT ;  /* 0x0000ffff0c0c7812 */ /* 0x000fe400078ec0ff */
[----:B------:R-:W-:Y:S01]  /*664b0*/  LOP3.LUT R10, R10, 0xffff, RZ, 0xc0, !PT ;  /* 0x0000ffff0a0a7812 */ /* 0x000fe200078ec0ff */
[----:B------:R0:W-:Y:S01]  /*664c0*/  STL.64 [R1+0x28e8], R14 ;  /* 0x0028e80e01007387 */ /* 0x0001e20000100a00 */
[----:B------:R-:W-:Y:S02]  /*664d0*/  SHF.R.U32.HI R13, RZ, 0x8, R29 ;  /* 0x00000008ff0d7819 */ /* 0x000fe4000001161d */
[----:B------:R-:W-:-:S02]  /*664e0*/  PRMT R29, R12, 0x3340, R10 ;  /* 0x000033400c1d7816 */ /* 0x000fc4000000000a */
[----:B------:R-:W-:Y:S02]  /*664f0*/  SHF.R.S32.HI R10, RZ, 0x1f, R9 ;  /* 0x0000001fff0a7819 */ /* 0x000fe40000011409 */
[----:B0-----:R-:W-:Y:S02]  /*66500*/  SHF.R.U32.HI R14, RZ, 0x8, R36 ;  /* 0x00000008ff0e7819 */ /* 0x001fe40000011624 */
[----:B------:R-:W-:-:S05]  /*66510*/  IADD3 R36, P3, R9, R0, RZ ;  /* 0x0000000009247210 */ /* 0x000fca0007f7e0ff */
[----:B------:R-:W-:-:S05]  /*66520*/  IMAD.X R37, R10, 0x1, R2, P3 ;  /* 0x000000010a257824 */ /* 0x000fca00018e0602 */
[----:B------:R0:W-:Y:S02]  /*66530*/  STL.64 [R1+0x28e0], R36 ;  /* 0x0028e02401007387 */ /* 0x0001e40000100a00 */
[----:B0-----:R-:W-:-:S05]  /*66540*/  IADD3 R36, P3, R9, R3, RZ ;  /* 0x0000000309247210 */ /* 0x001fca0007f7e0ff */
[----:B------:R-:W-:-:S05]  /*66550*/  IMAD.X R37, R10, 0x1, R4, P3 ;  /* 0x000000010a257824 */ /* 0x000fca00018e0604 */
[----:B------:R0:W-:Y:S01]  /*66560*/  STL.64 [R1+0x2900], R36 ;  /* 0x0029002401007387 */ /* 0x0001e20000100a00 */
[----:B------:R-:W-:Y:S02]  /*66570*/  LOP3.LUT R14, R14, 0xffff, RZ, 0xc0, !PT ;  /* 0x0000ffff0e0e7812 */ /* 0x000fe400078ec0ff */
[----:B------:R-:W-:Y:S02]  /*66580*/  LOP3.LUT R13, R13, 0xffff, RZ, 0xc0, !PT ;  /* 0x0000ffff0d0d7812 */ /* 0x000fe400078ec0ff */
[----:B------:R-:W-:Y:S02]  /*66590*/  PRMT R14, R14, 0x3340, R1 ;  /* 0x000033400e0e7816 */ /* 0x000fe40000000001 */
[----:B------:R-:W-:Y:S02]  /*665a0*/  PRMT R13, R13, 0x3340, R0 ;  /* 0x000033400d0d7816 */ /* 0x000fe40000000000 */
[----:B------:R-:W-:Y:S02]  /*665b0*/  PRMT R14, R31, 0x5410, R14 ;  /* 0x000054101f0e7816 */ /* 0x000fe4000000000e */
[----:B------:R-:W-:-:S02]  /*665c0*/  SHF.R.U32.HI R15, RZ, 0x8, R39 ;  /* 0x00000008ff0f7819 */ /* 0x000fc40000011627 */
[----:B------:R-:W-:Y:S02]  /*665d0*/  SHF.R.U32.HI R12, RZ, 0x8, R33 ;  /* 0x00000008ff0c7819 */ /* 0x000fe40000011621 */
[----:B------:R-:W-:Y:S02]  /*665e0*/  LOP3.LUT R15, R15, 0xffff, RZ, 0xc0, !PT ;  /* 0x0000ffff0f0f7812 */ /* 0x000fe400078ec0ff */
[----:B------:R-:W-:Y:S02]  /*665f0*/  LOP3.LUT R12, R12, 0xffff, RZ, 0xc0, !PT ;  /* 0x0000ffff0c0c7812 */ /* 0x000fe400078ec0ff */
[----:B------:R-:W-:-:S04]  /*66600*/  SHF.R.U32.HI R26, RZ, 0x8, R26 ;  /* 0x00000008ff1a7819 */ /* 0x000fc8000001161a */
[----:B------:R-:W-:Y:S02]  /*66610*/  LOP3.LUT R33, R26, 0xffff, RZ, 0xc0, !PT ;  /* 0x0000ffff1a217812 */ /* 0x000fe400078ec0ff */
[----:B------:R-:W-:Y:S02]  /*66620*/  PRMT R26, R15, 0x3340, R12 ;  /* 0x000033400f1a7816 */ /* 0x000fe4000000000c */
[----:B------:R-:W-:-:S04]  /*66630*/  SHF.R.U32.HI R30, RZ, 0x8, R30 ;  /* 0x00000008ff1e7819 */ /* 0x000fc8000001161e */
[----:B------:R-:W-:Y:S02]  /*66640*/  LOP3.LUT R30, R30, 0xffff, RZ, 0xc0, !PT ;  /* 0x0000ffff1e1e7812 */ /* 0x000fe400078ec0ff */
[----:B------:R-:W-:Y:S02]  /*66650*/  SHF.R.U32.HI R12, RZ, 0x8, R34 ;  /* 0x00000008ff0c7819 */ /* 0x000fe40000011622 */
[----:B------:R-:W-:Y:S02]  /*66660*/  IADD3 R34, P3, R9, R5, RZ ;  /* 0x0000000509227210 */ /* 0x000fe40007f7e0ff */
[----:B------:R-:W-:-:S03]  /*66670*/  SHF.R.U32.HI R15, RZ, 0x8, R35 ;  /* 0x00000008ff0f7819 */ /* 0x000fc60000011623 */
[----:B------:R-:W-:-:S05]  /*66680*/  IMAD.X R35, R10, 0x1, R7, P3 ;  /* 0x000000010a237824 */ /* 0x000fca00018e0607 */
[----:B------:R1:W-:Y:S01]  /*66690*/  STL.64 [R1+0x2920], R34 ;  /* 0x0029202201007387 */ /* 0x0003e20000100a00 */
[----:B------:R-:W-:Y:S02]  /*666a0*/  LOP3.LUT R15, R15, 0xffff, RZ, 0xc0, !PT ;  /* 0x0000ffff0f0f7812 */ /* 0x000fe400078ec0ff */
[----:B------:R-:W-:Y:S01]  /*666b0*/  LOP3.LUT R12, R12, 0xffff, RZ, 0xc0, !PT ;  /* 0x0000ffff0c0c7812 */ /* 0x000fe200078ec0ff */
[----:B0-----:R-:W2:Y:S01]  /*666c0*/  LDL.LU R37, [R1+0x5e0] ;  /* 0x0005e00001257983 */ /* 0x001ea20000300800 */
[----:B-1----:R-:W-:-:S03]  /*666d0*/  IADD3 R34, P3, R9, R6, RZ ;  /* 0x0000000609227210 */ /* 0x002fc60007f7e0ff */
[----:B------:R-:W2:Y:S01]  /*666e0*/  LDL.LU R38, [R1+0x5e4] ;  /* 0x0005e40001267983 */ /* 0x000ea20000300800 */
[----:B------:R-:W-:Y:S01]  /*666f0*/  SHF.R.S32.HI R9, RZ, 0x1f, R11 ;  /* 0x0000001fff097819 */ /* 0x000fe2000001140b */
[----:B------:R-:W-:Y:S01]  /*66700*/  IMAD.X R35, R10, 0x1, R8, P3 ;  /* 0x000000010a237824 */ /* 0x000fe200018e0608 */
[----:B------:R-:W-:Y:S02]  /*66710*/  IADD3 R40, P3, R11, R0, RZ ;  /* 0x000000000b287210 */ /* 0x000fe40007f7e0ff */
[----:B------:R-:W-:Y:S02]  /*66720*/  PRMT R15, R15, 0x3340, R0 ;  /* 0x000033400f0f7816 */ /* 0x000fe40000000000 */
[----:B------:R0:W-:Y:S01]  /*66730*/  STL.64 [R1+0x2918], R34 ;  /* 0x0029182201007387 */ /* 0x0001e20000100a00 */
[----:B------:R-:W-:Y:S01]  /*66740*/  PRMT R30, R30, 0x3340, R33 ;  /* 0x000033401e1e7816 */ /* 0x000fe20000000021 */
[----:B------:R-:W-:Y:S02]  /*66750*/  IMAD.X R41, R9, 0x1, R2, P3 ;  /* 0x0000000109297824 */ /* 0x000fe400018e0602 */
[----:B------:R-:W3:Y:S01]  /*66760*/  LDL.LU R39, [R1+0x5e8] ;  /* 0x0005e80001277983 */ /* 0x000ee20000300800 */
[----:B------:R-:W-:-:S02]  /*66770*/  PRMT R12, R12, 0x3340, R1 ;  /* 0x000033400c0c7816 */ /* 0x000fc40000000001 */
[----:B------:R-:W-:Y:S01]  /*66780*/  PRMT R10, R26, 0x5410, R15 ;  /* 0x000054101a0a7816 */ /* 0x000fe2000000000f */
[----:B------:R-:W3:Y:S01]  /*66790*/  LDL.LU R33, [R1+0x5ec] ;  /* 0x0005ec0001217983 */ /* 0x000ee20000300800 */
[----:B------:R-:W-:-:S03]  /*667a0*/  IADD3 R26, P3, R11, R3, RZ ;  /* 0x000000030b1a7210 */ /* 0x000fc60007f7e0ff */
[----:B0-----:R-:W4:Y:S01]  /*667b0*/  LDL.LU R34, [R1+0x11c8] ;  /* 0x0011c80001227983 */ /* 0x001f220000300800 */
[----:B------:R-:W-:Y:S02]  /*667c0*/  PRMT R36, R30, 0x5410, R12 ;  /* 0x000054101e247816 */ /* 0x000fe4000000000c */
[----:B------:R-:W-:Y:S01]  /*667d0*/  PRMT R12, R14, 0x5210, R27 ;  /* 0x000052100e0c7816 */ /* 0x000fe2000000001b */
[----:B------:R-:W4:Y:S01]  /*667e0*/  LDL.LU R35, [R1+0x1ac] ;  /* 0x0001ac0001237983 */ /* 0x000f220000300800 */
[----:B------:R-:W-:Y:S01]  /*667f0*/  PRMT R13, R29, 0x5410, R13 ;  /* 0x000054101d0d7816 */ /* 0x000fe2000000000d */
[----:B------:R-:W-:Y:S02]  /*66800*/  IMAD.X R27, R9, 0x1, R4, P3 ;  /* 0x00000001091b7824 */ /* 0x000fe400018e0604 */
[----:B------:R-:W4:Y:S04]  /*66810*/  LDL.LU R29, [R1+0x11c4] ;  /* 0x0011c400011d7983 */ /* 0x000f280000300800 */
[----:B------:R-:W4:Y:S04]  /*66820*/  LDL.LU R30, [R1+0x1a8] ;  /* 0x0001a800011e7983 */ /* 0x000f280000300800 */
[----:B------:R-:W4:Y:S04]  /*66830*/  LDL.LU R31, [R1+0x1d4] ;  /* 0x0001d400011f7983 */ /* 0x000f280000300800 */
[----:B------:R-:W-:Y:S04]  /*66840*/  STL.64 [R1+0x2910], R40 ;  /* 0x0029102801007387 */ /* 0x000fe80000100a00 */
[----:B------:R0:W-:Y:S01]  /*66850*/  STL.64 [R1+0x2928], R26 ;  /* 0x0029281a01007387 */ /* 0x0001e20000100a00 */
[----:B------:R-:W-:-:S03]  /*66860*/  PRMT R14, R10, 0x5210, R22 ;  /* 0x000052100a0e7816 */ /* 0x000fc60000000016 */
[----:B0-----:R-:W4:Y:S04]  /*66870*/  LDL.LU R26, [R1+0x1a4] ;  /* 0x0001a400011a7983 */ /* 0x001f280000300800 */
[----:B------:R-:W4:Y:S04]  /*66880*/  LDL.LU R27, [R1+0x1d0] ;  /* 0x0001d000011b7983 */ /* 0x000f280000300800 */
[----:B------:R-:W4:Y:S01]  /*66890*/  LDL.LU R22, [R1+0x1a0] ;  /* 0x0001a00001167983 */ /* 0x000f220000300800 */
[----:B------:R-:W-:-:S05]  /*668a0*/  IADD3 R40, P3, R11, R5, RZ ;  /* 0x000000050b287210 */ /* 0x000fca0007f7e0ff */
[----:B------:R-:W-:Y:S01]  /*668b0*/  IMAD.X R41, R9, 0x1, R7, P3 ;  /* 0x0000000109297824 */ /* 0x000fe200018e0607 */
[----:B------:R-:W-:Y:S02]  /*668c0*/  PRMT R13, R13, 0x5210, R42 ;  /* 0x000052100d0d7816 */ /* 0x000fe4000000002a */
[----:B------:R-:W-:Y:S01]  /*668d0*/  PRMT R15, R36, 0x5210, R43 ;  /* 0x00005210240f7816 */ /* 0x000fe2000000002b */
[----:B------:R-:W-:Y:S01]  /*668e0*/  NOP ;  /* 0x0000000000007918 */ /* 0x000fe20000000000 */
[----:B------:R-:W-:Y:S04]  /*668f0*/  STL.64 [R1+0x2938], R40 ;  /* 0x0029382801007387 */ /* 0x000fe80000100a00 */
[----:B------:R-:W0:Y:S01]  /*66900*/  LDS.128 R40, [R61] ;  /* 0x000000003d287984 */ /* 0x000e220000000c00 */
[----:B------:R-:W-:Y:S01]  /*66910*/  IADD3 R10, P3, R11, R6, RZ ;  /* 0x000000060b0a7210 */ /* 0x000fe20007f7e0ff */
[----:B------:R-:W-:-:S04]  /*66920*/  NOP ;  /* 0x0000000000007918 */ /* 0x000fc80000000000 */
[----:B------:R-:W-:Y:S01]  /*66930*/  IMAD.X R11, R9, 0x1, R8, P3 ;  /* 0x00000001090b7824 */ /* 0x000fe200018e0608 */
[----:B------:R-:W-:-:S04]  /*66940*/  LOP3.LUT R50, R32, 0xffff, RZ, 0xc0, !PT ;  /* 0x0000ffff20327812 */ /* 0x000fc800078ec0ff */
[----:B------:R2:W-:Y:S01]  /*66950*/  STL.64 [R1+0x2930], R10 ;  /* 0x0029300a01007387 */ /* 0x0005e20000100a00 */
[----:B------:R-:W-:Y:S02]  /*66960*/  LOP3.LUT R47, R28, 0xffff, RZ, 0xc0, !PT ;  /* 0x0000ffff1c2f7812 */ /* 0x000fe400078ec0ff */
[----:B------:R-:W-:Y:S01]  /*66970*/  LOP3.LUT R46, R20, 0xffff, RZ, 0xc0, !PT ;  /* 0x0000ffff142e7812 */ /* 0x000fe200078ec0ff */
[----:B------:R-:W-:Y:S04]  /*66980*/  STSM.16.M88.4 [R61], R12 ;  /* 0x0000000c3d007844 */ /* 0x000fe80000000200 */
[----:B0-----:R0:W-:Y:S04]  /*66990*/  STL.64 [R1+0x9b0], R40 ;  /* 0x0009b02801007387 */ /* 0x0011e80000100a00 */
[----:B------:R1:W-:Y:S01]  /*669a0*/  STL.64 [R1+0x9b8], R42 ;  /* 0x0009b82a01007387 */ /* 0x0003e20000100a00 */
[----:B------:R-:W-:-:S02]  /*669b0*/  PRMT R9, R50, 0x3340, R0 ;  /* 0x0000334032097816 */ /* 0x000fc40000000000 */
[----:B--2---:R-:W-:-:S04]  /*669c0*/  F2FP.SATFINITE.E4M3.F32.PACK_AB_MERGE_C R11, R38, R37, RZ ;  /* 0x00000025260b723e */ /* 0x004fc800048070ff */
[----:B0-----:R-:W-:Y:S02]  /*669d0*/  LOP3.LUT R41, R11, 0xffff, RZ, 0xc0, !PT ;  /* 0x0000ffff0b297812 */ /* 0x001fe400078ec0ff */
[----:B---3--:R-:W-:Y:S02]  /*669e0*/  F2FP.SATFINITE.E4M3.F32.PACK_AB_MERGE_C R10, R33, R39, RZ ;  /* 0x00000027210a723e */ /* 0x008fe400048070ff */
[----:B----4-:R-:W-:Y:S02]  /*669f0*/  LOP3.LUT R53, R34, 0xffff, RZ, 0xc0, !PT ;  /* 0x0000ffff22357812 */ /* 0x010fe400078ec0ff */
[----:B------:R-:W2:Y:S01]  /*66a00*/  LDL.LU R34, [R1+0xf04] ;  /* 0x000f040001227983 */ /* 0x000ea20000300800 */
[----:B------:R-:W-:-:S03]  /*66a10*/  LOP3.LUT R39, R25, 0xffff, RZ, 0xc0, !PT ;  /* 0x0000ffff19277812 */ /* 0x000fc600078ec0ff */
[----:B------:R-:W3:Y:S04]  /*66a20*/  LDL.LU R32, [R1+0xf0c] ;  /* 0x000f0c0001207983 */ /* 0x000ee80000300800 */
[----:B------:R-:W4:Y:S04]  /*66a30*/  LDL.LU R28, [R1+0xd44] ;  /* 0x000d4400011c7983 */ /* 0x000f280000300800 */
[----:B------:R-:W2:Y:S04]  /*66a40*/  LDL.LU R56, [R1+0xd48] ;  /* 0x000d480001387983 */ /* 0x000ea80000300800 */
[----:B------:R-:W2:Y:S04]  /*66a50*/  LDL.LU R25, [R1+0xd4c] ;  /* 0x000d4c0001197983 */ /* 0x000ea80000300800 */
[----:B------:R-:W2:Y:S01]  /*66a60*/  LDL.LU R57, [R1+0xb70] ;  /* 0x000b700001397983 */ /* 0x000ea20000300800 */
[----:B------:R-:W-:-:S03]  /*66a70*/  LOP3.LUT R49, R29, 0xffff, RZ, 0xc0, !PT ;  /* 0x0000ffff1d317812 */ /* 0x000fc600078ec0ff */
[----:B------:R-:W2:Y:S04]  /*66a80*/  LDL.LU R36, [R1+0xb74] ;  /* 0x000b740001247983 */ /* 0x000ea80000300800 */
[----:B------:R-:W2:Y:S04]  /*66a90*/  LDL.LU R58, [R1+0xb78] ;  /* 0x000b7800013a7983 */ /* 0x000ea80000300800 */
[----:B------:R-:W2:Y:S01]  /*66aa0*/  LDL.LU R33, [R1+0xb7c] ;  /* 0x000b7c0001217983 */ /* 0x000ea20000300800 */
[----:B------:R-:W-:-:S03]  /*66ab0*/  LOP3.LUT R52, R35, 0xffff, RZ, 0xc0, !PT ;  /* 0x0000ffff23347812 */ /* 0x000fc600078ec0ff */
[----:B------:R-:W2:Y:S01]  /*66ac0*/  LDL.LU R59, [R1+0x9a0] ;  /* 0x0009a000013b7983 */ /* 0x000ea20000300800 */
[----:B-1----:R-:W-:-:S03]  /*66ad0*/  LOP3.LUT R42, R26, 0xffff, RZ, 0xc0, !PT ;  /* 0x0000ffff1a2a7812 */ /* 0x002fc600078ec0ff */
[----:B------:R-:W2:Y:S01]  /*66ae0*/  LDL.LU R29, [R1+0x9a4] ;  /* 0x0009a400011d7983 */ /* 0x000ea20000300800 */
[----:B------:R-:W-:-:S03]  /*66af0*/  LOP3.LUT R35, R24, 0xffff, RZ, 0xc0, !PT ;  /* 0x0000ffff18237812 */ /* 0x000fc600078ec0ff */
[----:B------:R-:W2:Y:S01]  /*66b00*/  LDL.LU R54, [R1+0x9a8] ;  /* 0x0009a80001367983 */ /* 0x000ea20000300800 */
[----:B------:R-:W-:-:S03]  /*66b10*/  LOP3.LUT R40, R10, 0xffff, RZ, 0xc0, !PT ;  /* 0x0000ffff0a287812 */ /* 0x000fc600078ec0ff */
[----:B------:R-:W2:Y:S04]  /*66b20*/  LDL.LU R26, [R1+0x9ac] ;  /* 0x0009ac00011a7983 */ /* 0x000ea80000300800 */
[----:B------:R-:W2:Y:S04]  /*66b30*/  LDL.LU R55, [R1+0x7d0] ;  /* 0x0007d00001377983 */ /* 0x000ea80000300800 */
[----:B------:R-:W2:Y:S04]  /*66b40*/  LDL.LU R24, [R1+0x7d4] ;  /* 0x0007d40001187983 */ /* 0x000ea80000300800 */
[----:B------:R-:W4:Y:S04]  /*66b50*/  LDL.LU R11, [R1+0xd40] ;  /* 0x000d4000010b7983 */ /* 0x000f280000300800 */
[----:B------:R-:W3:Y:S01]  /*66b60*/  LDL.LU R10, [R1+0xf08] ;  /* 0x000f0800010a7983 */ /* 0x000ee20000300800 */
[----:B------:R-:W-:-:S02]  /*66b70*/  LOP3.LUT R43, R31, 0xffff, RZ, 0xc0, !PT ;  /* 0x0000ffff1f2b7812 */ /* 0x000fc400078ec0ff */
[----:B------:R-:W-:Y:S01]  /*66b80*/  LOP3.LUT R38, R27, 0xffff, RZ, 0xc0, !PT ;  /* 0x0000ffff1b267812 */ /* 0x000fe200078ec0ff */
[----:B------:R-:W-:Y:S01]  /*66b90*/  IMAD.MOV.U32 R27, RZ, RZ, R23 ;  /* 0x000000ffff1b7224 */ /* 0x000fe200078e0017 */
[----:B------:R-:W-:Y:S02]  /*66ba0*/  LOP3.LUT R37, R22, 0xffff, RZ, 0xc0, !PT ;  /* 0x0000ffff16257812 */ /* 0x000fe400078ec0ff */
[----:B------:R-:W-:Y:S01]  /*66bb0*/  LOP3.LUT R31, R21, 0xffff, RZ, 0xc0, !PT ;  /* 0x0000ffff151f7812 */ /* 0x000fe200078ec0ff */
[----:B------:R-:W-:Y:S01]  /*66bc0*/  NOP ;  /* 0x0000000000007918 */ /* 0x000fe20000000000 */
[----:B------:R-:W0:Y:S01]  /*66bd0*/  LDS.128 R20, [R61] ;  /* 0x000000003d147984 */ /* 0x000e220000000c00 */
[----:B------:R-:W-:Y:S02]  /*66be0*/  PRMT R12, R53, 0x3340, R52 ;  /* 0x00003340350c7816 */ /* 0x000fe40000000034 */
[----:B------:R-:W-:Y:S02]  /*66bf0*/  LOP3.LUT R48, R30, 0xffff, RZ, 0xc0, !PT ;  /* 0x0000ffff1e307812 */ /* 0x000fe400078ec0ff */
[----:B------:R-:W-:-:S02]  /*66c00*/  PRMT R12, R12, 0x5410, R9 ;  /* 0x000054100c0c7816 */ /* 0x000fc40000000009 */
[----:B------:R-:W-:Y:S02]  /*66c10*/  PRMT R9, R47, 0x3340, R0 ;  /* 0x000033402f097816 */ /* 0x000fe40000000000 */
[----:B------:R-:W-:Y:S02]  /*66c20*/  PRMT R13, R49, 0x3340, R48 ;  /* 0x00003340310d7816 */ /* 0x000fe40000000030 */
[----:B------:R-:W-:Y:S02]  /*66c30*/  PRMT R14, R43, 0x3340, R42 ;  /* 0x000033402b0e7816 */ /* 0x000fe4000000002a */
[----:B------:R-:W-:Y:S02]  /*66c40*/  PRMT R13, R13, 0x5410, R9 ;  /* 0x000054100d0d7816 */ /* 0x000fe40000000009 */
[----:B------:R-:W-:Y:S02]  /*66c50*/  PRMT R9, R39, 0x3340, R0 ;  /* 0x0000334027097816 */ /* 0x000fe40000000000 */
[----:B------:R-:W-:-:S02]  /*66c60*/  PRMT R15, R38, 0x3340, R37 ;  /* 0x00003340260f7816 */ /* 0x000fc40000000025 */
[----:B------:R-:W-:Y:S02]  /*66c70*/  PRMT R14, R14, 0x5410, R9 ;  /* 0x000054100e0e7816 */ /* 0x000fe40000000009 */
[----:B------:R-:W-:-:S04]  /*66c80*/  PRMT R9, R35, 0x3340, R0 ;  /* 0x0000334023097816 */ /* 0x000fc80000000000 */
[----:B------:R-:W-:Y:S02]  /*66c90*/  PRMT R9, R15, 0x5410, R9 ;  /* 0x000054100f097816 */ /* 0x000fe40000000009 */
[----:B------:R-:W-:Y:S02]  /*66ca0*/  PRMT R12, R12, 0x4210, R31 ;  /* 0x000042100c0c7816 */ /* 0x000fe4000000001f */
[----:B------:R-:W-:Y:S02]  /*66cb0*/  PRMT R13, R13, 0x4210, R46 ;  /* 0x000042100d0d7816 */ /* 0x000fe4000000002e */
[----:B------:R-:W-:Y:S02]  /*66cc0*/  PRMT R14, R14, 0x4210, R41 ;  /* 0x000042100e0e7816 */ /* 0x000fe40000000029 */
[----:B------:R-:W-:Y:S01]  /*66cd0*/  PRMT R15, R9, 0x4210, R40 ;  /* 0x00004210090f7816 */ /* 0x000fe20000000028 */
[----:B------:R-:W-:Y:S01]  /*66ce0*/  NOP ;  /* 0x0000000000007918 */ /* 0x000fe20000000000 */
[----:B0-----:R-:W-:Y:S04]  /*66cf0*/  STL.64 [R1+0x7e0], R20 ;  /* 0x0007e01401007387 */ /* 0x001fe80000100a00 */
[----:B------:R0:W-:Y:S04]  /*66d00*/  STL.64 [R1+0x7e8], R22 ;  /* 0x0007e81601007387 */ /* 0x0001e80000100a00 */
[----:B0-----:R-:W2:Y:S04]  /*66d10*/  LDL.LU.64 R22, [R1+0x2c78] ;  /* 0x002c780001167983 */ /* 0x001ea80000300a00 */
[----:B------:R-:W2:Y:S04]  /*66d20*/  LDL.LU.64 R20, [R1+0x2c70] ;  /* 0x002c700001147983 */ /* 0x000ea80000300a00 */
[----:B------:R-:W2:Y:S04]  /*66d30*/  LDL.LU R51, [R1+0x7d8] ;  /* 0x0007d80001337983 */ /* 0x000ea80000300800 */
[----:B------:R-:W2:Y:S04]  /*66d40*/  LDL.LU R30, [R1+0x7dc] ;  /* 0x0007dc00011e7983 */ /* 0x000ea80000300800 */
[----:B------:R0:W-:Y:S04]  /*66d50*/  STSM.16.M88.4 [R61], R12 ;  /* 0x0000000c3d007844 */ /* 0x0001e80000000200 */
[----:B0-----:R-:W2:Y:S01]  /*66d60*/  LDL.LU R15, [R1+0xf00] ;  /* 0x000f0000010f7983 */ /* 0x001ea20000300800 */
[----:B------:R-:W-:-:S02]  /*66d70*/  SHF.R.S32.HI R9, RZ, 0x1f, R18 ;  /* 0x0000001fff097819 */ /* 0x000fc40000011412 */
[----:B------:R-:W-:-:S05]  /*66d80*/  IADD3 R12, P3, R18, R0, RZ ;  /* 0x00000000120c7210 */ /* 0x000fca0007f7e0ff */
[----:B------:R-:W-:-:S05]  /*66d90*/  IMAD.X R13, R9, 0x1, R2, P3 ;  /* 0x00000001090d7824 */ /* 0x000fca00018e0602 */
[----:B------:R0:W-:Y:S02]  /*66da0*/  STL.64 [R1+0x28d8], R12 ;  /* 0x0028d80c01007387 */ /* 0x0001e40000100a00 */
[----:B0-----:R-:W-:-:S05]  /*66db0*/  IADD3 R12, P3, R18, R3, RZ ;  /* 0x00000003120c7210 */ /* 0x001fca0007f7e0ff */
[----:B------:R-:W-:-:S05]  /*66dc0*/  IMAD.X R13, R9, 0x1, R4, P3 ;  /* 0x00000001090d7824 */ /* 0x000fca00018e0604 */
[----:B------:R-:W-:Y:S01]  /*66dd0*/  STL.64 [R1+0x28d0], R12 ;  /* 0x0028d00c01007387 */ /* 0x000fe20000100a00 */
[----:B------:R-:W-:-:S04]  /*66de0*/  SHF.R.U32.HI R14, RZ, 0x8, R42 ;  /* 0x00000008ff0e7819 */ /* 0x000fc8000001162a */
[----:B------:R-:W-:Y:S02]  /*66df0*/  LOP3.LUT R14, R14, 0xffff, RZ, 0xc0, !PT ;  /* 0x0000ffff0e0e7812 */ /* 0x000fe400078ec0ff */
[----:B------:R-:W-:-:S04]  /*66e00*/  SHF.R.U32.HI R35, RZ, 0x8, R35 ;  /* 0x00000008ff237819 */ /* 0x000fc80000011623 */
[----:B------:R-:W-:Y:S02]  /*66e10*/  LOP3.LUT R35, R35, 0xffff, RZ, 0xc0, !PT ;  /* 0x0000ffff23237812 */ /* 0x000fe400078ec0ff */
[----:B---3--:R-:W-:Y:S02]  /*66e20*/  F2FP.SATFINITE.E4M3.F32.PACK_AB_MERGE_C R32, R32, R10, RZ ;  /* 0x0000000a2020723e */ /* 0x008fe400048070ff */
[----:B------:R-:W-:Y:S02]  /*66e30*/  IADD3 R10, P3, R18, R5, RZ ;  /* 0x00000005120a7210 */ /* 0x000fe40007f7e0ff */
[----:B----4-:R-:W-:-:S03]  /*66e40*/  F2FP.SATFINITE.E4M3.F32.PACK_AB_MERGE_C R28, R28, R11, RZ ;  /* 0x0000000b1c1c723e */ /* 0x010fc600048070ff */
[----:B------:R-:W-:-:S05]  /*66e50*/  IMAD.X R11, R9, 0x1, R7, P3 ;  /* 0x00000001090b7824 */ /* 0x000fca00018e0607 */
[----:B------:R0:W-:Y:S02]  /*66e60*/  STL.64 [R1+0x28c8], R10 ;  /* 0x0028c80a01007387 */ /* 0x0001e40000100a00 */
[----:B0-----:R-:W-:-:S05]  /*66e70*/  IADD3 R10, P3, R18, R6, RZ ;  /* 0x00000006120a7210 */ /* 0x001fca0007f7e0ff */
[----:B------:R-:W-:Y:S01]  /*66e80*/  IMAD.X R11, R9, 0x1, R8, P3 ;  /* 0x00000001090b7824 */ /* 0x000fe200018e0608 */
[----:B------:R-:W-:-:S04]  /*66e90*/  SHF.R.S32.HI R9, RZ, 0x1f, R17 ;  /* 0x0000001fff097819 */ /* 0x000fc80000011411 */
[----:B------:R0:W-:Y:S02]  /*66ea0*/  STL.64 [R1+0x28c0], R10 ;  /* 0x0028c00a01007387 */ /* 0x0001e40000100a00 */
[----:B0-----:R-:W-:-:S05]  /*66eb0*/  IADD3 R10, P3, R17, R0, RZ ;  /* 0x00000000110a7210 */ /* 0x001fca0007f7e0ff */
[----:B------:R-:W-:-:S05]  /*66ec0*/  IMAD.X R11, R9, 0x1, R2, P3 ;  /* 0x00000001090b7824 */ /* 0x000fca00018e0602 */
[----:B------:R0:W-:Y:S02]  /*66ed0*/  STL.64 [R1+0x2888], R10 ;  /* 0x0028880a01007387 */ /* 0x0001e40000100a00 */
[----:B0-----:R-:W-:-:S05]  /*66ee0*/  IADD3 R10, P3, R17, R3, RZ ;  /* 0x00000003110a7210 */ /* 0x001fca0007f7e0ff */
[----:B------:R-:W-:Y:S01]  /*66ef0*/  IMAD.X R11, R9, 0x1, R4, P3 ;  /* 0x00000001090b7824 */ /* 0x000fe200018e0604 */
[----:B------:R-:W-:-:S04]  /*66f00*/  IADD3 R12, P3, R17, R5, RZ ;  /* 0x00000005110c7210 */ /* 0x000fc80007f7e0ff */
[----:B------:R0:W-:Y:S01]  /*66f10*/  STL.64 [R1+0x2878], R10 ;  /* 0x0028780a01007387 */ /* 0x0001e20000100a00 */
[----:B------:R-:W-:Y:S01]  /*66f20*/  IMAD.X R13, R9, 0x1, R7, P3 ;  /* 0x00000001090d7824 */ /* 0x000fe200018e0607 */
[----:B--2---:R-:W-:Y:S02]  /*66f30*/  F2FP.SATFINITE.E4M3.F32.PACK_AB_MERGE_C R18, R30, R51, RZ ;  /* 0x000000331e12723e */ /* 0x004fe400048070ff */
[----:B0-----:R-:W-:Y:S02]  /*66f40*/  SHF.R.U32.HI R11, RZ, 0x8, R53 ;  /* 0x00000008ff0b7819 */ /* 0x001fe40000011635 */
[----:B------:R-:W-:Y:S02]  /*66f50*/  SHF.R.U32.HI R10, RZ, 0x8, R52 ;  /* 0x00000008ff0a7819 */ /* 0x000fe40000011634 */
[----:B------:R-:W-:Y:S02]  /*66f60*/  LOP3.LUT R11, R11, 0xffff, RZ, 0xc0, !PT ;  /* 0x0000ffff0b0b7812 */ /* 0x000fe400078ec0ff */
[----:B------:R-:W-:-:S04]  /*66f70*/  LOP3.LUT R10, R10, 0xffff, RZ, 0xc0, !PT ;  /* 0x0000ffff0a0a7812 */ /* 0x000fc800078ec0ff */
[----:B------:R-:W-:Y:S02]  /*66f80*/  PRMT R30, R11, 0x3340, R10 ;  /* 0x000033400b1e7816 */ /* 0x000fe4000000000a */
[----:B------:R-:W-:Y:S02]  /*66f90*/  IADD3 R10, P3, R17, R6, RZ ;  /* 0x00000006110a7210 */ /* 0x000fe40007f7e0ff */
[----:B------:R-:W-:Y:S02]  /*66fa0*/  F2FP.SATFINITE.E4M3.F32.PACK_AB_MERGE_C R34, R34, R15, RZ ;  /* 0x0000000f2222723e */ /* 0x000fe400048070ff */
[----:B------:R-:W-:Y:S01]  /*66fb0*/  SHF.R.U32.HI R15, RZ, 0x8, R48 ;  /* 0x00000008ff0f7819 */ /* 0x000fe20000011630 */
[----:B------:R-:W-:Y:S01]  /*66fc0*/  IMAD.X R11, R9, 0x1, R8, P3 ;  /* 0x00000001090b7824 */ /* 0x000fe200018e0608 */
[----:B------:R-:W-:Y:S02]  /*66fd0*/  SHF.R.U32.HI R9, RZ, 0x8, R49 ;  /* 0x00000008ff097819 */ /* 0x000fe40000011631 */
[----:B------:R-:W-:-:S02]  /*66fe0*/  LOP3.LUT R15, R15, 0xffff, RZ, 0xc0, !PT ;  /* 0x0000ffff0f0f7812 */ /* 0x000fc400078ec0ff */
[----:B------:R-:W-:Y:S01]  /*66ff0*/  LOP3.LUT R9, R9, 0xffff, RZ, 0xc0, !PT ;  /* 0x0000ffff09097812 */ /* 0x000fe200078ec0ff */
[----:B------:R0:W-:Y:S01]  /*67000*/  STL.64 [R1+0x2870], R12 ;  /* 0x0028700c01007387 */ /* 0x0001e20000100a00 */
[----:B------:R-:W-:Y:S02]  /*67010*/  IADD3 R48, P3, R16, R0, RZ ;  /* 0x0000000010307210 */ /* 0x000fe40007f7e0ff */
[----:B------:R-:W-:Y:S01]  /*67020*/  PRMT R15, R9, 0x3340, R15 ;  /* 0x00003340090f7816 */ /* 0x000fe2000000000f */
[----:B------:R1:W-:Y:S01]  /*67030*/  STL.64 [R1+0x2868], R10 ;  /* 0x0028680a01007387 */ /* 0x0003e20000100a00 */
[----:B------:R-:W-:-:S05]  /*67040*/  SHF.R.S32.HI R9, RZ, 0x1f, R16 ;  /* 0x0000001fff097819 */ /* 0x000fca0000011410 */
[----:B------:R-:W-:Y:S01]  /*67050*/  IMAD.X R49, R9, 0x1, R2, P3 ;  /* 0x0000000109317824 */ /* 0x000fe200018e0602 */
[----:B0-----:R-:W-:Y:S02]  /*67060*/  SHF.R.U32.HI R13, RZ, 0x8, R39 ;  /* 0x00000008ff0d7819 */ /* 0x001fe40000011627 */
[----:B-1----:R-:W-:Y:S02]  /*67070*/  SHF.R.U32.HI R10, RZ, 0x8, R43 ;  /* 0x00000008ff0a7819 */ /* 0x002fe4000001162b */
[----:B------:R-:W-:Y:S02]  /*67080*/  IADD3 R42, P3, R16, R3, RZ ;  /* 0x00000003102a7210 */ /* 0x000fe40007f7e0ff */
[----:B------:R-:W-:Y:S02]  /*67090*/  LOP3.LUT R10, R10, 0xffff, RZ, 0xc0, !PT ;  /* 0x0000ffff0a0a7812 */ /* 0x000fe400078ec0ff */
[----:B------:R-:W-:Y:S01]  /*670a0*/  LOP3.LUT R13, R13, 0xffff, RZ, 0xc0, !PT ;  /* 0x0000ffff0d0d7812 */ /* 0x000fe200078ec0ff */
[----:B------:R-:W-:Y:S01]  /*670b0*/  IMAD.X R43, R9, 0x1, R4, P3 ;  /* 0x00000001092b7824 */ /* 0x000fe200018e0604 */
[----:B------:R-:W-:Y:S01]  /*670c0*/  PRMT R14, R10, 0x3340, R14 ;  /* 0x000033400a0e7816 */ /* 0x000fe2000000000e */
[----:B------:R0:W-:Y:S01]  /*670d0*/  STL.64 [R1+0x2860], R48 ;  /* 0x0028603001007387 */ /* 0x0001e20000100a00 */
[----:B------:R-:W-:-:S02]  /*670e0*/  PRMT R10, R13, 0x3340, R0 ;  /* 0x000033400d0a7816 */ /* 0x000fc40000000000 */
[----:B------:R-:W-:Y:S02]  /*670f0*/  SHF.R.U32.HI R13, RZ, 0x8, R38 ;  /* 0x00000008ff0d7819 */ /* 0x000fe40000011626 */
[----:B------:R-:W-:Y:S01]  /*67100*/  SHF.R.U32.HI R17, RZ, 0x8, R37 ;  /* 0x00000008ff117819 */ /* 0x000fe20000011625 */
[----:B------:R1:W-:Y:S01]  /*67110*/  STL.64 [R1+0x2880], R42 ;  /* 0x0028802a01007387 */ /* 0x0003e20000100a00 */
[----:B------:R-:W-:Y:S02]  /*67120*/  LOP3.LUT R13, R13, 0xffff, RZ, 0xc0, !PT ;  /* 0x0000ffff0d0d7812 */ /* 0x000fe400078ec0ff */
[----:B------:R-:W-:Y:S02]  /*67130*/  LOP3.LUT R17, R17, 0xffff, RZ, 0xc0, !PT ;  /* 0x0000ffff11117812 */ /* 0x000fe400078ec0ff */
[----:B0-----:R-:W-:Y:S02]  /*67140*/  IADD3 R48, P3, R16, R5, RZ ;  /* 0x0000000510307210 */ /* 0x001fe40007f7e0ff */
[----:B------:R-:W-:-:S03]  /*67150*/  PRMT R17, R13, 0x3340, R17 ;  /* 0x000033400d117816 */ /* 0x000fc60000000011 */
[----:B------:R-:W-:Y:S01]  /*67160*/  IMAD.X R49, R9, 0x1, R7, P3 ;  /* 0x0000000109317824 */ /* 0x000fe200018e0607 */
[----:B-1----:R-:W2:Y:S01]  /*67170*/  LDL.LU R42, [R1+0x5c0] ;  /* 0x0005c000012a7983 */ /* 0x002ea20000300800 */
[----:B------:R-:W-:-:S03]  /*67180*/  PRMT R13, R35, 0x3340, R0 ;  /* 0x00003340230d7816 */ /* 0x000fc60000000000 */
[----:B------:R-:W2:Y:S04]  /*67190*/  LDL.LU R43, [R1+0x5c4] ;  /* 0x0005c400012b7983 */ /* 0x000ea80000300800 */
[----:B------:R-:W3:Y:S04]  /*671a0*/  LDL.LU R37, [R1+0x5c8] ;  /* 0x0005c80001257983 */ /* 0x000ee80000300800 */
[----:B------:R-:W3:Y:S04]  /*671b0*/  LDL.LU R38, [R1+0x5cc] ;  /* 0x0005cc0001267983 */ /* 0x000ee80000300800 */
[----:B------:R-:W4:Y:S04]  /*671c0*/  LDL.LU R39, [R1+0x11d0] ;  /* 0x0011d00001277983 */ /* 0x000f280000300800 */
[----:B------:R-:W3:Y:S04]  /*671d0*/  LDL.LU R35, [R1+0x11cc] ;  /* 0x0011cc0001237983 */ /* 0x000ee80000300800 */
[----:B------:R0:W-:Y:S01]  /*671e0*/  STL.64 [R1+0x28a0], R48 ;  /* 0x0028a03001007387 */ /* 0x0001e20000100a00 */
[----:B------:R-:W-:-:S02]  /*671f0*/  SHF.R.U32.HI R12, RZ, 0x8, R50 ;  /* 0x00000008ff0c7819 */ /* 0x000fc40000011632 */
[----:B0-----:R-:W-:-:S05]  /*67200*/  IADD3 R48, P3, R16, R6, RZ ;  /* 0x0000000610307210 */ /* 0x001fca0007f7e0ff */
[----:B------:R-:W-:Y:S01]  /*67210*/  IMAD.X R49, R9, 0x1, R8, P3 ;  /* 0x0000000109317824 */ /* 0x000fe200018e0608 */
[----:B------:R-:W-:Y:S02]  /*67220*/  LOP3.LUT R12, R12, 0xffff, RZ, 0xc0, !PT ;  /* 0x0000ffff0c0c7812 */ /* 0x000fe400078ec0ff */
[----:B------:R-:W-:Y:S02]  /*67230*/  SHF.R.S32.HI R9, RZ, 0x1f, R19 ;  /* 0x0000001fff097819 */ /* 0x000fe40000011413 */
[----:B------:R0:W-:Y:S01]  /*67240*/  STL.64 [R1+0x2898], R48 ;  /* 0x0028983001007387 */ /* 0x0001e20000100a00 */
[----:B------:R-:W-:-:S04]  /*67250*/  PRMT R12, R12, 0x3340, R0 ;  /* 0x000033400c0c7816 */ /* 0x000fc80000000000 */
[----:B------:R-:W-:Y:S02]  /*67260*/  PRMT R12, R30, 0x5410, R12 ;  /* 0x000054101e0c7816 */ /* 0x000fe4000000000c */
[----:B------:R-:W3:Y:S01]  /*67270*/  LDL.LU R30, [R1+0x1dc] ;  /* 0x0001dc00011e7983 */ /* 0x000ee20000300800 */
[----:B0-----:R-:W-:-:S05]  /*67280*/  IADD3 R48, P3, R19, R0, RZ ;  /* 0x0000000013307210 */ /* 0x001fca0007f7e0ff */
[----:B------:R-:W-:Y:S01]  /*67290*/  IMAD.X R49, R9, 0x1, R2, P3 ;  /* 0x0000000109317824 */ /* 0x000fe200018e0602 */
[----:B------:R-:W-:-:S04]  /*672a0*/  PRMT R12, R12, 0x5210, R31 ;  /* 0x000052100c0c7816 */ /* 0x000fc8000000001f */
[----:B------:R-:W-:Y:S01]  /*672b0*/  STL.64 [R1+0x2890], R48 ;  /* 0x0028903001007387 */ /* 0x000fe20000100a00 */
[----:B------:R-:W-:-:S03]  /*672c0*/  NOP ;  /* 0x0000000000007918 */ /* 0x000fc60000000000 */
[----:B------:R-:W3:Y:S01]  /*672d0*/  LDL.LU R31, [R1+0x1d8] ;  /* 0x0001d800011f7983 */ /* 0x000ee20000300800 */
[----:B------:R-:W-:-:S03]  /*672e0*/  SHF.R.U32.HI R11, RZ, 0x8, R47 ;  /* 0x00000008ff0b7819 */ /* 0x000fc6000001162f */
[----:B------:R-:W0:Y:S01]  /*672f0*/  LDS.128 R48, [R61] ;  /* 0x000000003d307984 */ /* 0x000e220000000c00 */
[----:B------:R-:W-:Y:S02]  /*67300*/  LOP3.LUT R11, R11, 0xffff, RZ, 0xc0, !PT ;  /* 0x0000ffff0b0b7812 */ /* 0x000fe400078ec0ff */
[----:B------:R-:W-:Y:S02]  /*67310*/  IADD3 R16, P3, R19, R3, RZ ;  /* 0x0000000313107210 */ /* 0x000fe40007f7e0ff */
[----:B------:R-:W-:Y:S02]  /*67320*/  PRMT R11, R11, 0x3340, R0 ;  /* 0x000033400b0b7816 */ /* 0x000fe40000000000 */
[----:B------:R-:W-:Y:S02]  /*67330*/  PRMT R10, R14, 0x5410, R10 ;  /* 0x000054100e0a7816 */ /* 0x000fe4000000000a */
[----:B------:R-:W-:Y:S02]  /*67340*/  PRMT R11, R15, 0x5410, R11 ;  /* 0x000054100f0b7816 */ /* 0x000fe4000000000b */
[----:B------:R-:W-:Y:S01]  /*67350*/  PRMT R15, R17, 0x5410, R13 ;  /* 0x00005410110f7816 */ /* 0x000fe2000000000d */
[----:B------:R-:W-:Y:S01]  /*67360*/  IMAD.X R17, R9, 0x1, R4, P3 ;  /* 0x0000000109117824 */ /* 0x000fe200018e0604 */
[----:B------:R-:W-:-:S02]  /*67370*/  PRMT R14, R10, 0x5210, R41 ;  /* 0x000052100a0e7816 */ /* 0x000fc40000000029 */
[----:B------:R-:W-:Y:S02]  /*67380*/  IADD3 R10, P3, R19, R5, RZ ;  /* 0x00000005130a7210 */ /* 0x000fe40007f7e0ff */
[----:B------:R-:W-:-:S03]  /*67390*/  PRMT R13, R11, 0x5210, R46 ;  /* 0x000052100b0d7816 */ /* 0x000fc6000000002e */
[----:B------:R-:W-:Y:S01]  /*673a0*/  IMAD.X R11, R9, 0x1, R7, P3 ;  /* 0x00000001090b7824 */ /* 0x000fe200018e0607 */
[----:B------:R-:W-:Y:S04]  /*673b0*/  STL.64 [R1+0x28a8], R16 ;  /* 0x0028a81001007387 */ /* 0x000fe80000100a00 */
[----:B------:R1:W-:Y:S01]  /*673c0*/  STL.64 [R1+0x28b8], R10 ;  /* 0x0028b80a01007387 */ /* 0x0003e20000100a00 */
[----:B------:R-:W-:Y:S02]  /*673d0*/  F2FP.SATFINITE.E4M3.F32.PACK_AB_MERGE_C R33, R33, R58, RZ ;  /* 0x0000003a2121723e */ /* 0x000fe400048070ff */
[----:B------:R-:W-:Y:S02]  /*673e0*/  F2FP.SATFINITE.E4M3.F32.PACK_AB_MERGE_C R29, R29, R59, RZ ;  /* 0x0000003b1d1d723e */ /* 0x000fe400048070ff */
[----:B-1----:R-:W-:-:S05]  /*673f0*/  IADD3 R10, P3, R19, R6, RZ ;  /* 0x00000006130a7210 */ /* 0x002fca0007f7e0ff */
[----:B------:R-:W-:Y:S01]  /*67400*/  IMAD.X R11, R9, 0x1, R8, P3 ;  /* 0x00000001090b7824 */ /* 0x000fe200018e0608 */
[----:B------:R-:W-:Y:S02]  /*67410*/  F2FP.SATFINITE.E4M3.F32.PACK_AB_MERGE_C R36, R36, R57, RZ ;  /* 0x000000392424723e */ /* 0x000fe400048070ff */
[----:B------:R-:W-:Y:S02]  /*67420*/  LOP3.LUT R47, R33, 0xffff, RZ, 0xc0, !PT ;  /* 0x0000ffff212f7812 */ /* 0x000fe400078ec0ff */
[----:B------:R-:W-:Y:S04]  /*67430*/  STL.64 [R1+0x28b0], R10 ;  /* 0x0028b00a01007387 */ /* 0x000fe80000100a00 */
[----:B0-----:R0:W-:Y:S04]  /*67440*/  STL.64 [R1+0x5e0], R48 ;  /* 0x0005e03001007387 */ /* 0x0011e80000100a00 */
[----:B------:R1:W-:Y:S04]  /*67450*/  STL.64 [R1+0x5e8], R50 ;  /* 0x0005e83201007387 */ /* 0x0003e80000100a00 */
[----:B------:R-:W3:Y:S01]  /*67460*/  LDL.LU R33, [R1+0xef4] ;  /* 0x000ef40001217983 */ /* 0x000ee20000300800 */
[----:B0-----:R-:W-:-:S03]  /*67470*/  LOP3.LUT R48, R32, 0xffff, RZ, 0xc0, !PT ;  /* 0x0000ffff20307812 */ /* 0x001fc600078ec0ff */
[----:B------:R-:W3:Y:S01]  /*67480*/  LDL.LU R32, [R1+0xefc] ;  /* 0x000efc0001207983 */ /* 0x000ee20000300800 */
[----:B-1----:R-:W-:Y:S02]  /*67490*/  LOP3.LUT R50, R36, 0xffff, RZ, 0xc0, !PT ;  /* 0x0000ffff24327812 */ /* 0x002fe400078ec0ff */
[----:B------:R-:W-:Y:S02]  /*674a0*/  F2FP.SATFINITE.E4M3.F32.PACK_AB_MERGE_C R25, R25, R56, RZ ;  /* 0x000000381919723e */ /* 0x000fe400048070ff */
[----:B------:R-:W-:Y:S02]  /*674b0*/  F2FP.SATFINITE.E4M3.F32.PACK_AB_MERGE_C R26, R26, R54, RZ ;  /* 0x000000361a1a723e */ /* 0x000fe400048070ff */
[----:B------:R-:W-:Y:S02]  /*674c0*/  F2FP.SATFINITE.E4M3.F32.PACK_AB_MERGE_C R24, R24, R55, RZ ;  /* 0x000000371818723e */ /* 0x000fe400048070ff */
[----:B------:R-:W-:Y:S02]  /*674d0*/  LOP3.LUT R46, R18, 0xffff, RZ, 0xc0, !PT ;  /* 0x0000ffff122e7812 */ /* 0x000fe400078ec0ff */
[----:B------:R-:W-:Y:S01]  /*674e0*/  PRMT R15, R15, 0x5210, R40 ;  /* 0x000052100f0f7816 */ /* 0x000fe20000000028 */
[----:B------:R-:W-:-:S04]  /*674f0*/  NOP ;  /* 0x0000000000007918 */ /* 0x000fc80000000000 */
[----:B------:R0:W-:Y:S01]  /*67500*/  STSM.16.M88.4 [R61], R12 ;  /* 0x0000000c3d007844 */ /* 0x0001e20000000200 */
[----:B------:R-:W-:Y:S02]  /*67510*/  LOP3.LUT R16, R34, 0xffff, RZ, 0xc0, !PT ;  /* 0x0000ffff22107812 */ /* 0x000fe400078ec0ff */
[----:B------:R-:W-:Y:S02]  /*67520*/  LOP3.LUT R34, R26, 0xffff, RZ, 0xc0, !PT ;  /* 0x0000ffff1a227812 */ /* 0x000fe400078ec0ff */
[----:B------:R-:W-:Y:S02]  /*67530*/  PRMT R9, R50, 0x3340, R0 ;  /* 0x0000334032097816 */ /* 0x000fe40000000000 */
[----:B--2---:R-:W-:Y:S02]  /*67540*/  F2FP.SATFINITE.E4M3.F32.PACK_AB_MERGE_C R11, R43, R42, RZ ;  /* 0x0000002a2b0b723e */ /* 0x004fe400048070ff */
[----:B------:R-:W-:Y:S02]  /*67550*/  LOP3.LUT R42, R28, 0xffff, RZ, 0xc0, !PT ;  /* 0x0000ffff1c2a7812 */ /* 0x000fe400078ec0ff */
[----:B----4-:R-:W-:-:S02]  /*67560*/  LOP3.LUT R52, R39, 0xffff, RZ, 0xc0, !PT ;  /* 0x0000ffff27347812 */ /* 0x010fc400078ec0ff */
[----:B------:R-:W-:Y:S02]  /*67570*/  LOP3.LUT R39, R29, 0xffff, RZ, 0xc0, !PT ;  /* 0x0000ffff1d277812 */ /* 0x000fe400078ec0ff */
[----:B------:R-:W2:Y:S04]  /*67580*/  LDL.LU R29, [R1+0xd34] ;  /* 0x000d3400011d7983 */ /* 0x000ea80000300800 */
[----:B------:R-:W4:Y:S04]  /*67590*/  LDL.LU R28, [R1+0xd3c] ;  /* 0x000d3c00011c7983 */ /* 0x000f280000300800 */
[----:B------:R-:W4:Y:S04]  /*675a0*/  LDL.LU R19, [R1+0xb60] ;  /* 0x000b600001137983 */ /* 0x000f280000300800 */
[----:B------:R-:W4:Y:S04]  /*675b0*/  LDL.LU R36, [R1+0xb64] ;  /* 0x000b640001247983 */ /* 0x000f280000300800 */
[----:B------:R-:W4:Y:S01]  /*675c0*/  LDL.LU R17, [R1+0xb68] ;  /* 0x000b680001117983 */ /* 0x000f220000300800 */
[----:B---3--:R-:W-:-:S03]  /*675d0*/  F2FP.SATFINITE.E4M3.F32.PACK_AB_MERGE_C R10, R38, R37, RZ ;  /* 0x00000025260a723e */ /* 0x008fc600048070ff */
[----:B------:R-:W3:Y:S04]  /*675e0*/  LDL.LU R56, [R1+0xb6c] ;  /* 0x000b6c0001387983 */ /* 0x000ee80000300800 */
[----:B------:R-:W3:Y:S04]  /*675f0*/  LDL.LU R57, [R1+0x990] ;  /* 0x0009900001397983 */ /* 0x000ee80000300800 */
[----:B------:R-:W3:Y:S04]  /*67600*/  LDL.LU R58, [R1+0x994] ;  /* 0x00099400013a7983 */ /* 0x000ee80000300800 */
[----:B------:R-:W3:Y:S01]  /*67610*/  LDL.LU R59, [R1+0x998] ;  /* 0x00099800013b7983 */ /* 0x000ee20000300800 */
[----:B------:R-:W-:-:S03]  /*67620*/  LOP3.LUT R41, R11, 0xffff, RZ, 0xc0, !PT ;  /* 0x0000ffff0b297812 */ /* 0x000fc600078ec0ff */
[----:B------:R-:W3:Y:S01]  /*67630*/  LDL.LU R53, [R1+0x99c] ;  /* 0x00099c0001357983 */ /* 0x000ee20000300800 */
[----:B------:R-:W-:-:S03]  /*67640*/  LOP3.LUT R40, R10, 0xffff, RZ, 0xc0, !PT ;  /* 0x0000ffff0a287812 */ /* 0x000fc600078ec0ff */
[----:B------:R-:W3:Y:S04]  /*67650*/  LDL.LU R54, [R1+0x7c0] ;  /* 0x0007c00001367983 */ /* 0x000ee80000300800 */
[----:B------:R-:W3:Y:S04]  /*67660*/  LDL.LU R55, [R1+0x7c4] ;  /* 0x0007c40001377983 */ /* 0x000ee80000300800 */
[----:B------:R-:W3:Y:S04]  /*67670*/  LDL.LU R18, [R1+0xd38] ;  /* 0x000d380001127983 */ /* 0x000ee80000300800 */
[----:B------:R-:W2:Y:S04]  /*67680*/  LDL.LU R11, [R1+0xd30] ;  /* 0x000d3000010b7983 */ /* 0x000ea80000300800 */
[----:B------:R-:W4:Y:S01]  /*67690*/  LDL.LU R10, [R1+0xef8] ;  /* 0x000ef800010a7983 */ /* 0x000f220000300800 */
[----:B------:R-:W-:-:S02]  /*676a0*/  LOP3.LUT R43, R30, 0xffff, RZ, 0xc0, !PT ;  /* 0x0000ffff1e2b7812 */ /* 0x000fc400078ec0ff */
[----:B------:R-:W-:Y:S01]  /*676b0*/  LOP3.LUT R38, R31, 0xffff, RZ, 0xc0, !PT ;  /* 0x0000ffff1f267812 */ /* 0x000fe200078ec0ff */
[----:B------:R-:W-:Y:S01]  /*676c0*/  IMAD.MOV.U32 R31, RZ, RZ, R27 ;  /* 0x000000ffff1f7224 */ /* 0x000fe200078e001b */
[----:B------:R-:W-:Y:S02]  /*676d0*/  LOP3.LUT R37, R25, 0xffff, RZ, 0xc0, !PT ;  /* 0x0000ffff19257812 */ /* 0x000fe400078ec0ff */
[----:B------:R-:W-:Y:S01]  /*676e0*/  LOP3.LUT R30, R24, 0xffff, RZ, 0xc0, !PT ;  /* 0x0000ffff181e7812 */ /* 0x000fe200078ec0ff */
[----:B------:R-:W-:Y:S01]  /*676f0*/  NOP ;  /* 0x0000000000007918 */ /* 0x000fe20000000000 */
[----:B------:R-:W1:Y:S01]  /*67700*/  LDS.128 R24, [R61] ;  /* 0x000000003d187984 */ /* 0x000e620000000c00 */
[----:B0-----:R-:W-:Y:S02]  /*67710*/  PRMT R12, R52, 0x3340, R16 ;  /* 0x00003340340c7816 */ /* 0x001fe40000000010 */
        /* <DEDUP_REMOVED lines=16> */
[----:B-1----:R-:W-:Y:S04]  /*67820*/  STL.64 [R1+0x510], R24 ;  /* 0x0005101801007387 */ /* 0x002fe80000100a00 */
[----:B------:R0:W-:Y:S04]  /*67830*/  STL.64 [R1+0x518], R26 ;  /* 0x0005181a01007387 */ /* 0x0001e80000100a00 */
[----:B0-----:R-:W3:Y:S04]  /*67840*/  LDL.LU.64 R26, [R1+0x2c68] ;  /* 0x002c6800011a7983 */ /* 0x001ee80000300a00 */
[----:B------:R-:W3:Y:S04]  /*67850*/  LDL.LU.64 R24, [R1+0x2c60] ;  /* 0x002c600001187983 */ /* 0x000ee80000300a00 */
[----:B------:R-:W3:Y:S04]  /*67860*/  LDL.LU R51, [R1+0x7c8] ;  /* 0x0007c80001337983 */ /* 0x000ee80000300800 */
[----:B------:R-:W3:Y:S04]  /*67870*/  LDL.LU R35, [R1+0x7cc] ;  /* 0x0007cc0001237983 */ /* 0x000ee80000300800 */
[----:B------:R0:W-:Y:S04]  /*67880*/  STSM.16.M88.4 [R61], R12 ;  /* 0x0000000c3d007844 */ /* 0x0001e80000000200 */
[----:B0-----:R-:W3:Y:S01]  /*67890*/  LDL.LU R15, [R1+0xef0] ;  /* 0x000ef000010f7983 */ /* 0x001ee20000300800 */
        /* <DEDUP_REMOVED lines=11> */
[----:B----4-:R-:W-:Y:S02]  /*67950*/  F2FP.SATFINITE.E4M3.F32.PACK_AB_MERGE_C R32, R32, R10, RZ ;  /* 0x0000000a2020723e */ /* 0x010fe400048070ff */
[----:B------:R-:W-:Y:S02]  /*67960*/  IADD3 R10, P3, R22, R5, RZ ;  /* 0x00000005160a7210 */ /* 0x000fe40007f7e0ff */
[----:B--2---:R-:W-:-:S03]  /*67970*/  F2FP.SATFINITE.E4M3.F32.PACK_AB_MERGE_C R29, R29, R11, RZ ;  /* 0x0000000b1d1d723e */ /* 0x004fc600048070ff */
        /* <DEDUP_REMOVED lines=14> */
[----:B0-----:R-:W-:Y:S02]  /*67a60*/  SHF.R.U32.HI R11, RZ, 0x8, R52 ;  /* 0x00000008ff0b7819 */ /* 0x001fe40000011634 */
[----:B------:R-:W-:Y:S02]  /*67a70*/  SHF.R.U32.HI R10, RZ, 0x8, R16 ;  /* 0x00000008ff0a7819 */ /* 0x000fe40000011610 */
[----:B------:R-:W-:Y:S02]  /*67a80*/  LOP3.LUT R11, R11, 0xffff, RZ, 0xc0, !PT ;  /* 0x0000ffff0b0b7812 */ /* 0x000fe400078ec0ff */
[----:B------:R-:W-:Y:S02]  /*67a90*/  LOP3.LUT R10, R10, 0xffff, RZ, 0xc0, !PT ;  /* 0x0000ffff0a0a7812 */ /* 0x000fe400078ec0ff */
[----:B---3--:R-:W-:-:S02]  /*67aa0*/  F2FP.SATFINITE.E4M3.F32.PACK_AB_MERGE_C R16, R35, R51, RZ ;  /* 0x000000332310723e */ /* 0x008fc400048070ff */
[----:B------:R-:W-:Y:S02]  /*67ab0*/  PRMT R35, R11, 0x3340, R10 ;  /* 0x000033400b237816 */ /* 0x000fe4000000000a */
[----:B------:R-:W-:Y:S02]  /*67ac0*/  IADD3 R10, P3, R21, R6, RZ ;  /* 0x00000006150a7210 */ /* 0x000fe40007f7e0ff */
[----:B------:R-:W-:Y:S02]  /*67ad0*/  F2FP.SATFINITE.E4M3.F32.PACK_AB_MERGE_C R33, R33, R15, RZ ;  /* 0x0000000f2121723e */ /* 0x000fe400048070ff */
[----:B------:R-:W-:Y:S01]  /*67ae0*/  SHF.R.U32.HI R15, RZ, 0x8, R48 ;  /* 0x00000008ff0f7819 */ /* 0x000fe20000011630 */
[----:B------:R-:W-:Y:S01]  /*67af0*/  IMAD.X R11, R9, 0x1, R8, P3 ;  /* 0x00000001090b7824 */ /* 0x000fe200018e0608 */
[----:B------:R-:W-:Y:S02]  /*67b00*/  SHF.R.U32.HI R9, RZ, 0x8, R49 ;  /* 0x00000008ff097819 */ /* 0x000fe40000011631 */
[----:B------:R-:W-:-:S02]  /*67b10*/  LOP3.LUT R15, R15, 0xffff, RZ, 0xc0, !PT ;  /* 0x0000ffff0f0f7812 */ /* 0x000fc400078ec0ff */
[----:B------:R-:W-:Y:S02]  /*67b20*/  LOP3.LUT R9, R9, 0xffff, RZ, 0xc0, !PT ;  /* 0x0000ffff09097812 */ /* 0x000fe400078ec0ff */
[C---:B------:R-:W-:Y:S02]  /*67b30*/  IADD3 R48, P3, R20.reuse, R0, RZ ;  /* 0x0000000014307210 */ /* 0x040fe40007f7e0ff */
[----:B------:R-:W-:Y:S02]  /*67b40*/  PRMT R15, R9, 0x3340, R15 ;  /* 0x00003340090f7816 */ /* 0x000fe4000000000f */
[----:B------:R-:W-:Y:S01]  /*67b50*/  SHF.R.S32.HI R9, RZ, 0x1f, R20 ;  /* 0x0000001fff097819 */ /* 0x000fe20000011414 */
[----:B------:R0:W-:Y:S04]  /*67b60*/  STL.64 [R1+0x27f0], R12 ;  /* 0x0027f00c01007387 */ /* 0x0001e80000100a00 */
[----:B------:R1:W-:Y:S01]  /*67b70*/  STL.64 [R1+0x27e8], R10 ;  /* 0x0027e80a01007387 */ /* 0x0003e20000100a00 */
[----:B------:R-:W-:Y:S01]  /*67b80*/  IMAD.X R49, R9, 0x1, R2, P3 ;  /* 0x0000000109317824 */ /* 0x000fe200018e0602 */
[----:B------:R-:W-:-:S02]  /*67b90*/  IADD3 R42, P3, R20, R3, RZ ;  /* 0x00000003142a7210 */ /* 0x000fc40007f7e0ff */
[----:B0-----:R-:W-:Y:S02]  /*67ba0*/  SHF.R.U32.HI R13, RZ, 0x8, R39 ;  /* 0x00000008ff0d7819 */ /* 0x001fe40000011627 */
[----:B-1----:R-:W-:Y:S02]  /*67bb0*/  SHF.R.U32.HI R10, RZ, 0x8, R43 ;  /* 0x00000008ff0a7819 */ /* 0x002fe4000001162b */
[----:B------:R-:W-:Y:S02]  /*67bc0*/  LOP3.LUT R13, R13, 0xffff, RZ, 0xc0, !PT ;  /* 0x0000ffff0d0d7812 */ /* 0x000fe400078ec0ff */
[----:B------:R-:W-:Y:S01]  /*67bd0*/  LOP3.LUT R10, R10, 0xffff, RZ, 0xc0, !PT ;  /* 0x0000ffff0a0a7812 */ /* 0x000fe200078ec0ff */
[----:B------:R-:W-:Y:S01]  /*67be0*/  IMAD.X R43, R9, 0x1, R4, P3 ;  /* 0x00000001092b7824 */ /* 0x000fe200018e0604 */
[----:B------:R0:W-:Y:S02]  /*67bf0*/  STL.64 [R1+0x27e0], R48 ;  /* 0x0027e03001007387 */ /* 0x0001e40000100a00 */
[----:B------:R-:W-:-:S02]  /*67c00*/  PRMT R14, R10, 0x3340, R14 ;  /* 0x000033400a0e7816 */ /* 0x000fc4000000000e */
[----:B------:R-:W-:Y:S02]  /*67c10*/  PRMT R10, R13, 0x3340, R0 ;  /* 0x000033400d0a7816 */ /* 0x000fe40000000000 */
[----:B------:R-:W-:Y:S02]  /*67c20*/  SHF.R.U32.HI R13, RZ, 0x8, R38 ;  /* 0x00000008ff0d7819 */ /* 0x000fe40000011626 */
[----:B------:R-:W-:Y:S01]  /*67c30*/  SHF.R.U32.HI R21, RZ, 0x8, R37 ;  /* 0x00000008ff157819 */ /* 0x000fe20000011625 */
[----:B------:R1:W-:Y:S01]  /*67c40*/  STL.64 [R1+0x2800], R42 ;  /* 0x0028002a01007387 */ /* 0x0003e20000100a00 */
[----:B0-----:R-:W-:Y:S02]  /*67c50*/  IADD3 R48, P3, R20, R5, RZ ;  /* 0x0000000514307210 */ /* 0x001fe40007f7e0ff */
[----:B------:R-:W-:Y:S02]  /*67c60*/  LOP3.LUT R13, R13, 0xffff, RZ, 0xc0, !PT ;  /* 0x0000ffff0d0d7812 */ /* 0x000fe400078ec0ff */
[----:B------:R-:W-:Y:S01]  /*67c70*/  LOP3.LUT R21, R21, 0xffff, RZ, 0xc0, !PT ;  /* 0x0000ffff15157812 */ /* 0x000fe200078ec0ff */
[----:B------:R-:W-:Y:S01]  /*67c80*/  IMAD.X R49, R9, 0x1, R7, P3 ;  /* 0x0000000109317824 */ /* 0x000fe200018e0607 */
[----:B-1----:R-:W2:Y:S04]  /*67c90*/  LDL.LU R42, [R1+0x5a0] ;  /* 0x0005a000012a7983 */ /* 0x002ea80000300800 */
[----:B------:R-:W2:Y:S01]  /*67ca0*/  LDL.LU R43, [R1+0x5a4] ;  /* 0x0005a400012b7983 */ /* 0x000ea20000300800 */
[----:B------:R-:W-:-:S03]  /*67cb0*/  PRMT R21, R13, 0x3340, R21 ;  /* 0x000033400d157816 */ /* 0x000fc60000000015 */
[----:B------:R-:W3:Y:S01]  /*67cc0*/  LDL.LU R37, [R1+0x5a8] ;  /* 0x0005a80001257983 */ /* 0x000ee20000300800 */
[----:B------:R-:W-:-:S03]  /*67cd0*/  PRMT R13, R34, 0x3340, R0 ;  /* 0x00003340220d7816 */ /* 0x000fc60000000000 */
        /* <DEDUP_REMOVED lines=35> */
[----:B-1----:R-:W-:-:S05]  /*67f10*/  IADD3 R10, P3, R23, R6, RZ ;  /* 0x00000006170a7210 */ /* 0x002fca0007f7e0ff */
[----:B------:R-:W-:Y:S01]  /*67f20*/  IMAD.X R11, R9, 0x1, R8, P3 ;  /* 0x00000001090b7824 */ /* 0x000fe200018e0608 */
[----:B------:R-:W-:Y:S02]  /*67f30*/  F2FP.SATFINITE.E4M3.F32.PACK_AB_MERGE_C R22, R56, R17, RZ ;  /* 0x000000113816723e */ /* 0x000fe400048070ff */
[----:B------:R-:W-:Y:S02]  /*67f40*/  F2FP.SATFINITE.E4M3.F32.PACK_AB_MERGE_C R28, R28, R18, RZ ;  /* 0x000000121c1c723e */ /* 0x000fe400048070ff */
[----:B------:R-:W-:Y:S01]  /*67f50*/  STL.64 [R1+0x2830], R10 ;  /* 0x0028300a01007387 */ /* 0x000fe20000100a00 */
[----:B------:R-:W-:-:S03]  /*67f60*/  F2FP.SATFINITE.E4M3.F32.PACK_AB_MERGE_C R18, R53, R59, RZ ;  /* 0x0000003b3512723e */ /* 0x000fc600048070ff */
[----:B0-----:R-:W-:Y:S01]  /*67f70*/  STL.64 [R1+0x500], R48 ;  /* 0x0005003001007387 */ /* 0x001fe20000100a00 */
[----:B------:R-:W-:-:S03]  /*67f80*/  F2FP.SATFINITE.E4M3.F32.PACK_AB_MERGE_C R19, R58, R57, RZ ;  /* 0x000000393a13723e */ /* 0x000fc600048070ff */
[----:B------:R0:W-:Y:S01]  /*67f90*/  STL.64 [R1+0x508], R50 ;  /* 0x0005083201007387 */ /* 0x0001e20000100a00 */
[----:B------:R-:W-:Y:S02]  /*67fa0*/  LOP3.LUT R52, R33, 0xffff, RZ, 0xc0, !PT ;  /* 0x0000ffff21347812 */ /* 0x000fe400078ec0ff */
[----:B------:R-:W-:Y:S02]  /*67fb0*/  LOP3.LUT R33, R18, 0xffff, RZ, 0xc0, !PT ;  /* 0x0000ffff12217812 */ /* 0x000fe400078ec0ff */
[----:B------:R-:W-:Y:S02]  /*67fc0*/  LOP3.LUT R41, R19, 0xffff, RZ, 0xc0, !PT ;  /* 0x0000ffff13297812 */ /* 0x000fe400078ec0ff */
[----:B0-----:R-:W-:Y:S02]  /*67fd0*/  LOP3.LUT R50, R36, 0xffff, RZ, 0xc0, !PT ;  /* 0x0000ffff24327812 */ /* 0x001fe400078ec0ff */
[----:B------:R-:W3:Y:S01]  /*67fe0*/  LDL.LU R36, [R1+0xee4] ;  /* 0x000ee40001247983 */ /* 0x000ee20000300800 */
[----:B------:R-:W-:-:S02]  /*67ff0*/  F2FP.SATFINITE.E4M3.F32.PACK_AB_MERGE_C R17, R55, R54, RZ ;  /* 0x000000363711723e */ /* 0x000fc400048070ff */
[----:B------:R-:W-:Y:S02]  /*68000*/  LOP3.LUT R47, R16, 0xffff, RZ, 0xc0, !PT ;  /* 0x0000ffff102f7812 */ /* 0x000fe400078ec0ff */
[----:B------:R-:W-:Y:S01]  /*68010*/  PRMT R15, R15, 0x5210, R40 ;  /* 0x000052100f0f7816 */ /* 0x000fe20000000028 */
[----:B------:R-:W-:-:S04]  /*68020*/  NOP ;  /* 0x0000000000007918 */ /* 0x000fc80000000000 */
[----:B------:R0:W-:Y:S01]  /*68030*/  STSM.16.M88.4 [R61], R12 ;  /* 0x0000000c3d007844 */ /* 0x0001e20000000200 */
[----:B------:R-:W-:Y:S02]  /*68040*/  PRMT R9, R50, 0x3340, R0 ;  /* 0x0000334032097816 */ /* 0x000fe40000000000 */
[----:B--2---:R-:W-:Y:S02]  /*68050*/  F2FP.SATFINITE.E4M3.F32.PACK_AB_MERGE_C R11, R43, R42, RZ ;  /* 0x0000002a2b0b723e */ /* 0x004fe400048070ff */
[----:B------:R-:W-:Y:S02]  /*68060*/  LOP3.LUT R43, R32, 0xffff, RZ, 0xc0, !PT ;  /* 0x0000ffff202b7812 */ /* 0x000fe400078ec0ff */
[----:B------:R-:W2:Y:S04]  /*68070*/  LDL.LU R32, [R1+0xeec] ;  /* 0x000eec0001207983 */ /* 0x000ea80000300800 */
[----:B------:R-:W2:Y:S01]  /*68080*/  LDL.LU R23, [R1+0xd24] ;  /* 0x000d240001177983 */ /* 0x000ea20000300800 */
[----:B----4-:R-:W-:-:S02]  /*68090*/  LOP3.LUT R53, R39, 0xffff, RZ, 0xc0, !PT ;  /* 0x0000ffff27357812 */ /* 0x010fc400078ec0ff */
[----:B------:R-:W-:Y:S02]  /*680a0*/  LOP3.LUT R39, R22, 0xffff, RZ, 0xc0, !PT ;  /* 0x0000ffff16277812 */ /* 0x000fe400078ec0ff */
[----:B------:R-:W4:Y:S04]  /*680b0*/  LDL.LU R22, [R1+0xd2c] ;  /* 0x000d2c0001167983 */ /* 0x000f280000300800 */
[----:B------:R-:W4:Y:S04]  /*680c0*/  LDL.LU R21, [R1+0xb54] ;  /* 0x000b540001157983 */ /* 0x000f280000300800 */
[----:B------:R-:W4:Y:S04]  /*680d0*/  LDL.LU R18, [R1+0xb58] ;  /* 0x000b580001127983 */ /* 0x000f280000300800 */
[----:B------:R-:W4:Y:S01]  /*680e0*/  LDL.LU R20, [R1+0xb5c] ;  /* 0x000b5c0001147983 */ /* 0x000f220000300800 */
[----:B---3--:R-:W-:-:S03]  /*680f0*/  F2FP.SATFINITE.E4M3.F32.PACK_AB_MERGE_C R10, R38, R37, RZ ;  /* 0x00000025260a723e */ /* 0x008fc600048070ff */
[----:B------:R-:W3:Y:S01]  /*68100*/  LDL.LU R19, [R1+0x980] ;  /* 0x0009800001137983 */ /* 0x000ee20000300800 */
[----:B------:R-:W-:-:S03]  /*68110*/  LOP3.LUT R48, R34, 0xffff, RZ, 0xc0, !PT ;  /* 0x0000ffff22307812 */ /* 0x000fc600078ec0ff */
[----:B------:R-:W3:Y:S01]  /*68120*/  LDL.LU R56, [R1+0x984] ;  /* 0x0009840001387983 */ /* 0x000ee20000300800 */
[----:B------:R-:W-:-:S03]  /*68130*/  LOP3.LUT R34, R17, 0xffff, RZ, 0xc0, !PT ;  /* 0x0000ffff11227812 */ /* 0x000fc600078ec0ff */
[----:B------:R-:W3:Y:S04]  /*68140*/  LDL.LU R57, [R1+0x988] ;  /* 0x0009880001397983 */ /* 0x000ee80000300800 */
[----:B------:R-:W3:Y:S01]  /*68150*/  LDL.LU R58, [R1+0x98c] ;  /* 0x00098c00013a7983 */ /* 0x000ee20000300800 */
[----:B------:R-:W-:-:S03]  /*68160*/  LOP3.LUT R46, R11, 0xffff, RZ, 0xc0, !PT ;  /* 0x0000ffff0b2e7812 */ /* 0x000fc600078ec0ff */
[----:B------:R-:W3:Y:S01]  /*68170*/  LDL.LU R59, [R1+0x7b0] ;  /* 0x0007b000013b7983 */ /* 0x000ee20000300800 */
[----:B------:R-:W-:-:S03]  /*68180*/  LOP3.LUT R40, R10, 0xffff, RZ, 0xc0, !PT ;  /* 0x0000ffff0a287812 */ /* 0x000fc600078ec0ff */
[----:B------:R-:W3:Y:S04]  /*68190*/  LDL.LU R54, [R1+0x7b4] ;  /* 0x0007b40001367983 */ /* 0x000ee80000300800 */
[----:B------:R-:W4:Y:S04]  /*681a0*/  LDL.LU R17, [R1+0xb50] ;  /* 0x000b500001117983 */ /* 0x000f280000300800 */
[----:B------:R-:W3:Y:S04]  /*681b0*/  LDL.LU R16, [R1+0xd28] ;  /* 0x000d280001107983 */ /* 0x000ee80000300800 */
[----:B------:R-:W4:Y:S04]  /*681c0*/  LDL.LU R11, [R1+0xd20] ;  /* 0x000d2000010b7983 */ /* 0x000f280000300800 */
[----:B------:R-:W2:Y:S01]  /*681d0*/  LDL.LU R10, [R1+0xee8] ;  /* 0x000ee800010a7983 */ /* 0x000ea20000300800 */
[----:B------:R-:W-:Y:S01]  /*681e0*/  LOP3.LUT R49, R35, 0xffff, RZ, 0xc0, !PT ;  /* 0x0000ffff23317812 */ /* 0x000fe200078ec0ff */
[----:B------:R-:W-:Y:S01]  /*681f0*/  IMAD.MOV.U32 R35, RZ, RZ, R31 ;  /* 0x000000ffff237224 */ /* 0x000fe200078e001f */
[----:B------:R-:W-:-:S02]  /*68200*/  LOP3.LUT R42, R29, 0xffff, RZ, 0xc0, !PT ;  /* 0x0000ffff1d2a7812 */ /* 0x000fc400078ec0ff */
[----:B------:R-:W-:Y:S02]  /*68210*/  LOP3.LUT R38, R30, 0xffff, RZ, 0xc0, !PT ;  /* 0x0000ffff1e267812 */ /* 0x000fe400078ec0ff */
[----:B------:R-:W-:Y:S01]  /*68220*/  LOP3.LUT R37, R28, 0xffff, RZ, 0xc0, !PT ;  /* 0x0000ffff1c257812 */ /* 0x000fe200078ec0ff */
[----:B------:R-:W-:Y:S01]  /*68230*/  NOP ;  /* 0x0000000000007918 */ /* 0x000fe20000000000 */
[----:B------:R-:W1:Y:S01]  /*68240*/  LDS.128 R28, [R61] ;  /* 0x000000003d1c7984 */ /* 0x000e620000000c00 */
[----:B0-----:R-:W-:Y:S02]  /*68250*/  PRMT R12, R53, 0x3340, R52 ;  /* 0x00003340350c7816 */ /* 0x001fe40000000034 */
[----:B------:R-:W-:Y:S02]  /*68260*/  PRMT R13, R48, 0x3340, R43 ;  /* 0x00003340300d7816 */ /* 0x000fe4000000002b */
[----:B------:R-:W-:Y:S02]  /*68270*/  PRMT R12, R12, 0x5410, R9 ;  /* 0x000054100c0c7816 */ /* 0x000fe40000000009 */
[----:B------:R-:W-:-:S02]  /*68280*/  PRMT R9, R39, 0x3340, R0 ;  /* 0x0000334027097816 */ /* 0x000fc40000000000 */
[----:B------:R-:W-:Y:S02]  /*68290*/  PRMT R14, R49, 0x3340, R42 ;  /* 0x00003340310e7816 */ /* 0x000fe4000000002a */
[----:B------:R-:W-:Y:S02]  /*682a0*/  PRMT R13, R13, 0x5410, R9 ;  /* 0x000054100d0d7816 */ /* 0x000fe40000000009 */
[--C-:B------:R-:W-:Y:S02]  /*682b0*/  PRMT R9, R41, 0x3340, R0.reuse ;  /* 0x0000334029097816 */ /* 0x100fe40000000000 */
[----:B------:R-:W-:Y:S02]  /*682c0*/  PRMT R15, R38, 0x3340, R37 ;  /* 0x00003340260f7816 */ /* 0x000fe40000000025 */
        /* <DEDUP_REMOVED lines=10> */
[----:B------:R1:W-:Y:S04]  /*68370*/  STSM.16.M88.4 [R61], R12 ;  /* 0x0000000c3d007844 */ /* 0x0003e80000000200 */
[----:B0-----:R-:W3:Y:S04]  /*68380*/  LDL.LU.64 R30, [R1+0x2c58] ;  /* 0x002c5800011e7983 */ /* 0x001ee80000300a00 */
[----:B------:R-:W3:Y:S04]  /*68390*/  LDL.LU.64 R28, [R1+0x2c50] ;  /* 0x002c5000011c7983 */ /* 0x000ee80000300a00 */
[----:B------:R-:W3:Y:S04]  /*683a0*/  LDL.LU R55, [R1+0x7b8] ;  /* 0x0007b80001377983 */ /* 0x000ee80000300800 */
[----:B------:R-:W3:Y:S04]  /*683b0*/  LDL.LU R51, [R1+0x7bc] ;  /* 0x0007bc0001337983 */ /* 0x000ee80000300800 */
[----:B-1----:R-:W3:Y:S01]  /*683c0*/  LDL.LU R15, [R1+0xee0] ;  /* 0x000ee000010f7983 */ /* 0x002ee20000300800 */
        /* <DEDUP_REMOVED lines=11> */
[----:B--2---:R-:W-:Y:S02]  /*68480*/  F2FP.SATFINITE.E4M3.F32.PACK_AB_MERGE_C R32, R32, R10, RZ ;  /* 0x0000000a2020723e */ /* 0x004fe400048070ff */
        /* <DEDUP_REMOVED lines=10> */
[----:B------:R0:W-:Y:S01]  /*68530*/  STL.64 [R1+0x2740], R10 ;  /* 0x0027400a01007387 */ /* 0x0001e20000100a00 */
[----:B------:R-:W-:Y:S02]  /*68540*/  SHF.R.U32.HI R26, RZ, 0x8, R52 ;  /* 0x00000008ff1a7819 */ /* 0x000fe40000011634 */
[----:B0-----:R-:W-:-:S05]  /*68550*/  IADD3 R10, P3, R25, R3, RZ ;  /* 0x00000003190a7210 */ /* 0x001fca0007f7e0ff */
[----:B------:R-:W-:Y:S01]  /*68560*/  IMAD.X R11, R9, 0x1, R4, P3 ;  /* 0x00000001090b7824 */ /* 0x000fe200018e0604 */
[----:B------:R-:W-:-:S04]  /*68570*/  IADD3 R12, P3, R25, R5, RZ ;  /* 0x00000005190c7210 */ /* 0x000fc80007f7e0ff */
[----:B------:R0:W-:Y:S01]  /*68580*/  STL.64 [R1+0x2720], R10 ;  /* 0x0027200a01007387 */ /* 0x0001e20000100a00 */
[----:B------:R-:W-:Y:S01]  /*68590*/  LOP3.LUT R26, R26, 0xffff, RZ, 0xc0, !PT ;  /* 0x0000ffff1a1a7812 */ /* 0x000fe200078ec0ff */
[----:B------:R-:W-:Y:S01]  /*685a0*/  IMAD.X R13, R9, 0x1, R7, P3 ;  /* 0x00000001090d7824 */ /* 0x000fe200018e0607 */
[----:B0-----:R-:W-:-:S04]  /*685b0*/  SHF.R.U32.HI R10, RZ, 0x8, R53 ;  /* 0x00000008ff0a7819 */ /* 0x001fc80000011635 */
[----:B------:R-:W-:-:S04]  /*685c0*/  LOP3.LUT R10, R10, 0xffff, RZ, 0xc0, !PT ;  /* 0x0000ffff0a0a7812 */ /* 0x000fc800078ec0ff */
[----:B------:R-:W-:Y:S02]  /*685d0*/  PRMT R26, R10, 0x3340, R26 ;  /* 0x000033400a1a7816 */ /* 0x000fe4000000001a */
[----:B------:R-:W-:Y:S02]  /*685e0*/  IADD3 R10, P3, R25, R6, RZ ;  /* 0x00000006190a7210 */ /* 0x000fe40007f7e0ff */
[----:B---3--:R-:W-:Y:S02]  /*685f0*/  F2FP.SATFINITE.E4M3.F32.PACK_AB_MERGE_C R36, R36, R15, RZ ;  /* 0x0000000f2424723e */ /* 0x008fe400048070ff */
        /* <DEDUP_REMOVED lines=8> */
[----:B------:R-:W-:Y:S04]  /*68680*/  STL.64 [R1+0x2718], R12 ;  /* 0x0027180c01007387 */ /* 0x000fe80000100a00 */
[----:B------:R-:W-:Y:S01]  /*68690*/  IMAD.X R43, R9, 0x1, R2, P3 ;  /* 0x00000001092b7824 */ /* 0x000fe200018e0602 */
[----:B------:R-:W-:Y:S04]  /*686a0*/  STL.64 [R1+0x2710], R10 ;  /* 0x0027100a01007387 */ /* 0x000fe80000100a00 */
[----:B------:R0:W-:Y:S02]  /*686b0*/  STL.64 [R1+0x26f0], R42 ;  /* 0x0026f02a01007387 */ /* 0x0001e40000100a00 */
[----:B0-----:R-:W-:-:S02]  /*686c0*/  IADD3 R42, P3, R24, R3, RZ ;  /* 0x00000003182a7210 */ /* 0x001fc40007f7e0ff */
[----:B------:R-:W-:-:S03]  /*686d0*/  SHF.R.U32.HI R10, RZ, 0x8, R49 ;  /* 0x00000008ff0a7819 */ /* 0x000fc60000011631 */
[C---:B------:R-:W-:Y:S01]  /*686e0*/  IMAD.X R43, R9.reuse, 0x1, R4, P3 ;  /* 0x00000001092b7824 */ /* 0x040fe200018e0604 */
[----:B------:R-:W-:Y:S02]  /*686f0*/  IADD3 R48, P3, R24, R5, RZ ;  /* 0x0000000518307210 */ /* 0x000fe40007f7e0ff */
[----:B------:R-:W-:Y:S02]  /*68700*/  LOP3.LUT R10, R10, 0xffff, RZ, 0xc0, !PT ;  /* 0x0000ffff0a0a7812 */ /* 0x000fe400078ec0ff */
[----:B------:R-:W-:Y:S01]  /*68710*/  SHF.R.U32.HI R11, RZ, 0x8, R41 ;  /* 0x00000008ff0b7819 */ /* 0x000fe20000011629 */
[----:B------:R0:W-:Y:S01]  /*68720*/  STL.64 [R1+0x26c8], R42 ;  /* 0x0026c82a01007387 */ /* 0x0001e20000100a00 */
[----:B------:R-:W-:Y:S01]  /*68730*/  IMAD.X R49, R9, 0x1, R7, P3 ;  /* 0x0000000109317824 */ /* 0x000fe200018e0607 */
[----:B------:R-:W-:Y:S02]  /*68740*/  SHF.R.U32.HI R25, RZ, 0x8, R37 ;  /* 0x00000008ff197819 */ /* 0x000fe40000011625 */
[----:B------:R-:W2:Y:S01]  /*68750*/  LDL.LU R41, [R1+0x550] ;  /* 0x0005500001297983 */ /* 0x000ea20000300800 */
[----:B------:R-:W-:-:S02]  /*68760*/  PRMT R14, R10, 0x3340, R14 ;  /* 0x000033400a0e7816 */ /* 0x000fc4000000000e */
[----:B------:R-:W-:Y:S02]  /*68770*/  SHF.R.U32.HI R13, RZ, 0x8, R38 ;  /* 0x00000008ff0d7819 */ /* 0x000fe40000011626 */
[----:B------:R-:W-:Y:S01]  /*68780*/  SHF.R.U32.HI R10, RZ, 0x8, R39 ;  /* 0x00000008ff0a7819 */ /* 0x000fe20000011627 */
[----:B0-----:R-:W2:Y:S04]  /*68790*/  LDL.LU R42, [R1+0x554] ;  /* 0x00055400012a7983 */ /* 0x001ea80000300800 */
[----:B------:R-:W3:Y:S04]  /*687a0*/  LDL.LU R43, [R1+0x558] ;  /* 0x00055800012b7983 */ /* 0x000ee80000300800 */
[----:B------:R-:W3:Y:S04]  /*687b0*/  LDL.LU R37, [R1+0x55c] ;  /* 0x00055c0001257983 */ /* 0x000ee80000300800 */
[----:B------:R-:W4:Y:S04]  /*687c0*/  LDL.LU R38, [R1+0x11e0] ;  /* 0x0011e00001267983 */ /* 0x000f280000300800 */
[----:B------:R-:W4:Y:S04]  /*687d0*/  LDL.LU R39, [R1+0x11dc] ;  /* 0x0011dc0001277983 */ /* 0x000f280000300800 */
[----:B------:R0:W-:Y:S01]  /*687e0*/  STL.64 [R1+0x26c0], R48 ;  /* 0x0026c03001007387 */ /* 0x0001e20000100a00 */
[----:B------:R-:W-:-:S02]  /*687f0*/  SHF.R.U32.HI R12, RZ, 0x8, R50 ;  /* 0x00000008ff0c7819 */ /* 0x000fc40000011632 */
[----:B0-----:R-:W-:-:S05]  /*68800*/  IADD3 R48, P3, R24, R6, RZ ;  /* 0x0000000618307210 */ /* 0x001fca0007f7e0ff */
[----:B------:R-:W-:Y:S01]  /*68810*/  IMAD.X R49, R9, 0x1, R8, P3 ;  /* 0x0000000109317824 */ /* 0x000fe200018e0608 */
[----:B------:R-:W-:Y:S02]  /*68820*/  LOP3.LUT R12, R12, 0xffff, RZ, 0xc0, !PT ;  /* 0x0000ffff0c0c7812 */ /* 0x000fe400078ec0ff */
[----:B------:R-:W-:Y:S02]  /*68830*/  SHF.R.S32.HI R9, RZ, 0x1f, R27 ;  /* 0x0000001fff097819 */ /* 0x000fe4000001141b */
[----:B------:R0:W-:Y:S01]  /*68840*/  STL.64 [R1+0x26b8], R48 ;  /* 0x0026b83001007387 */ /* 0x0001e20000100a00 */
[----:B------:R-:W-:Y:S02]  /*68850*/  PRMT R12, R12, 0x3340, R0 ;  /* 0x000033400c0c7816 */ /* 0x000fe40000000000 */
[----:B------:R-:W-:Y:S02]  /*68860*/  LOP3.LUT R13, R13, 0xffff, RZ, 0xc0, !PT ;  /* 0x0000ffff0d0d7812 */ /* 0x000fe400078ec0ff */
[----:B------:R-:W-:-:S02]  /*68870*/  LOP3.LUT R25, R25, 0xffff, RZ, 0xc0, !PT ;  /* 0x0000ffff19197812 */ /* 0x000fc400078ec0ff */
[----:B0-----:R-:W-:Y:S02]  /*68880*/  IADD3 R48, P3, R27, R0, RZ ;  /* 0x000000001b307210 */ /* 0x001fe40007f7e0ff */
[----:B------:R-:W-:-:S03]  /*68890*/  PRMT R12, R26, 0x5410, R12 ;  /* 0x000054101a0c7816 */ /* 0x000fc6000000000c */
[----:B------:R-:W-:Y:S01]  /*688a0*/  IMAD.X R49, R9, 0x1, R2, P3 ;  /* 0x0000000109317824 */ /* 0x000fe200018e0602 */
[----:B------:R-:W-:Y:S02]  /*688b0*/  PRMT R25, R13, 0x3340, R25 ;  /* 0x000033400d197816 */ /* 0x000fe40000000019 */
[----:B------:R-:W-:Y:S02]  /*688c0*/  PRMT R13, R33, 0x3340, R0 ;  /* 0x00003340210d7816 */ /* 0x000fe40000000000 */
[----:B------:R-:W4:Y:S01]  /*688d0*/  LDL.LU R33, [R1+0x1fc] ;  /* 0x0001fc0001217983 */ /* 0x000f220000300800 */
[----:B------:R-:W-:-:S03]  /*688e0*/  PRMT R12, R12, 0x5210, R34 ;  /* 0x000052100c0c7816 */ /* 0x000fc60000000022 */
[----:B------:R-:W-:Y:S04]  /*688f0*/  STL.64 [R1+0x26b0], R48 ;  /* 0x0026b03001007387 */ /* 0x000fe80000100a00 */
[----:B------:R-:W4:Y:S01]  /*68900*/  LDL.LU R34, [R1+0x1f8] ;  /* 0x0001f80001227983 */ /* 0x000f220000300800 */
[----:B------:R-:W-:Y:S02]  /*68910*/  LOP3.LUT R10, R10, 0xffff, RZ, 0xc0, !PT ;  /* 0x0000ffff0a0a7812 */ /* 0x000fe400078ec0ff */
[----:B------:R-:W-:Y:S02]  /*68920*/  IADD3 R24, P3, R27, R3, RZ ;  /* 0x000000031b187210 */ /* 0x000fe40007f7e0ff */
[----:B------:R-:W-:-:S04]  /*68930*/  PRMT R10, R10, 0x3340, R0 ;  /* 0x000033400a0a7816 */ /* 0x000fc80000000000 */
[----:B------:R-:W-:Y:S02]  /*68940*/  PRMT R10, R15, 0x5410, R10 ;  /* 0x000054100f0a7816 */ /* 0x000fe4000000000a */
[----:B------:R-:W-:Y:S01]  /*68950*/  PRMT R15, R25, 0x5410, R13 ;  /* 0x00005410190f7816 */ /* 0x000fe2000000000d */
[----:B------:R-:W-:-:S05]  /*68960*/  IMAD.X R25, R9, 0x1, R4, P3 ;  /* 0x0000000109197824 */ /* 0x000fca00018e0604 */
[----:B------:R0:W-:Y:S01]  /*68970*/  STL.64 [R1+0x26e8], R24 ;  /* 0x0026e81801007387 */ /* 0x0001e20000100a00 */
[----:B------:R-:W-:Y:S02]  /*68980*/  PRMT R13, R10, 0x5210, R47 ;  /* 0x000052100a0d7816 */ /* 0x000fe4000000002f */
[----:B0-----:R-:W-:-:S05]  /*68990*/  IADD3 R24, P3, R27, R5, RZ ;  /* 0x000000051b187210 */ /* 0x001fca0007f7e0ff */
[----:B------:R-:W-:Y:S01]  /*689a0*/  IMAD.X R25, R9, 0x1, R7, P3 ;  /* 0x0000000109197824 */ /* 0x000fe200018e0607 */
[----:B------:R-:W-:-:S04]  /*689b0*/  IADD3 R10, P3, R27, R6, RZ ;  /* 0x000000061b0a7210 */ /* 0x000fc80007f7e0ff */
[----:B------:R-:W-:Y:S01]  /*689c0*/  STL.64 [R1+0x2708], R24 ;  /* 0x0027081801007387 */ /* 0x000fe20000100a00 */
[----:B------:R-:W-:-:S03]  /*689d0*/  NOP ;  /* 0x0000000000007918 */ /* 0x000fc60000000000 */
[----:B------:R-:W0:Y:S01]  /*689e0*/  LDS.128 R24, [R61] ;  /* 0x000000003d187984 */ /* 0x000e220000000c00 */
[----:B------:R-:W-:-:S04]  /*689f0*/  LOP3.LUT R11, R11, 0xffff, RZ, 0xc0, !PT ;  /* 0x0000ffff0b0b7812 */ /* 0x000fc800078ec0ff */
[----:B------:R-:W-:-:S04]  /*68a00*/  PRMT R11, R11, 0x3340, R0 ;  /* 0x000033400b0b7816 */ /* 0x000fc80000000000 */
[----:B------:R-:W-:-:S04]  /*68a10*/  PRMT R11, R14, 0x5410, R11 ;  /* 0x000054100e0b7816 */ /* 0x000fc8000000000b */
[----:B------:R-:W-:Y:S01]  /*68a20*/  PRMT R14, R11, 0x5210, R46 ;  /* 0x000052100b0e7816 */ /* 0x000fe2000000002e */
[----:B------:R-:W-:Y:S01]  /*68a30*/  IMAD.X R11, R9, 0x1, R8, P3 ;  /* 0x00000001090b7824 */ /* 0x000fe200018e0608 */
[----:B------:R-:W-:Y:S02]  /*68a40*/  F2FP.SATFINITE.E4M3.F32.PACK_AB_MERGE_C R21, R21, R17, RZ ;  /* 0x000000111515723e */ /* 0x000fe400048070ff */
[----:B------:R-:W-:Y:S02]  /*68a50*/  F2FP.SATFINITE.E4M3.F32.PACK_AB_MERGE_C R20, R20, R18, RZ ;  /* 0x000000121414723e */ /* 0x000fe400048070ff */
[----:B------:R-:W-:Y:S01]  /*68a60*/  STL.64 [R1+0x2700], R10 ;  /* 0x0027000a01007387 */ /* 0x000fe20000100a00 */
[----:B------:R-:W-:Y:S02]  /*68a70*/  F2FP.SATFINITE.E4M3.F32.PACK_AB_MERGE_C R19, R56, R19, RZ ;  /* 0x000000133813723e */ /* 0x000fe400048070ff */
[----:B------:R-:W-:Y:S02]  /*68a80*/  LOP3.LUT R52, R21, 0xffff, RZ, 0xc0, !PT ;  /* 0x0000ffff15347812 */ /* 0x000fe400078ec0ff */
[----:B------:R-:W-:-:S02]  /*68a90*/  LOP3.LUT R47, R20, 0xffff, RZ, 0xc0, !PT ;  /* 0x0000ffff142f7812 */ /* 0x000fc400078ec0ff */
[----:B------:R-:W-:Y:S02]  /*68aa0*/  F2FP.SATFINITE.E4M3.F32.PACK_AB_MERGE_C R18, R58, R57, RZ ;  /* 0x000000393a12723e */ /* 0x000fe400048070ff */
[----:B------:R-:W-:Y:S02]  /*68ab0*/  F2FP.SATFINITE.E4M3.F32.PACK_AB_MERGE_C R22, R22, R16, RZ ;  /* 0x000000101616723e */ /* 0x000fe400048070ff */
[----:B------:R-:W-:Y:S01]  /*68ac0*/  F2FP.SATFINITE.E4M3.F32.PACK_AB_MERGE_C R17, R54, R59, RZ ;  /* 0x0000003b3611723e */ /* 0x000fe200048070ff */
[----:B0-----:R0:W-:Y:S04]  /*68ad0*/  STL.64 [R1+0x4e0], R24 ;  /* 0x0004e01801007387 */ /* 0x0011e80000100a00 */
[----:B------:R1:W-:Y:S04]  /*68ae0*/  STL.64 [R1+0x4e8], R26 ;  /* 0x0004e81a01007387 */ /* 0x0003e80000100a00 */
[----:B0-----:R-:W4:Y:S04]  /*68af0*/  LDL.LU R25, [R1+0xed4] ;  /* 0x000ed40001197983 */ /* 0x001f280000300800 */
[----:B------:R-:W4:Y:S01]  /*68b00*/  LDL.LU R24, [R1+0xedc] ;  /* 0x000edc0001187983 */ /* 0x000f220000300800 */
[----:B------:R-:W-:-:S02]  /*68b10*/  F2FP.SATFINITE.E4M3.F32.PACK_AB_MERGE_C R16, R51, R55, RZ ;  /* 0x000000373310723e */ /* 0x000fc400048070ff */
[----:B-1----:R-:W-:Y:S02]  /*68b20*/  LOP3.LUT R26, R36, 0xffff, RZ, 0xc0, !PT ;  /* 0x0000ffff241a7812 */ /* 0x002fe400078ec0ff */
[----:B------:R-:W-:Y:S02]  /*68b30*/  LOP3.LUT R36, R18, 0xffff, RZ, 0xc0, !PT ;  /* 0x0000ffff12247812 */ /* 0x000fe400078ec0ff */
[----:B------:R-:W-:Y:S02]  /*68b40*/  LOP3.LUT R49, R16, 0xffff, RZ, 0xc0, !PT ;  /* 0x0000ffff10317812 */ /* 0x000fe400078ec0ff */
[----:B------:R-:W-:Y:S01]  /*68b50*/  PRMT R15, R15, 0x5210, R40 ;  /* 0x000052100f0f7816 */ /* 0x000fe20000000028 */
[----:B------:R-:W-:-:S04]  /*68b60*/  NOP ;  /* 0x0000000000007918 */ /* 0x000fc80000000000 */
[----:B------:R0:W-:Y:S01]  /*68b70*/  STSM.16.M88.4 [R61], R12 ;  /* 0x0000000c3d007844 */ /* 0x0001e20000000200 */
[----:B------:R-:W-:Y:S02]  /*68b80*/  LOP3.LUT R50, R32, 0xffff, RZ, 0xc0, !PT ;  /* 0x0000ffff20327812 */ /* 0x000fe400078ec0ff */
[----:B------:R-:W-:Y:S02]  /*68b90*/  PRMT R9, R52, 0x3340, R0 ;  /* 0x0000334034097816 */ /* 0x000fe40000000000 */
[----:B--2---:R-:W-:Y:S02]  /*68ba0*/  F2FP.SATFINITE.E4M3.F32.PACK_AB_MERGE_C R11, R42, R41, RZ ;  /* 0x000000292a0b723e */ /* 0x004fe400048070ff */
[----:B------:R-:W-:Y:S02]  /*68bb0*/  LOP3.LUT R42, R23, 0xffff, RZ, 0xc0, !PT ;  /* 0x0000ffff172a7812 */ /* 0x000fe400078ec0ff */
[----:B------:R-:W2:Y:S01]  /*68bc0*/  LDL.LU R23, [R1+0xd14] ;  /* 0x000d140001177983 */ /* 0x000ea20000300800 */
[----:B------:R-:W-:-:S03]  /*68bd0*/  LOP3.LUT R41, R19, 0xffff, RZ, 0xc0, !PT ;  /* 0x0000ffff13297812 */ /* 0x000fc600078ec0ff */
[----:B------:R-:W2:Y:S04]  /*68be0*/  LDL.LU R21, [R1+0xb44] ;  /* 0x000b440001157983 */ /* 0x000ea80000300800 */
[----:B------:R-:W2:Y:S04]  /*68bf0*/  LDL.LU R20, [R1+0xb4c] ;  /* 0x000b4c0001147983 */ /* 0x000ea80000300800 */
[----:B------:R-:W2:Y:S04]  /*68c00*/  LDL.LU R19, [R1+0x970] ;  /* 0x0009700001137983 */ /* 0x000ea80000300800 */
[----:B------:R-:W2:Y:S01]  /*68c10*/  LDL.LU R56, [R1+0x974] ;  /* 0x0009740001387983 */ /* 0x000ea20000300800 */
[----:B---3--:R-:W-:-:S03]  /*68c20*/  F2FP.SATFINITE.E4M3.F32.PACK_AB_MERGE_C R10, R37, R43, RZ ;  /* 0x0000002b250a723e */ /* 0x008fc600048070ff */
[----:B------:R-:W3:Y:S01]  /*68c30*/  LDL.LU R57, [R1+0x978] ;  /* 0x0009780001397983 */ /* 0x000ee20000300800 */
[----:B----4-:R-:W-:-:S03]  /*68c40*/  LOP3.LUT R27, R38, 0xffff, RZ, 0xc0, !PT ;  /* 0x0000ffff261b7812 */ /* 0x010fc600078ec0ff */
[----:B------:R-:W3:Y:S01]  /*68c50*/  LDL.LU R58, [R1+0x97c] ;  /* 0x00097c00013a7983 */ /* 0x000ee20000300800 */
[----:B------:R-:W-:-:S03]  /*68c60*/  LOP3.LUT R37, R22, 0xffff, RZ, 0xc0, !PT ;  /* 0x0000ffff16257812 */ /* 0x000fc600078ec0ff */
[----:B------:R-:W4:Y:S01]  /*68c70*/  LDL.LU R59, [R1+0x7a0] ;  /* 0x0007a000013b7983 */ /* 0x000f220000300800 */
[----:B------:R-:W-:-:S03]  /*68c80*/  LOP3.LUT R38, R17, 0xffff, RZ, 0xc0, !PT ;  /* 0x0000ffff11267812 */ /* 0x000fc600078ec0ff */
[----:B------:R-:W4:Y:S01]  /*68c90*/  LDL.LU R53, [R1+0x7a4] ;  /* 0x0007a40001357983 */ /* 0x000f220000300800 */
[----:B------:R-:W-:-:S03]  /*68ca0*/  LOP3.LUT R48, R11, 0xffff, RZ, 0xc0, !PT ;  /* 0x0000ffff0b307812 */ /* 0x000fc600078ec0ff */
[----:B------:R-:W3:Y:S01]  /*68cb0*/  LDL.LU R18, [R1+0xb48] ;  /* 0x000b480001127983 */ /* 0x000ee20000300800 */
[----:B------:R-:W-:-:S03]  /*68cc0*/  LOP3.LUT R46, R10, 0xffff, RZ, 0xc0, !PT ;  /* 0x0000ffff0a2e7812 */ /* 0x000fc600078ec0ff */
[----:B------:R-:W4:Y:S04]  /*68cd0*/  LDL.LU R22, [R1+0xd1c] ;  /* 0x000d1c0001167983 */ /* 0x000f280000300800 */
[----:B------:R-:W3:Y:S04]  /*68ce0*/  LDL.LU R17, [R1+0xb40] ;  /* 0x000b400001117983 */ /* 0x000ee80000300800 */
[----:B------:R-:W4:Y:S04]  /*68cf0*/  LDL.LU R16, [R1+0xd18] ;  /* 0x000d180001107983 */ /* 0x000f280000300800 */
[----:B------:R-:W2:Y:S04]  /*68d00*/  LDL.LU R11, [R1+0xd10] ;  /* 0x000d1000010b7983 */ /* 0x000ea80000300800 */
[----:B------:R-:W3:Y:S01]  /*68d10*/  LDL.LU R10, [R1+0xed8] ;  /* 0x000ed800010a7983 */ /* 0x000ee20000300800 */
[----:B------:R-:W-:Y:S01]  /*68d20*/  LOP3.LUT R51, R39, 0xffff, RZ, 0xc0, !PT ;  /* 0x0000ffff27337812 */ /* 0x000fe200078ec0ff */
[----:B------:R-:W-:Y:S01]  /*68d30*/  IMAD.MOV.U32 R39, RZ, RZ, R35 ;  /* 0x000000ffff277224 */ /* 0x000fe200078e0023 */
[----:B------:R-:W-:-:S02]  /*68d40*/  LOP3.LUT R43, R33, 0xffff, RZ, 0xc0, !PT ;  /* 0x0000ffff212b7812 */ /* 0x000fc400078ec0ff */
[----:B------:R-:W-:Y:S01]  /*68d50*/  LOP3.LUT R40, R34, 0xffff, RZ, 0xc0, !PT ;  /* 0x0000ffff22287812 */ /* 0x000fe200078ec0ff */
[----:B------:R-:W-:Y:S01]  /*68d60*/  NOP ;  /* 0x0000000000007918 */ /* 0x000fe20000000000 */
[----:B------:R-:W1:Y:S01]  /*68d70*/  LDS.128 R32, [R61] ;  /* 0x000000003d207984 */ /* 0x000e620000000c00 */
[----:B0-----:R-:W-:Y:S02]  /*68d80*/  PRMT R12, R27, 0x3340, R26 ;  /* 0x000033401b0c7816 */ /* 0x001fe4000000001a */
[----:B------:R-:W-:Y:S02]  /*68d90*/  PRMT R13, R51, 0x3340, R50 ;  /* 0x00003340330d7816 */ /* 0x000fe40000000032 */
[----:B------:R-:W-:Y:S02]  /*68da0*/  PRMT R12, R12, 0x5410, R9 ;  /* 0x000054100c0c7816 */ /* 0x000fe40000000009 */
[----:B------:R-:W-:Y:S02]  /*68db0*/  PRMT R9, R47, 0x3340, R0 ;  /* 0x000033402f097816 */ /* 0x000fe40000000000 */
[----:B------:R-:W-:-:S02]  /*68dc0*/  PRMT R14, R43, 0x3340, R42 ;  /* 0x000033402b0e7816 */ /* 0x000fc4000000002a */
        /* <DEDUP_REMOVED lines=14> */
[----:B0-----:R-:W4:Y:S04]  /*68eb0*/  LDL.LU.64 R34, [R1+0x2c48] ;  /* 0x002c480001227983 */ /* 0x001f280000300a00 */
[----:B------:R-:W4:Y:S04]  /*68ec0*/  LDL.LU.64 R32, [R1+0x2c40] ;  /* 0x002c400001207983 */ /* 0x000f280000300a00 */
[----:B------:R-:W4:Y:S04]  /*68ed0*/  LDL.LU R54, [R1+0x7a8] ;  /* 0x0007a80001367983 */ /* 0x000f280000300800 */
[----:B------:R-:W4:Y:S04]  /*68ee0*/  LDL.LU R55, [R1+0x7ac] ;  /* 0x0007ac0001377983 */ /* 0x000f280000300800 */
[----:B-1----:R-:W4:Y:S01]  /*68ef0*/  LDL.LU R15, [R1+0xed0] ;  /* 0x000ed000010f7983 */ /* 0x002f220000300800 */
        /* <DEDUP_REMOVED lines=28> */
[----:B0-----:R-:W-:-:S04]  /*690c0*/  SHF.R.U32.HI R10, RZ, 0x8, R27 ;  /* 0x00000008ff0a7819 */ /* 0x001fc8000001161b */
[----:B------:R-:W-:-:S04]  /*690d0*/  LOP3.LUT R10, R10, 0xffff, RZ, 0xc0, !PT ;  /* 0x0000ffff0a0a7812 */ /* 0x000fc800078ec0ff */
[----:B------:R-:W-:Y:S02]  /*690e0*/  PRMT R26, R10, 0x3340, R26 ;  /* 0x000033400a1a7816 */ /* 0x000fe4000000001a */
[----:B------:R-:W-:Y:S02]  /*690f0*/  IADD3 R10, P3, R29, R6, RZ ;  /* 0x000000061d0a7210 */ /* 0x000fe40007f7e0ff */
[----:B----4-:R-:W-:Y:S02]  /*69100*/  F2FP.SATFINITE.E4M3.F32.PACK_AB_MERGE_C R25, R25, R15, RZ ;  /* 0x0000000f1919723e */ /* 0x010fe400048070ff */
        /* <DEDUP_REMOVED lines=9> */
[----:B------:R-:W-:Y:S01]  /*691a0*/  IMAD.X R51, R9, 0x1, R2, P3 ;  /* 0x0000000109337824 */ /* 0x000fe200018e0602 */
[----:B------:R1:W-:Y:S01]  /*691b0*/  STL.64 [R1+0x2588], R10 ;  /* 0x0025880a01007387 */ /* 0x0003e20000100a00 */
[----:B------:R-:W-:-:S02]  /*691c0*/  IADD3 R42, P3, R28, R3, RZ ;  /* 0x000000031c2a7210 */ /* 0x000fc40007f7e0ff */
[----:B0-----:R-:W-:Y:S02]  /*691d0*/  SHF.R.U32.HI R13, RZ, 0x8, R41 ;  /* 0x00000008ff0d7819 */ /* 0x001fe40000011629 */
[----:B-1----:R-:W-:Y:S01]  /*691e0*/  SHF.R.U32.HI R10, RZ, 0x8, R43 ;  /* 0x00000008ff0a7819 */ /* 0x002fe2000001162b */
[----:B------:R-:W-:Y:S01]  /*691f0*/  IMAD.X R43, R9, 0x1, R4, P3 ;  /* 0x00000001092b7824 */ /* 0x000fe200018e0604 */
[----:B------:R-:W-:Y:S02]  /*69200*/  LOP3.LUT R13, R13, 0xffff, RZ, 0xc0, !PT ;  /* 0x0000ffff0d0d7812 */ /* 0x000fe400078ec0ff */
[----:B------:R-:W-:Y:S01]  /*69210*/  LOP3.LUT R10, R10, 0xffff, RZ, 0xc0, !PT ;  /* 0x0000ffff0a0a7812 */ /* 0x000fe200078ec0ff */
[----:B------:R-:W-:Y:S01]  /*69220*/  STL.64 [R1+0x2548], R50 ;  /* 0x0025483201007387 */ /* 0x000fe20000100a00 */
[----:B------:R-:W-:Y:S02]  /*69230*/  SHF.R.U32.HI R11, RZ, 0x8, R47 ;  /* 0x00000008ff0b7819 */ /* 0x000fe4000001162f */
[----:B------:R-:W-:Y:S01]  /*69240*/  PRMT R14, R10, 0x3340, R14 ;  /* 0x000033400a0e7816 */ /* 0x000fe2000000000e */
[----:B------:R0:W-:Y:S01]  /*69250*/  STL.64 [R1+0x2540], R42 ;  /* 0x0025402a01007387 */ /* 0x0001e20000100a00 */
[----:B------:R-:W-:-:S02]  /*69260*/  PRMT R10, R13, 0x3340, R0 ;  /* 0x000033400d0a7816 */ /* 0x000fc40000000000 */
[----:B------:R-:W-:Y:S01]  /*69270*/  SHF.R.U32.HI R29, RZ, 0x8, R36 ;  /* 0x00000008ff1d7819 */ /* 0x000fe20000011624 */
[----:B------:R-:W2:Y:S01]  /*69280*/  LDL.LU R47, [R1+0x540] ;  /* 0x00054000012f7983 */ /* 0x000ea20000300800 */
[----:B------:R-:W-:Y:S02]  /*69290*/  SHF.R.U32.HI R13, RZ, 0x8, R40 ;  /* 0x00000008ff0d7819 */ /* 0x000fe40000011628 */
[----:B------:R-:W-:Y:S01]  /*692a0*/  IADD3 R36, P3, R28, R5, RZ ;  /* 0x000000051c247210 */ /* 0x000fe20007f7e0ff */
[----:B------:R-:W2:Y:S01]  /*692b0*/  LDL.LU R40, [R1+0x544] ;  /* 0x0005440001287983 */ /* 0x000ea20000300800 */
[----:B------:R-:W-:Y:S02]  /*692c0*/  SHF.R.U32.HI R27, RZ, 0x8, R37 ;  /* 0x00000008ff1b7819 */ /* 0x000fe40000011625 */
[----:B------:R-:W-:Y:S01]  /*692d0*/  LOP3.LUT R13, R13, 0xffff, RZ, 0xc0, !PT ;  /* 0x0000ffff0d0d7812 */ /* 0x000fe200078ec0ff */
[----:B------:R-:W-:Y:S01]  /*692e0*/  IMAD.X R37, R9, 0x1, R7, P3 ;  /* 0x0000000109257824 */ /* 0x000fe200018e0607 */
[----:B------:R-:W-:Y:S01]  /*692f0*/  LOP3.LUT R27, R27, 0xffff, RZ, 0xc0, !PT ;  /* 0x0000ffff1b1b7812 */ /* 0x000fe200078ec0ff */
[----:B------:R-:W3:Y:S01]  /*69300*/  LDL.LU R41, [R1+0x548] ;  /* 0x0005480001297983 */ /* 0x000ee20000300800 */
[----:B------:R-:W-:-:S02]  /*69310*/  LOP3.LUT R29, R29, 0xffff, RZ, 0xc0, !PT ;  /* 0x0000ffff1d1d7812 */ /* 0x000fc400078ec0ff */
[----:B------:R-:W-:Y:S01]  /*69320*/  IADD3 R28, P3, R28, R6, RZ ;  /* 0x000000061c1c7210 */ /* 0x000fe20007f7e0ff */
[----:B0-----:R-:W3:Y:S01]  /*69330*/  LDL.LU R42, [R1+0x54c] ;  /* 0x00054c00012a7983 */ /* 0x001ee20000300800 */
[----:B------:R-:W-:Y:S02]  /*69340*/  PRMT R27, R13, 0x3340, R27 ;  /* 0x000033400d1b7816 */ /* 0x000fe4000000001b */
[----:B------:R-:W-:Y:S01]  /*69350*/  PRMT R13, R29, 0x3340, R0 ;  /* 0x000033401d0d7816 */ /* 0x000fe20000000000 */
[----:B------:R-:W-:Y:S01]  /*69360*/  IMAD.X R29, R9, 0x1, R8, P3 ;  /* 0x00000001091d7824 */ /* 0x000fe200018e0608 */
[----:B------:R-:W-:Y:S01]  /*69370*/  SHF.R.U32.HI R12, RZ, 0x8, R52 ;  /* 0x00000008ff0c7819 */ /* 0x000fe20000011634 */
[----:B------:R-:W4:Y:S01]  /*69380*/  LDL.LU R43, [R1+0x11e4] ;  /* 0x0011e400012b7983 */ /* 0x000f220000300800 */
[----:B------:R-:W-:Y:S02]  /*69390*/  SHF.R.S32.HI R9, RZ, 0x1f, R31 ;  /* 0x0000001fff097819 */ /* 0x000fe4000001141f */
[----:B------:R-:W-:Y:S01]  /*693a0*/  LOP3.LUT R12, R12, 0xffff, RZ, 0xc0, !PT ;  /* 0x0000ffff0c0c7812 */ /* 0x000fe200078ec0ff */
[----:B------:R0:W-:Y:S03]  /*693b0*/  STL.64 [R1+0x2538], R36 ;  /* 0x0025382401007387 */ /* 0x0001e60000100a00 */
[----:B------:R-:W-:Y:S01]  /*693c0*/  PRMT R12, R12, 0x3340, R0 ;  /* 0x000033400c0c7816 */ /* 0x000fe20000000000 */
[----:B0-----:R-:W4:Y:S04]  /*693d0*/  LDL.LU R36, [R1+0x218] ;  /* 0x0002180001247983 */ /* 0x001f280000300800 */
[----:B------:R0:W-:Y:S01]  /*693e0*/  STL.64 [R1+0x2530], R28 ;  /* 0x0025301c01007387 */ /* 0x0001e20000100a00 */
[----:B------:R-:W-:-:S03]  /*693f0*/  PRMT R12, R26, 0x5410, R12 ;  /* 0x000054101a0c7816 */ /* 0x000fc6000000000c */
[----:B------:R-:W4:Y:S01]  /*69400*/  LDL.LU R37, [R1+0x214] ;  /* 0x0002140001257983 */ /* 0x000f220000300800 */
[----:B0-----:R-:W-:-:S05]  /*69410*/  IADD3 R28, P3, R31, R0, RZ ;  /* 0x000000001f1c7210 */ /* 0x001fca0007f7e0ff */
[----:B------:R-:W-:Y:S01]  /*69420*/  IMAD.X R29, R9, 0x1, R2, P3 ;  /* 0x00000001091d7824 */ /* 0x000fe200018e0602 */
[----:B------:R-:W-:-:S04]  /*69430*/  PRMT R12, R12, 0x5210, R38 ;  /* 0x000052100c0c7816 */ /* 0x000fc80000000026 */
[----:B------:R-:W-:Y:S04]  /*69440*/  STL.64 [R1+0x2528], R28 ;  /* 0x0025281c01007387 */ /* 0x000fe80000100a00 */
[----:B------:R-:W4:Y:S01]  /*69450*/  LDL.LU R38, [R1+0x210] ;  /* 0x0002100001267983 */ /* 0x000f220000300800 */
[----:B------:R-:W-:Y:S02]  /*69460*/  LOP3.LUT R11, R11, 0xffff, RZ, 0xc0, !PT ;  /* 0x0000ffff0b0b7812 */ /* 0x000fe400078ec0ff */
[----:B------:R-:W-:Y:S02]  /*69470*/  IADD3 R26, P3, R31, R3, RZ ;  /* 0x000000031f1a7210 */ /* 0x000fe40007f7e0ff */
[----:B------:R-:W-:-:S04]  /*69480*/  PRMT R11, R11, 0x3340, R0 ;  /* 0x000033400b0b7816 */ /* 0x000fc80000000000 */
[----:B------:R-:W-:Y:S02]  /*69490*/  PRMT R11, R15, 0x5410, R11 ;  /* 0x000054100f0b7816 */ /* 0x000fe4000000000b */
[----:B------:R-:W-:Y:S01]  /*694a0*/  PRMT R15, R27, 0x5410, R13 ;  /* 0x000054101b0f7816 */ /* 0x000fe2000000000d */
[----:B------:R-:W-:Y:S01]  /*694b0*/  IMAD.X R27, R9, 0x1, R4, P3 ;  /* 0x00000001091b7824 */ /* 0x000fe200018e0604 */
[----:B------:R-:W-:-:S04]  /*694c0*/  PRMT R10, R14, 0x5410, R10 ;  /* 0x000054100e0a7816 */ /* 0x000fc8000000000a */
[----:B------:R0:W-:Y:S01]  /*694d0*/  STL.64 [R1+0x2558], R26 ;  /* 0x0025581a01007387 */ /* 0x0001e20000100a00 */
[----:B------:R-:W-:Y:S02]  /*694e0*/  PRMT R14, R10, 0x5210, R48 ;  /* 0x000052100a0e7816 */ /* 0x000fe40000000030 */
[----:B0-----:R-:W-:-:S05]  /*694f0*/  IADD3 R26, P3, R31, R5, RZ ;  /* 0x000000051f1a7210 */ /* 0x001fca0007f7e0ff */
[----:B------:R-:W-:Y:S01]  /*69500*/  IMAD.X R27, R9, 0x1, R7, P3 ;  /* 0x00000001091b7824 */ /* 0x000fe200018e0607 */
[----:B------:R-:W-:Y:S01]  /*69510*/  IADD3 R10, P3, R31, R6, RZ ;  /* 0x000000061f0a7210 */ /* 0x000fe20007f7e0ff */
[----:B------:R-:W-:Y:S01]  /*69520*/  NOP ;  /* 0x0000000000007918 */ /* 0x000fe20000000000 */
[----:B------:R-:W0:Y:S01]  /*69530*/  LDS.128 R28, [R61] ;  /* 0x000000003d1c7984 */ /* 0x000e220000000c00 */
[----:B------:R-:W-:Y:S02]  /*69540*/  PRMT R13, R11, 0x5210, R49 ;  /* 0x000052100b0d7816 */ /* 0x000fe40000000031 */
[----:B------:R-:W-:Y:S01]  /*69550*/  IMAD.X R11, R9, 0x1, R8, P3 ;  /* 0x00000001090b7824 */ /* 0x000fe200018e0608 */
[----:B------:R-:W-:Y:S01]  /*69560*/  F2FP.SATFINITE.E4M3.F32.PACK_AB_MERGE_C R21, R21, R17, RZ ;  /* 0x000000111515723e */ /* 0x000fe200048070ff */
[----:B------:R1:W-:Y:S01]  /*69570*/  STL.64 [R1+0x2580], R26 ;  /* 0x0025801a01007387 */ /* 0x0003e20000100a00 */
[----:B------:R-:W-:-:S03]  /*69580*/  F2FP.SATFINITE.E4M3.F32.PACK_AB_MERGE_C R20, R20, R18, RZ ;  /* 0x000000121414723e */ /* 0x000fc600048070ff */
[----:B------:R-:W-:Y:S01]  /*69590*/  STL.64 [R1+0x2578], R10 ;  /* 0x0025780a01007387 */ /* 0x000fe20000100a00 */
[----:B------:R-:W-:Y:S02]  /*695a0*/  F2FP.SATFINITE.E4M3.F32.PACK_AB_MERGE_C R19, R56, R19, RZ ;  /* 0x000000133813723e */ /* 0x000fe400048070ff */
[----:B------:R-:W-:Y:S02]  /*695b0*/  LOP3.LUT R49, R25, 0xffff, RZ, 0xc0, !PT ;  /* 0x0000ffff19317812 */ /* 0x000fe400078ec0ff */
[----:B-1----:R-:W-:Y:S02]  /*695c0*/  LOP3.LUT R26, R24, 0xffff, RZ, 0xc0, !PT ;  /* 0x0000ffff181a7812 */ /* 0x002fe400078ec0ff */
[----:B------:R-:W-:Y:S02]  /*695d0*/  F2FP.SATFINITE.E4M3.F32.PACK_AB_MERGE_C R18, R58, R57, RZ ;  /* 0x000000393a12723e */ /* 0x000fe400048070ff */
[----:B------:R-:W-:Y:S02]  /*695e0*/  F2FP.SATFINITE.E4M3.F32.PACK_AB_MERGE_C R22, R22, R16, RZ ;  /* 0x000000101616723e */ /* 0x000fe400048070ff */
[----:B------:R-:W-:-:S02]  /*695f0*/  F2FP.SATFINITE.E4M3.F32.PACK_AB_MERGE_C R17, R53, R59, RZ ;  /* 0x0000003b3511723e */ /* 0x000fc400048070ff */
[----:B------:R-:W-:Y:S01]  /*69600*/  F2FP.SATFINITE.E4M3.F32.PACK_AB_MERGE_C R16, R55, R54, RZ ;  /* 0x000000363710723e */ /* 0x000fe200048070ff */
[----:B0-----:R0:W-:Y:S04]  /*69610*/  STL.64 [R1+0x4c0], R28 ;  /* 0x0004c01c01007387 */ /* 0x0011e80000100a00 */
[----:B------:R1:W-:Y:S04]  /*69620*/  STL.64 [R1+0x4c8], R30 ;  /* 0x0004c81e01007387 */ /* 0x0003e80000100a00 */
[----:B------:R-:W4:Y:S01]  /*69630*/  LDL.LU R25, [R1+0xec4] ;  /* 0x000ec40001197983 */ /* 0x000f220000300800 */
[----:B0-----:R-:W-:-:S03]  /*69640*/  LOP3.LUT R29, R23, 0xffff, RZ, 0xc0, !PT ;  /* 0x0000ffff171d7812 */ /* 0x001fc600078ec0ff */
[----:B------:R-:W4:Y:S01]  /*69650*/  LDL.LU R24, [R1+0xecc] ;  /* 0x000ecc0001187983 */ /* 0x000f220000300800 */
[----:B------:R-:W-:-:S03]  /*69660*/  LOP3.LUT R28, R20, 0xffff, RZ, 0xc0, !PT ;  /* 0x0000ffff141c7812 */ /* 0x000fc600078ec0ff */
[----:B------:R-:W4:Y:S01]  /*69670*/  LDL.LU R23, [R1+0xd04] ;  /* 0x000d040001177983 */ /* 0x000f220000300800 */
[----:B-1----:R-:W-:Y:S02]  /*69680*/  LOP3.LUT R30, R19, 0xffff, RZ, 0xc0, !PT ;  /* 0x0000ffff131e7812 */ /* 0x002fe400078ec0ff */
[----:B------:R-:W-:Y:S02]  /*69690*/  LOP3.LUT R53, R16, 0xffff, RZ, 0xc0, !PT ;  /* 0x0000ffff10357812 */ /* 0x000fe400078ec0ff */
[----:B------:R-:W-:Y:S01]  /*696a0*/  PRMT R15, R15, 0x5210, R46 ;  /* 0x000052100f0f7816 */ /* 0x000fe2000000002e */
[----:B------:R-:W-:-:S04]  /*696b0*/  NOP ;  /* 0x0000000000007918 */ /* 0x000fc80000000000 */
[----:B------:R0:W-:Y:S01]  /*696c0*/  STSM.16.M88.4 [R61], R12 ;  /* 0x0000000c3d007844 */ /* 0x0001e20000000200 */
[----:B--2---:R-:W-:Y:S02]  /*696d0*/  F2FP.SATFINITE.E4M3.F32.PACK_AB_MERGE_C R11, R40, R47, RZ ;  /* 0x0000002f280b723e */ /* 0x004fe400048070ff */
[----:B------:R-:W-:Y:S02]  /*696e0*/  LOP3.LUT R47, R21, 0xffff, RZ, 0xc0, !PT ;  /* 0x0000ffff152f7812 */ /* 0x000fe400078ec0ff */
[----:B------:R-:W2:Y:S04]  /*696f0*/  LDL.LU R21, [R1+0xb34] ;  /* 0x000b340001157983 */ /* 0x000ea80000300800 */
[----:B------:R-:W2:Y:S04]  /*69700*/  LDL.LU R20, [R1+0xb3c] ;  /* 0x000b3c0001147983 */ /* 0x000ea80000300800 */
[----:B------:R-:W2:Y:S04]  /*69710*/  LDL.LU R19, [R1+0x960] ;  /* 0x0009600001137983 */ /* 0x000ea80000300800 */
[----:B------:R-:W2:Y:S01]  /*69720*/  LDL.LU R56, [R1+0x964] ;  /* 0x0009640001387983 */ /* 0x000ea20000300800 */
[----:B---3--:R-:W-:-:S03]  /*69730*/  F2FP.SATFINITE.E4M3.F32.PACK_AB_MERGE_C R10, R42, R41, RZ ;  /* 0x000000292a0a723e */ /* 0x008fc600048070ff */
[----:B------:R-:W3:Y:S01]  /*69740*/  LDL.LU R57, [R1+0x968] ;  /* 0x0009680001397983 */ /* 0x000ee20000300800 */
[----:B------:R-:W-:-:S03]  /*69750*/  LOP3.LUT R40, R18, 0xffff, RZ, 0xc0, !PT ;  /* 0x0000ffff12287812 */ /* 0x000fc600078ec0ff */
        /* <DEDUP_REMOVED lines=8> */
[----:B------:R-:W2:Y:S04]  /*697e0*/  LDL.LU R22, [R1+0xd0c] ;  /* 0x000d0c0001167983 */ /* 0x000ea80000300800 */
[----:B------:R-:W3:Y:S04]  /*697f0*/  LDL.LU R17, [R1+0xb30] ;  /* 0x000b300001117983 */ /* 0x000ee80000300800 */
[----:B------:R-:W2:Y:S04]  /*69800*/  LDL.LU R16, [R1+0xd08] ;  /* 0x000d080001107983 */ /* 0x000ea80000300800 */
[----:B------:R-:W3:Y:S04]  /*69810*/  LDL.LU R11, [R1+0xd00] ;  /* 0x000d0000010b7983 */ /* 0x000ee80000300800 */
[----:B------:R-:W2:Y:S01]  /*69820*/  LDL.LU R10, [R1+0xec8] ;  /* 0x000ec800010a7983 */ /* 0x000ea20000300800 */
[----:B----4-:R-:W-:Y:S01]  /*69830*/  LOP3.LUT R50, R43, 0xffff, RZ, 0xc0, !PT ;  /* 0x0000ffff2b327812 */ /* 0x010fe200078ec0ff */
[----:B------:R-:W-:Y:S01]  /*69840*/  IMAD.MOV.U32 R43, RZ, RZ, R39 ;  /* 0x000000ffff2b7224 */ /* 0x000fe200078e0027 */
[----:B------:R-:W-:-:S02]  /*69850*/  LOP3.LUT R27, R36, 0xffff, RZ, 0xc0, !PT ;  /* 0x0000ffff241b7812 */ /* 0x000fc400078ec0ff */
[----:B------:R-:W-:Y:S02]  /*69860*/  LOP3.LUT R31, R37, 0xffff, RZ, 0xc0, !PT ;  /* 0x0000ffff251f7812 */ /* 0x000fe400078ec0ff */
[----:B------:R-:W-:Y:S01]  /*69870*/  LOP3.LUT R46, R38, 0xffff, RZ, 0xc0, !PT ;  /* 0x0000ffff262e7812 */ /* 0x000fe200078ec0ff */
[----:B------:R-:W-:Y:S01]  /*69880*/  NOP ;  /* 0x0000000000007918 */ /* 0x000fe20000000000 */
[----:B------:R-:W1:Y:S01]  /*69890*/  LDS.128 R36, [R61] ;  /* 0x000000003d247984 */ /* 0x000e620000000c00 */
[----:B------:R-:W-:Y:S02]  /*698a0*/  PRMT R9, R47, 0x3340, R0 ;  /* 0x000033402f097816 */ /* 0x000fe40000000000 */
[----:B0-----:R-:W-:Y:S02]  /*698b0*/  PRMT R12, R50, 0x3340, R49 ;  /* 0x00003340320c7816 */ /* 0x001fe40000000031 */
[----:B------:R-:W-:Y:S02]  /*698c0*/  PRMT R13, R27, 0x3340, R26 ;  /* 0x000033401b0d7816 */ /* 0x000fe4000000001a */
[----:B------:R-:W-:-:S02]  /*698d0*/  PRMT R12, R12, 0x5410, R9 ;  /* 0x000054100c0c7816 */ /* 0x000fc40000000009 */
[--C-:B------:R-:W-:Y:S02]  /*698e0*/  PRMT R9, R28, 0x3340, R0.reuse ;  /* 0x000033401c097816 */ /* 0x100fe40000000000 */
[----:B------:R-:W-:Y:S02]  /*698f0*/  PRMT R14, R31, 0x3340, R29 ;  /* 0x000033401f0e7816 */ /* 0x000fe4000000001d */
[----:B------:R-:W-:Y:S02]  /*69900*/  PRMT R13, R13, 0x5410, R9 ;  /* 0x000054100d0d7816 */ /* 0x000fe40000000009 */
[----:B------:R-:W-:Y:S02]  /*69910*/  PRMT R9, R30, 0x3340, R0 ;  /* 0x000033401e097816 */ /* 0x000fe40000000000 */
[----:B------:R-:W-:Y:S02]  /*69920*/  PRMT R15, R46, 0x3340, R41 ;  /* 0x000033402e0f7816 */ /* 0x000fe40000000029 */
[----:B------:R-:W-:-:S02]  /*69930*/  PRMT R14, R14, 0x5410, R9 ;  /* 0x000054100e0e7816 */ /* 0x000fc40000000009 */
        /* <DEDUP_REMOVED lines=28> */
[----:B---3--:R-:W-:-:S03]  /*69b00*/  F2FP.SATFINITE.E4M3.F32.PACK_AB_MERGE_C R23, R23, R11, RZ ;  /* 0x0000000b1717723e */ /* 0x008fc600048070ff */
        /* <DEDUP_REMOVED lines=24> */
[----:B------:R-:W-:Y:S02]  /*69c90*/  IADD3 R50, P3, R32, R0, RZ ;  /* 0x0000000020327210 */ /* 0x000fe40007f7e0ff */
[----:B------:R-:W-:Y:S02]  /*69ca0*/  PRMT R15, R9, 0x3340, R15 ;  /* 0x00003340090f7816 */ /* 0x000fe4000000000f */
[----:B------:R-:W-:Y:S01]  /*69cb0*/  SHF.R.S32.HI R9, RZ, 0x1f, R32 ;  /* 0x0000001fff097819 */ /* 0x000fe20000011420 */
[----:B------:R0:W-:Y:S01]  /*69cc0*/  STL.64 [R1+0x2408], R10 ;  /* 0x0024080a01007387 */ /* 0x0001e20000100a00 */
[----:B------:R-:W-:Y:S02]  /*69cd0*/  F2FP.SATFINITE.E4M3.F32.PACK_AB_MERGE_C R22, R22, R16, RZ ;  /* 0x000000101616723e */ /* 0x000fe400048070ff */
[----:B------:R-:W-:Y:S01]  /*69ce0*/  F2FP.SATFINITE.E4M3.F32.PACK_AB_MERGE_C R16, R51, R55, RZ ;  /* 0x000000373310723e */ /* 0x000fe200048070ff */
[----:B------:R1:W-:Y:S01]  /*69cf0*/  STL.64 [R1+0x2410], R12 ;  /* 0x0024100c01007387 */ /* 0x0003e20000100a00 */
[----:B------:R-:W-:Y:S01]  /*69d00*/  IMAD.X R51, R9, 0x1, R2, P3 ;  /* 0x0000000109337824 */ /* 0x000fe200018e0602 */
[----:B0-----:R-:W-:-:S02]  /*69d10*/  SHF.R.U32.HI R10, RZ, 0x8, R31 ;  /* 0x00000008ff0a7819 */ /* 0x001fc4000001161f */
[----:B-1----:R-:W-:Y:S02]  /*69d20*/  SHF.R.U32.HI R13, RZ, 0x8, R30 ;  /* 0x00000008ff0d7819 */ /* 0x002fe4000001161e */
[----:B------:R-:W-:Y:S02]  /*69d30*/  LOP3.LUT R10, R10, 0xffff, RZ, 0xc0, !PT ;  /* 0x0000ffff0a0a7812 */ /* 0x000fe400078ec0ff */
[----:B------:R-:W-:Y:S01]  /*69d40*/  LOP3.LUT R13, R13, 0xffff, RZ, 0xc0, !PT ;  /* 0x0000ffff0d0d7812 */ /* 0x000fe200078ec0ff */
[----:B------:R0:W-:Y:S01]  /*69d50*/  STL.64 [R1+0x23c8], R50 ;  /* 0x0023c83201007387 */ /* 0x0001e20000100a00 */
[----:B------:R-:W-:Y:S02]  /*69d60*/  PRMT R14, R10, 0x3340, R14 ;  /* 0x000033400a0e7816 */ /* 0x000fe4000000000e */
[----:B------:R-:W-:Y:S02]  /*69d70*/  PRMT R10, R13, 0x3340, R0 ;  /* 0x000033400d0a7816 */ /* 0x000fe40000000000 */
[----:B------:R-:W-:-:S02]  /*69d80*/  SHF.R.U32.HI R11, RZ, 0x8, R28 ;  /* 0x00000008ff0b7819 */ /* 0x000fc4000001161c */
[----:B------:R-:W-:Y:S02]  /*69d90*/  SHF.R.U32.HI R13, RZ, 0x8, R46 ;  /* 0x00000008ff0d7819 */ /* 0x000fe4000001162e */
[----:B------:R-:W-:Y:S02]  /*69da0*/  SHF.R.U32.HI R27, RZ, 0x8, R41 ;  /* 0x00000008ff1b7819 */ /* 0x000fe40000011629 */
[----:B0-----:R-:W-:Y:S02]  /*69db0*/  IADD3 R50, P3, R32, R3, RZ ;  /* 0x0000000320327210 */ /* 0x001fe40007f7e0ff */
[----:B------:R-:W-:Y:S02]  /*69dc0*/  SHF.R.U32.HI R28, RZ, 0x8, R40 ;  /* 0x00000008ff1c7819 */ /* 0x000fe40000011628 */
[----:B------:R-:W-:Y:S01]  /*69dd0*/  LOP3.LUT R13, R13, 0xffff, RZ, 0xc0, !PT ;  /* 0x0000ffff0d0d7812 */ /* 0x000fe200078ec0ff */
[----:B------:R-:W-:Y:S01]  /*69de0*/  IMAD.X R51, R9, 0x1, R4, P3 ;  /* 0x0000000109337824 */ /* 0x000fe200018e0604 */
[----:B------:R-:W-:-:S02]  /*69df0*/  LOP3.LUT R27, R27, 0xffff, RZ, 0xc0, !PT ;  /* 0x0000ffff1b1b7812 */ /* 0x000fc400078ec0ff */
[----:B------:R-:W-:Y:S02]  /*69e00*/  IADD3 R30, P3, R32, R5, RZ ;  /* 0x00000005201e7210 */ /* 0x000fe40007f7e0ff */
[----:B------:R-:W-:Y:S02]  /*69e10*/  LOP3.LUT R28, R28, 0xffff, RZ, 0xc0, !PT ;  /* 0x0000ffff1c1c7812 */ /* 0x000fe400078ec0ff */
[----:B------:R-:W-:Y:S01]  /*69e20*/  PRMT R27, R13, 0x3340, R27 ;  /* 0x000033400d1b7816 */ /* 0x000fe2000000001b */
[----:B------:R-:W-:Y:S01]  /*69e30*/  IMAD.X R31, R9, 0x1, R7, P3 ;  /* 0x00000001091f7824 */ /* 0x000fe200018e0607 */
[----:B------:R-:W-:Y:S02]  /*69e40*/  PRMT R13, R28, 0x3340, R0 ;  /* 0x000033401c0d7816 */ /* 0x000fe40000000000 */
[----:B------:R-:W-:Y:S01]  /*69e50*/  IADD3 R28, P3, R32, R6, RZ ;  /* 0x00000006201c7210 */ /* 0x000fe20007f7e0ff */
[----:B------:R0:W-:Y:S01]  /*69e60*/  STL.64 [R1+0x23c0], R50 ;  /* 0x0023c03201007387 */ /* 0x0001e20000100a00 */
[----:B------:R-:W-:-:S03]  /*69e70*/  SHF.R.U32.HI R12, RZ, 0x8, R47 ;  /* 0x00000008ff0c7819 */ /* 0x000fc6000001162f */
[----:B------:R-:W2:Y:S01]  /*69e80*/  LDL.LU R49, [R1+0x530] ;  /* 0x0005300001317983 */ /* 0x000ea20000300800 */
[----:B------:R-:W-:Y:S01]  /*69e90*/  IMAD.X R29, R9, 0x1, R8, P3 ;  /* 0x00000001091d7824 */ /* 0x000fe200018e0608 */
[----:B------:R-:W-:Y:S02]  /*69ea0*/  LOP3.LUT R12, R12, 0xffff, RZ, 0xc0, !PT ;  /* 0x0000ffff0c0c7812 */ /* 0x000fe400078ec0ff */
[----:B0-----:R-:W2:Y:S04]  /*69eb0*/  LDL.LU R50, [R1+0x534] ;  /* 0x0005340001327983 */ /* 0x001ea80000300800 */
[----:B------:R-:W3:Y:S04]  /*69ec0*/  LDL.LU R51, [R1+0x538] ;  /* 0x0005380001337983 */ /* 0x000ee80000300800 */
[----:B------:R-:W3:Y:S04]  /*69ed0*/  LDL.LU R46, [R1+0x53c] ;  /* 0x00053c00012e7983 */ /* 0x000ee80000300800 */
[----:B------:R-:W4:Y:S01]  /*69ee0*/  LDL.LU R47, [R1+0x11e8] ;  /* 0x0011e800012f7983 */ /* 0x000f220000300800 */
[----:B------:R-:W-:-:S03]  /*69ef0*/  SHF.R.S32.HI R9, RZ, 0x1f, R35 ;  /* 0x0000001fff097819 */ /* 0x000fc60000011423 */
[----:B------:R-:W2:Y:S04]  /*69f00*/  LDL.LU R40, [R1+0x234] ;  /* 0x0002340001287983 */ /* 0x000ea80000300800 */
[----:B------:R-:W-:Y:S01]  /*69f10*/  STL.64 [R1+0x23b8], R30 ;  /* 0x0023b81e01007387 */ /* 0x000fe20000100a00 */
[----:B------:R-:W-:-:S03]  /*69f20*/  PRMT R12, R12, 0x3340, R0 ;  /* 0x000033400c0c7816 */ /* 0x000fc60000000000 */
[----:B------:R0:W-:Y:S01]  /*69f30*/  STL.64 [R1+0x23b0], R28 ;  /* 0x0023b01c01007387 */ /* 0x0001e20000100a00 */
[----:B------:R-:W-:-:S03]  /*69f40*/  PRMT R12, R15, 0x5410, R12 ;  /* 0x000054100f0c7816 */ /* 0x000fc6000000000c */
[----:B------:R-:W4:Y:S01]  /*69f50*/  LDL.LU R41, [R1+0x230] ;  /* 0x0002300001297983 */ /* 0x000f220000300800 */
[----:B0-----:R-:W-:-:S05]  /*69f60*/  IADD3 R28, P3, R35, R0, RZ ;  /* 0x00000000231c7210 */ /* 0x001fca0007f7e0ff */
[----:B------:R-:W-:Y:S01]  /*69f70*/  IMAD.X R29, R9, 0x1, R2, P3 ;  /* 0x00000001091d7824 */ /* 0x000fe200018e0602 */
[----:B------:R-:W-:-:S04]  /*69f80*/  PRMT R12, R12, 0x5210, R42 ;  /* 0x000052100c0c7816 */ /* 0x000fc8000000002a */
[----:B------:R-:W-:Y:S01]  /*69f90*/  STL.64 [R1+0x23a8], R28 ;  /* 0x0023a81c01007387 */ /* 0x000fe20000100a00 */
[----:B------:R-:W-:-:S03]  /*69fa0*/  NOP ;  /* 0x0000000000007918 */ /* 0x000fc60000000000 */
[----:B------:R-:W4:Y:S01]  /*69fb0*/  LDL.LU R42, [R1+0x21c] ;  /* 0x00021c00012a7983 */ /* 0x000f220000300800 */
[----:B------:R-:W-:-:S03]  /*69fc0*/  LOP3.LUT R11, R11, 0xffff, RZ, 0xc0, !PT ;  /* 0x0000ffff0b0b7812 */ /* 0x000fc600078ec0ff */
[----:B------:R-:W0:Y:S01]  /*69fd0*/  LDS.128 R28, [R61] ;  /* 0x000000003d1c7984 */ /* 0x000e220000000c00 */
[----:B------:R-:W-:-:S04]  /*69fe0*/  PRMT R11, R11, 0x3340, R0 ;  /* 0x000033400b0b7816 */ /* 0x000fc80000000000 */
[----:B------:R-:W-:Y:S02]  /*69ff0*/  PRMT R11, R26, 0x5410, R11 ;  /* 0x000054101a0b7816 */ /* 0x000fe4000000000b */
[----:B------:R-:W-:Y:S02]  /*6a000*/  IADD3 R26, P3, R35, R3, RZ ;  /* 0x00000003231a7210 */ /* 0x000fe40007f7e0ff */
[----:B------:R-:W-:-:S03]  /*6a010*/  PRMT R15, R27, 0x5410, R13 ;  /* 0x000054101b0f7816 */ /* 0x000fc6000000000d */
[----:B------:R-:W-:Y:S01]  /*6a020*/  IMAD.X R27, R9, 0x1, R4, P3 ;  /* 0x00000001091b7824 */ /* 0x000fe200018e0604 */
[----:B------:R-:W-:-:S04]  /*6a030*/  PRMT R10, R14, 0x5410, R10 ;  /* 0x000054100e0a7816 */ /* 0x000fc8000000000a */
[----:B------:R1:W-:Y:S01]  /*6a040*/  STL.64 [R1+0x23d8], R26 ;  /* 0x0023d81a01007387 */ /* 0x0003e20000100a00 */
[----:B------:R-:W-:Y:S02]  /*6a050*/  PRMT R14, R10, 0x5210, R52 ;  /* 0x000052100a0e7816 */ /* 0x000fe40000000034 */
[----:B-1----:R-:W-:-:S05]  /*6a060*/  IADD3 R26, P3, R35, R5, RZ ;  /* 0x00000005231a7210 */ /* 0x002fca0007f7e0ff */
[----:B------:R-:W-:Y:S01]  /*6a070*/  IMAD.X R27, R9, 0x1, R7, P3 ;  /* 0x00000001091b7824 */ /* 0x000fe200018e0607 */
[----:B------:R-:W-:Y:S02]  /*6a080*/  IADD3 R10, P3, R35, R6, RZ ;  /* 0x00000006230a7210 */ /* 0x000fe40007f7e0ff */
[----:B------:R-:W-:Y:S02]  /*6a090*/  PRMT R13, R11, 0x5210, R53 ;  /* 0x000052100b0d7816 */ /* 0x000fe40000000035 */
[----:B------:R-:W-:Y:S01]  /*6a0a0*/  PRMT R15, R15, 0x5210, R48 ;  /* 0x000052100f0f7816 */ /* 0x000fe20000000030 */
[----:B------:R-:W-:Y:S01]  /*6a0b0*/  IMAD.X R11, R9, 0x1, R8, P3 ;  /* 0x00000001090b7824 */ /* 0x000fe200018e0608 */
[----:B------:R1:W-:Y:S01]  /*6a0c0*/  STL.64 [R1+0x2400], R26 ;  /* 0x0024001a01007387 */ /* 0x0003e20000100a00 */
[----:B------:R-:W-:Y:S01]  /*6a0d0*/  F2FP.SATFINITE.E4M3.F32.PACK_AB_MERGE_C R21, R21, R17, RZ ;  /* 0x000000111515723e */ /* 0x000fe200048070ff */
[----:B------:R-:W-:Y:S02]  /*6a0e0*/  NOP ;  /* 0x0000000000007918 */ /* 0x000fe40000000000 */
[----:B------:R-:W-:Y:S01]  /*6a0f0*/  STL.64 [R1+0x23f8], R10 ;  /* 0x0023f80a01007387 */ /* 0x000fe20000100a00 */
[----:B------:R-:W-:-:S03]  /*6a100*/  F2FP.SATFINITE.E4M3.F32.PACK_AB_MERGE_C R17, R54, R59, RZ ;  /* 0x0000003b3611723e */ /* 0x000fc600048070ff */
[----:B------:R-:W-:Y:S04]  /*6a110*/  STSM.16.M88.4 [R61], R12 ;  /* 0x0000000c3d007844 */ /* 0x000fe80000000200 */
[----:B0-----:R0:W-:Y:S01]  /*6a120*/  STL.64 [R1+0x4a0], R28 ;  /* 0x0004a01c01007387 */ /* 0x0011e20000100a00 */
[----:B------:R-:W-:-:S03]  /*6a130*/  LOP3.LUT R33, R21, 0xffff, RZ, 0xc0, !PT ;  /* 0x0000ffff15217812 */ /* 0x000fc600078ec0ff */
[----:B------:R0:W-:Y:S01]  /*6a140*/  STL.64 [R1+0x4a8], R30 ;  /* 0x0004a81e01007387 */ /* 0x0001e20000100a00 */
[----:B------:R-:W-:Y:S02]  /*6a150*/  F2FP.SATFINITE.E4M3.F32.PACK_AB_MERGE_C R20, R20, R18, RZ ;  /* 0x000000121414723e */ /* 0x000fe400048070ff */
[----:B------:R-:W-:Y:S01]  /*6a160*/  PRMT R9, R33, 0x3340, R0 ;  /* 0x0000334021097816 */ /* 0x000fe20000000000 */
[----:B-1----:R-:W4:Y:S01]  /*6a170*/  LDL.LU R26, [R1+0x254] ;  /* 0x00025400011a7983 */ /* 0x002f220000300800 */
[----:B0-----:R-:W-:Y:S02]  /*6a180*/  LOP3.LUT R28, R25, 0xffff, RZ, 0xc0, !PT ;  /* 0x0000ffff191c7812 */ /* 0x001fe400078ec0ff */
[----:B------:R-:W-:Y:S01]  /*6a190*/  LOP3.LUT R55, R20, 0xffff, RZ, 0xc0, !PT ;  /* 0x0000ffff14377812 */ /* 0x000fe200078ec0ff */
[----:B------:R-:W4:Y:S01]  /*6a1a0*/  LDL.LU R25, [R1+0x25c] ;  /* 0x00025c0001197983 */ /* 0x000f220000300800 */
[----:B------:R-:W-:Y:S02]  /*6a1b0*/  LOP3.LUT R31, R24, 0xffff, RZ, 0xc0, !PT ;  /* 0x0000ffff181f7812 */ /* 0x000fe400078ec0ff */
[----:B------:R-:W-:Y:S01]  /*6a1c0*/  F2FP.SATFINITE.E4M3.F32.PACK_AB_MERGE_C R19, R56, R19, RZ ;  /* 0x000000133813723e */ /* 0x000fe200048070ff */
[----:B------:R-:W4:Y:S01]  /*6a1d0*/  LDL.LU R24, [R1+0x1074] ;  /* 0x0010740001187983 */ /* 0x000f220000300800 */
[----:B------:R-:W-:-:S02]  /*6a1e0*/  LOP3.LUT R27, R23, 0xffff, RZ, 0xc0, !PT ;  /* 0x0000ffff171b7812 */ /* 0x000fc400078ec0ff */
[----:B------:R-:W-:Y:S01]  /*6a1f0*/  LOP3.LUT R32, R19, 0xffff, RZ, 0xc0, !PT ;  /* 0x0000ffff13207812 */ /* 0x000fe200078ec0ff */
[----:B------:R-:W4:Y:S01]  /*6a200*/  LDL.LU R23, [R1+0x107c] ;  /* 0x00107c0001177983 */ /* 0x000f220000300800 */
[----:B------:R-:W-:Y:S02]  /*6a210*/  F2FP.SATFINITE.E4M3.F32.PACK_AB_MERGE_C R18, R58, R57, RZ ;  /* 0x000000393a12723e */ /* 0x000fe400048070ff */
[----:B------:R-:W-:Y:S01]  /*6a220*/  LOP3.LUT R34, R22, 0xffff, RZ, 0xc0, !PT ;  /* 0x0000ffff16227812 */ /* 0x000fe200078ec0ff */
[----:B------:R-:W4:Y:S01]  /*6a230*/  LDL.LU R21, [R1+0xebc] ;  /* 0x000ebc0001157983 */ /* 0x000f220000300800 */
[----:B------:R-:W-:-:S03]  /*6a240*/  LOP3.LUT R53, R18, 0xffff, RZ, 0xc0, !PT ;  /* 0x0000ffff12357812 */ /* 0x000fc600078ec0ff */
[----:B------:R-:W4:Y:S04]  /*6a250*/  LDL.LU R20, [R1+0xcf4] ;  /* 0x000cf40001147983 */ /* 0x000f280000300800 */
[----:B------:R-:W4:Y:S04]  /*6a260*/  LDL.LU R19, [R1+0xcfc] ;  /* 0x000cfc0001137983 */ /* 0x000f280000300800 */
[----:B------:R-:W4:Y:S04]  /*6a270*/  LDL.LU R56, [R1+0xb20] ;  /* 0x000b200001387983 */ /* 0x000f280000300800 */
[----:B------:R-:W4:Y:S04]  /*6a280*/  LDL.LU R57, [R1+0xb24] ;  /* 0x000b240001397983 */ /* 0x000f280000300800 */
[----:B------:R-:W4:Y:S04]  /*6a290*/  LDL.LU R18, [R1+0xcf8] ;  /* 0x000cf80001127983 */ /* 0x000f280000300800 */
[----:B------:R-:W4:Y:S01]  /*6a2a0*/  LDL.LU R22, [R1+0xeb4] ;  /* 0x000eb40001167983 */ /* 0x000f220000300800 */
[----:B---3--:R-:W-:Y:S01]  /*6a2b0*/  F2FP.SATFINITE.E4M3.F32.PACK_AB_MERGE_C R10, R46, R51, RZ ;  /* 0x000000332e0a723e */ /* 0x008fe200048070ff */
[----:B------:R-:W-:Y:S01]  /*6a2c0*/  IMAD.MOV.U32 R51, RZ, RZ, R43 ;  /* 0x000000ffff337224 */ /* 0x000fe200078e002b */
[----:B--2---:R-:W-:-:S02]  /*6a2d0*/  LOP3.LUT R35, R40, 0xffff, RZ, 0xc0, !PT ;  /* 0x0000ffff28237812 */ /* 0x004fc400078ec0ff */
[----:B----4-:R-:W-:Y:S02]  /*6a2e0*/  LOP3.LUT R29, R41, 0xffff, RZ, 0xc0, !PT ;  /* 0x0000ffff291d7812 */ /* 0x010fe400078ec0ff */
[----:B------:R-:W-:-:S04]  /*6a2f0*/  LOP3.LUT R30, R47, 0xffff, RZ, 0xc0, !PT ;  /* 0x0000ffff2f1e7812 */ /* 0x000fc800078ec0ff */
[----:B------:R-:W-:Y:S02]  /*6a300*/  PRMT R12, R30, 0x3340, R28 ;  /* 0x000033401e0c7816 */ /* 0x000fe4000000001c */
[----:B------:R-:W-:Y:S01]  /*6a310*/  LOP3.LUT R54, R42, 0xffff, RZ, 0xc0, !PT ;  /* 0x0000ffff2a367812 */ /* 0x000fe200078ec0ff */
[----:B------:R-:W-:Y:S01]  /*6a320*/  NOP ;  /* 0x0000000000007918 */ /* 0x000fe20000000000 */
[----:B------:R-:W0:Y:S01]  /*6a330*/  LDS.128 R40, [R61] ;  /* 0x000000003d287984 */ /* 0x000e220000000c00 */
[----:B------:R-:W-:Y:S02]  /*6a340*/  PRMT R12, R12, 0x5410, R9 ;  /* 0x000054100c0c7816 */ /* 0x000fe40000000009 */
[----:B------:R-:W-:Y:S02]  /*6a350*/  PRMT R9, R55, 0x3340, R0 ;  /* 0x0000334037097816 */ /* 0x000fe40000000000 */
[----:B------:R-:W-:Y:S02]  /*6a360*/  PRMT R13, R35, 0x3340, R31 ;  /* 0x00003340230d7816 */ /* 0x000fe4000000001f */
[----:B------:R-:W-:-:S02]  /*6a370*/  PRMT R14, R29, 0x3340, R27 ;  /* 0x000033401d0e7816 */ /* 0x000fc4000000001b */
[----:B------:R-:W-:Y:S02]  /*6a380*/  PRMT R13, R13, 0x5410, R9 ;  /* 0x000054100d0d7816 */ /* 0x000fe40000000009 */
[--C-:B------:R-:W-:Y:S02]  /*6a390*/  PRMT R9, R32, 0x3340, R0.reuse ;  /* 0x0000334020097816 */ /* 0x100fe40000000000 */
[----:B------:R-:W-:Y:S02]  /*6a3a0*/  F2FP.SATFINITE.E4M3.F32.PACK_AB_MERGE_C R11, R50, R49, RZ ;  /* 0x00000031320b723e */ /* 0x000fe400048070ff */
[----:B------:R-:W-:Y:S02]  /*6a3b0*/  PRMT R14, R14, 0x5410, R9 ;  /* 0x000054100e0e7816 */ /* 0x000fe40000000009 */
[----:B------:R-:W-:Y:S02]  /*6a3c0*/  PRMT R9, R53, 0x3340, R0 ;  /* 0x0000334035097816 */ /* 0x000fe40000000000 */
[----:B------:R-:W-:-:S02]  /*6a3d0*/  PRMT R15, R54, 0x3340, R34 ;  /* 0x00003340360f7816 */ /* 0x000fc40000000022 */
[----:B------:R-:W-:Y:S02]  /*6a3e0*/  LOP3.LUT R49, R17, 0xffff, RZ, 0xc0, !PT ;  /* 0x0000ffff11317812 */ /* 0x000fe400078ec0ff */
[----:B------:R-:W-:Y:S01]  /*6a3f0*/  PRMT R9, R15, 0x5410, R9 ;  /* 0x000054100f097816 */ /* 0x000fe20000000009 */
[----:B------:R-:W2:Y:S01]  /*6a400*/  LDL.LU R17, [R1+0xcf0] ;  /* 0x000cf00001117983 */ /* 0x000ea20000300800 */
[----:B------:R-:W-:Y:S02]  /*6a410*/  LOP3.LUT R50, R16, 0xffff, RZ, 0xc0, !PT ;  /* 0x0000ffff10327812 */ /* 0x000fe400078ec0ff */
[----:B------:R-:W-:Y:S01]  /*6a420*/  LOP3.LUT R52, R11, 0xffff, RZ, 0xc0, !PT ;  /* 0x0000ffff0b347812 */ /* 0x000fe200078ec0ff */
[----:B------:R-:W3:Y:S01]  /*6a430*/  LDL.LU R16, [R1+0xeb8] ;  /* 0x000eb80001107983 */ /* 0x000ee20000300800 */
[----:B------:R-:W-:-:S03]  /*6a440*/  LOP3.LUT R48, R10, 0xffff, RZ, 0xc0, !PT ;  /* 0x0000ffff0a307812 */ /* 0x000fc600078ec0ff */
[----:B------:R-:W4:Y:S01]  /*6a450*/  LDL.LU R11, [R1+0xeb0] ;  /* 0x000eb000010b7983 */ /* 0x000f220000300800 */
[----:B------:R-:W-:Y:S02]  /*6a460*/  PRMT R12, R12, 0x4210, R49 ;  /* 0x000042100c0c7816 */ /* 0x000fe40000000031 */
[----:B------:R-:W-:Y:S01]  /*6a470*/  PRMT R13, R13, 0x4210, R50 ;  /* 0x000042100d0d7816 */ /* 0x000fe20000000032 */
[----:B------:R-:W2:Y:S01]  /*6a480*/  LDL.LU R10, [R1+0x1078] ;  /* 0x00107800010a7983 */ /* 0x000ea20000300800 */
[----:B------:R-:W-:Y:S02]  /*6a490*/  PRMT R14, R14, 0x4210, R52 ;  /* 0x000042100e0e7816 */ /* 0x000fe40000000034 */
[----:B------:R-:W-:Y:S01]  /*6a4a0*/  PRMT R15, R9, 0x4210, R48 ;  /* 0x00004210090f7816 */ /* 0x000fe20000000030 */
[----:B0-----:R-:W-:Y:S01]  /*6a4b0*/  STL.64 [R1+0x490], R40 ;  /* 0x0004902801007387 */ /* 0x001fe20000100a00 */
[----:B------:R-:W-:-:S03]  /*6a4c0*/  NOP ;  /* 0x0000000000007918 */ /* 0x000fc60000000000 */
[----:B------:R0:W-:Y:S04]  /*6a4d0*/  STL.64 [R1+0x498], R42 ;  /* 0x0004982a01007387 */ /* 0x0001e80000100a00 */
[----:B------:R1:W-:Y:S04]  /*6a4e0*/  STSM.16.M88.4 [R61], R12 ;  /* 0x0000000c3d007844 */ /* 0x0003e80000000200 */
[----:B0-----:R-:W3:Y:S04]  /*6a4f0*/  LDL.LU.64 R42, [R1+0x2c28] ;  /* 0x002c2800012a7983 */ /* 0x001ee80000300a00 */
[----:B------:R-:W3:Y:S04]  /*6a500*/  LDL.LU.64 R40, [R1+0x2c20] ;  /* 0x002c200001287983 */ /* 0x000ee80000300a00 */
[----:B------:R-:W3:Y:S04]  /*6a510*/  LDL.LU R58, [R1+0xb28] ;  /* 0x000b2800013a7983 */ /* 0x000ee80000300800 */
[----:B------:R-:W3:Y:S04]  /*6a520*/  LDL.LU R59, [R1+0xb2c] ;  /* 0x000b2c00013b7983 */ /* 0x000ee80000300800 */
[----:B-1----:R-:W3:Y:S04]  /*6a530*/  LDL.LU R13, [R1+0x250] ;  /* 0x00025000010d7983 */ /* 0x002ee80000300800 */
[----:B------:R-:W3:Y:S04]  /*6a540*/  LDL.LU R14, [R1+0x258] ;  /* 0x00025800010e7983 */ /* 0x000ee80000300800 */
[----:B------:R-:W3:Y:S01]  /*6a550*/  LDL.LU R15, [R1+0x1070] ;  /* 0x00107000010f7983 */ /* 0x000ee20000300800 */
[----:B------:R-:W-:-:S02]  /*6a560*/  SHF.R.S32.HI R9, RZ, 0x1f, R38 ;  /* 0x0000001fff097819 */ /* 0x000fc40000011426 */
[----:B------:R-:W-:-:S05]  /*6a570*/  IADD3 R46, P3, R38, R0, RZ ;  /* 0x00000000262e7210 */ /* 0x000fca0007f7e0ff */
[----:B------:R-:W-:Y:S01]  /*6a580*/  IMAD.X R47, R9, 0x1, R2, P3 ;  /* 0x00000001092f7824 */ /* 0x000fe200018e0602 */
[----:B------:R-:W-:-:S04]  /*6a590*/  IADD3 R12, P3, R38, R3, RZ ;  /* 0x00000003260c7210 */ /* 0x000fc80007f7e0ff */
[----:B------:R0:W-:Y:S04]  /*6a5a0*/  STL.64 [R1+0x2260], R46 ;  /* 0x0022602e01007387 */ /* 0x0001e80000100a00 */
[----:B0-----:R-:W3:Y:S01]  /*6a5b0*/  LDL.LU.64 R46, [R1+0x2c18] ;  /* 0x002c1800012e7983 */ /* 0x001ee20000300a00 */
[----:B------:R-:W-:Y:S02]  /*6a5c0*/  F2FP.SATFINITE.E4M3.F32.PACK_AB_MERGE_C R19, R19, R18, RZ ;  /* 0x000000121313723e */ /* 0x000fe400048070ff */
[----:B------:R-:W-:Y:S01]  /*6a5d0*/  F2FP.SATFINITE.E4M3.F32.PACK_AB_MERGE_C R18, R57, R56, RZ ;  /* 0x000000383912723e */ /* 0x000fe200048070ff */
[----:B------:R-:W-:Y:S01]  /*6a5e0*/  NOP ;  /* 0x0000000000007918 */ /* 0x000fe20000000000 */
[----:B--2---:R-:W-:Y:S02]  /*6a5f0*/  F2FP.SATFINITE.E4M3.F32.PACK_AB_MERGE_C R23, R23, R10, RZ ;  /* 0x0000000a1717723e */ /* 0x004fe400048070ff */
[----:B----4-:R-:W-:-:S02]  /*6a600*/  F2FP.SATFINITE.E4M3.F32.PACK_AB_MERGE_C R22, R22, R11, RZ ;  /* 0x0000000b1616723e */ /* 0x010fc400048070ff */
[----:B---3--:R-:W-:Y:S01]  /*6a610*/  F2FP.SATFINITE.E4M3.F32.PACK_AB_MERGE_C R26, R26, R13, RZ ;  /* 0x0000000d1a1a723e */ /* 0x008fe200048070ff */
[----:B------:R-:W-:-:S05]  /*6a620*/  IMAD.X R13, R9, 0x1, R4, P3 ;  /* 0x00000001090d7824 */ /* 0x000fca00018e0604 */
[----:B------:R0:W-:Y:S02]  /*6a630*/  STL.64 [R1+0x2218], R12 ;  /* 0x0022180c01007387 */ /* 0x0001e40000100a00 */
[----:B0-----:R-:W-:-:S05]  /*6a640*/  IADD3 R12, P3, R38, R5, RZ ;  /* 0x00000005260c7210 */ /* 0x001fca0007f7e0ff */
[----:B------:R-:W-:-:S05]  /*6a650*/  IMAD.X R13, R9, 0x1, R7, P3 ;  /* 0x00000001090d7824 */ /* 0x000fca00018e0607 */
[----:B------:R0:W-:Y:S02]  /*6a660*/  STL.64 [R1+0x21b8], R12 ;  /* 0x0021b80c01007387 */ /* 0x0001e40000100a00 */
[----:B0-----:R-:W-:-:S05]  /*6a670*/  IADD3 R12, P3, R38, R6, RZ ;  /* 0x00000006260c7210 */ /* 0x001fca0007f7e0ff */
[----:B------:R-:W-:Y:S01]  /*6a680*/  IMAD.X R13, R9, 0x1, R8, P3 ;  /* 0x00000001090d7824 */ /* 0x000fe200018e0608 */
[----:B------:R-:W-:Y:S02]  /*6a690*/  SHF.R.S32.HI R9, RZ, 0x1f, R37 ;  /* 0x0000001fff097819 */ /* 0x000fe40000011425 */
[----:B------:R-:W-:-:S05]  /*6a6a0*/  IADD3 R10, P3, R37, R0, RZ ;  /* 0x00000000250a7210 */ /* 0x000fca0007f7e0ff */
[----:B------:R-:W-:Y:S01]  /*6a6b0*/  IMAD.X R11, R9, 0x1, R2, P3 ;  /* 0x00000001090b7824 */ /* 0x000fe200018e0602 */
[----:B------:R-:W-:Y:S04]  /*6a6c0*/  STL.64 [R1+0x21b0], R12 ;  /* 0x0021b00c01007387 */ /* 0x000fe80000100a00 */
[----:B------:R0:W-:Y:S01]  /*6a6d0*/  STL.64 [R1+0x20c0], R10 ;  /* 0x0020c00a01007387 */ /* 0x0001e20000100a00 */
[----:B------:R-:W-:Y:S02]  /*6a6e0*/  F2FP.SATFINITE.E4M3.F32.PACK_AB_MERGE_C R21, R21, R16, RZ ;  /* 0x000000101515723e */ /* 0x000fe400048070ff */
[----:B0-----:R-:W-:-:S05]  /*6a6f0*/  IADD3 R10, P3, R37, R3, RZ ;  /* 0x00000003250a7210 */ /* 0x001fca0007f7e0ff */
[----:B------:R-:W-:Y:S01]  /*6a700*/  IMAD.X R11, R9, 0x1, R4, P3 ;  /* 0x00000001090b7824 */ /* 0x000fe200018e0604 */
[----:B------:R-:W-:-:S04]  /*6a710*/  SHF.R.U32.HI R16, RZ, 0x8, R28 ;  /* 0x00000008ff107819 */ /* 0x000fc8000001161c */
[----:B------:R0:W-:Y:S01]  /*6a720*/  STL.64 [R1+0x2090], R10 ;  /* 0x0020900a01007387 */ /* 0x0001e20000100a00 */
[----:B------:R-:W-:Y:S02]  /*6a730*/  IADD3 R12, P3, R37, R5, RZ ;  /* 0x00000005250c7210 */ /* 0x000fe40007f7e0ff */
[----:B------:R-:W-:Y:S02]  /*6a740*/  LOP3.LUT R16, R16, 0xffff, RZ, 0xc0, !PT ;  /* 0x0000ffff10107812 */ /* 0x000fe400078ec0ff */
[----:B0-----:R-:W-:-:S04]  /*6a750*/  SHF.R.U32.HI R10, RZ, 0x8, R30 ;  /* 0x00000008ff0a7819 */ /* 0x001fc8000001161e */
[----:B------:R-:W-:Y:S01]  /*6a760*/  LOP3.LUT R10, R10, 0xffff, RZ, 0xc0, !PT ;  /* 0x0000ffff0a0a7812 */ /* 0x000fe200078ec0ff */
[----:B------:R-:W-:-:S03]  /*6a770*/  IMAD.X R13, R9, 0x1, R7, P3 ;  /* 0x00000001090d7824 */ /* 0x000fc600018e0607 */
        /* <DEDUP_REMOVED lines=13> */
[----:B------:R-:W-:Y:S01]  /*6a850*/  IADD3 R28, P3, R36, R3, RZ ;  /* 0x00000003241c7210 */ /* 0x000fe20007f7e0ff */
[----:B------:R0:W-:Y:S01]  /*6a860*/  STL.64 [R1+0x2080], R10 ;  /* 0x0020800a01007387 */ /* 0x0001e20000100a00 */
[----:B------:R-:W-:-:S02]  /*6a870*/  F2FP.SATFINITE.E4M3.F32.PACK_AB_MERGE_C R25, R25, R14, RZ ;  /* 0x0000000e1919723e */ /* 0x000fc400048070ff */
[----:B------:R-:W-:Y:S01]  /*6a880*/  SHF.R.U32.HI R14, RZ, 0x8, R27 ;  /* 0x00000008ff0e7819 */ /* 0x000fe2000001161b */
[----:B------:R-:W-:Y:S01]  /*6a890*/  STL.64 [R1+0x2068], R56 ;  /* 0x0020683801007387 */ /* 0x000fe20000100a00 */
[----:B------:R-:W-:Y:S02]  /*6a8a0*/  SHF.R.U32.HI R27, RZ, 0x8, R34 ;  /* 0x00000008ff1b7819 */ /* 0x000fe40000011622 */
[----:B0-----:R-:W-:Y:S01]  /*6a8b0*/  SHF.R.U32.HI R10, RZ, 0x8, R29 ;  /* 0x00000008ff0a7819 */ /* 0x001fe2000001161d */
[----:B------:R-:W-:Y:S01]  /*6a8c0*/  IMAD.X R29, R9, 0x1, R4, P3 ;  /* 0x00000001091d7824 */ /* 0x000fe200018e0604 */
[----:B------:R-:W-:-:S04]  /*6a8d0*/  SHF.R.U32.HI R13, RZ, 0x8, R54 ;  /* 0x00000008ff0d7819 */ /* 0x000fc80000011636 */
[----:B------:R0:W-:Y:S01]  /*6a8e0*/  STL.64 [R1+0x2040], R28 ;  /* 0x0020401c01007387 */ /* 0x0001e20000100a00 */
[----:B------:R-:W-:Y:S02]  /*6a8f0*/  LOP3.LUT R13, R13, 0xffff, RZ, 0xc0, !PT ;  /* 0x0000ffff0d0d7812 */ /* 0x000fe400078ec0ff */
[----:B------:R-:W-:Y:S02]  /*6a900*/  LOP3.LUT R27, R27, 0xffff, RZ, 0xc0, !PT ;  /* 0x0000ffff1b1b7812 */ /* 0x000fe400078ec0ff */
[----:B------:R-:W-:Y:S02]  /*6a910*/  IADD3 R30, P3, R36, R5, RZ ;  /* 0x00000005241e7210 */ /* 0x000fe40007f7e0ff */
[----:B0-----:R-:W-:-:S04]  /*6a920*/  SHF.R.U32.HI R28, RZ, 0x8, R53 ;  /* 0x00000008ff1c7819 */ /* 0x001fc80000011635 */
[----:B------:R-:W-:Y:S01]  /*6a930*/  LOP3.LUT R28, R28, 0xffff, RZ, 0xc0, !PT ;  /* 0x0000ffff1c1c7812 */ /* 0x000fe200078ec0ff */
[----:B------:R-:W-:Y:S01]  /*6a940*/  IMAD.X R31, R9, 0x1, R7, P3 ;  /* 0x00000001091f7824 */ /* 0x000fe200018e0607 */
[----:B------:R-:W-:Y:S02]  /*6a950*/  PRMT R27, R13, 0x3340, R27 ;  /* 0x000033400d1b7816 */ /* 0x000fe4000000001b */
[----:B------:R-:W-:Y:S02]  /*6a960*/  PRMT R13, R28, 0x3340, R0 ;  /* 0x000033401c0d7816 */ /* 0x000fe40000000000 */
[----:B------:R-:W-:Y:S01]  /*6a970*/  IADD3 R28, P3, R36, R6, RZ ;  /* 0x00000006241c7210 */ /* 0x000fe20007f7e0ff */
[----:B------:R0:W-:Y:S04]  /*6a980*/  STL.64 [R1+0x2038], R30 ;  /* 0x0020381e01007387 */ /* 0x0001e80000100a00 */
[----:B------:R-:W-:Y:S01]  /*6a990*/  IMAD.X R29, R9, 0x1, R8, P3 ;  /* 0x00000001091d7824 */ /* 0x000fe200018e0608 */
[----:B------:R-:W2:Y:S01]  /*6a9a0*/  LDL.LU R38, [R1+0x950] ;  /* 0x0009500001267983 */ /* 0x000ea20000300800 */
[----:B------:R-:W-:-:S03]  /*6a9b0*/  F2FP.SATFINITE.E4M3.F32.PACK_AB_MERGE_C R20, R20, R17, RZ ;  /* 0x000000111414723e */ /* 0x000fc600048070ff */
[----:B------:R-:W2:Y:S01]  /*6a9c0*/  LDL.LU R56, [R1+0x954] ;  /* 0x0009540001387983 */ /* 0x000ea20000300800 */
[----:B------:R-:W-:-:S03]  /*6a9d0*/  F2FP.SATFINITE.E4M3.F32.PACK_AB_MERGE_C R17, R59, R58, RZ ;  /* 0x0000003a3b11723e */ /* 0x000fc600048070ff */
[----:B------:R1:W-:Y:S01]  /*6a9e0*/  STL.64 [R1+0x2030], R28 ;  /* 0x0020301c01007387 */ /* 0x0003e20000100a00 */
[----:B------:R-:W-:-:S03]  /*6a9f0*/  IMAD.MOV.U32 R37, RZ, RZ, R52 ;  /* 0x000000ffff257224 */ /* 0x000fc600078e0034 */
[----:B------:R-:W3:Y:S04]  /*6aa00*/  LDL.LU R57, [R1+0x958] ;  /* 0x0009580001397983 */ /* 0x000ee80000300800 */
[----:B------:R-:W3:Y:S04]  /*6aa10*/  LDL.LU R58, [R1+0x95c] ;  /* 0x00095c00013a7983 */ /* 0x000ee80000300800 */
[----:B------:R-:W4:Y:S04]  /*6aa20*/  LDL.LU R59, [R1+0x780] ;  /* 0x00078000013b7983 */ /* 0x000f280000300800 */
[----:B------:R-:W4:Y:S04]  /*6aa30*/  LDL.LU R52, [R1+0x784] ;  /* 0x0007840001347983 */ /* 0x000f280000300800 */
[----:B------:R-:W4:Y:S04]  /*6aa40*/  LDL.LU R53, [R1+0x788] ;  /* 0x0007880001357983 */ /* 0x000f280000300800 */
[----:B------:R-:W4:Y:S01]  /*6aa50*/  LDL.LU R54, [R1+0x78c] ;  /* 0x00078c0001367983 */ /* 0x000f220000300800 */
[----:B------:R-:W-:-:S02]  /*6aa60*/  LOP3.LUT R10, R10, 0xffff, RZ, 0xc0, !PT ;  /* 0x0000ffff0a0a7812 */ /* 0x000fc400078ec0ff */
[----:B------:R-:W-:Y:S01]  /*6aa70*/  LOP3.LUT R14, R14, 0xffff, RZ, 0xc0, !PT ;  /* 0x0000ffff0e0e7812 */ /* 0x000fe200078ec0ff */
[----:B0-----:R-:W-:-:S03]  /*6aa80*/  IMAD.MOV.U32 R30, RZ, RZ, R48 ;  /* 0x000000ffff1e7224 */ /* 0x001fc600078e0030 */
[----:B------:R-:W-:Y:S02]  /*6aa90*/  PRMT R14, R10, 0x3340, R14 ;  /* 0x000033400a0e7816 */ /* 0x000fe4000000000e */
[----:B------:R-:W-:Y:S01]  /*6aaa0*/  SHF.R.U32.HI R10, RZ, 0x8, R55 ;  /* 0x00000008ff0a7819 */ /* 0x000fe20000011637 */
[----:B------:R-:W-:Y:S01]  /*6aab0*/  IMAD.MOV.U32 R35, RZ, RZ, R49 ;  /* 0x000000ffff237224 */ /* 0x000fe200078e0031 */
[----:B------:R-:W4:Y:S01]  /*6aac0*/  LDL.LU R55, [R1+0x430] ;  /* 0x0004300001377983 */ /* 0x000f220000300800 */
[----:B------:R-:W-:Y:S01]  /*6aad0*/  SHF.R.U32.HI R12, RZ, 0x8, R33 ;  /* 0x00000008ff0c7819 */ /* 0x000fe20000011621 */
[----:B------:R-:W-:Y:S02]  /*6aae0*/  IMAD.MOV.U32 R33, RZ, RZ, R50 ;  /* 0x000000ffff217224 */ /* 0x000fe400078e0032 */
[----:B------:R-:W4:Y:S01]  /*6aaf0*/  LDL.LU R48, [R1+0x434] ;  /* 0x0004340001307983 */ /* 0x000f220000300800 */
[----:B------:R-:W-:-:S03]  /*6ab00*/  SHF.R.S32.HI R9, RZ, 0x1f, R39 ;  /* 0x0000001fff097819 */ /* 0x000fc60000011427 */
[----:B------:R-:W4:Y:S01]  /*6ab10*/  LDL.LU R49, [R1+0x438] ;  /* 0x0004380001317983 */ /* 0x000f220000300800 */
[----:B-1----:R-:W-:-:S03]  /*6ab20*/  IADD3 R28, P3, R39, R0, RZ ;  /* 0x00000000271c7210 */ /* 0x002fc60007f7e0ff */
[----:B------:R-:W4:Y:S02]  /*6ab30*/  LDL.LU R50, [R1+0x43c] ;  /* 0x00043c0001327983 */ /* 0x000f240000300800 */
[----:B------:R-:W-:-:S05]  /*6ab40*/  IMAD.X R29, R9, 0x1, R2, P3 ;  /* 0x00000001091d7824 */ /* 0x000fca00018e0602 */
[----:B------:R0:W-:Y:S01]  /*6ab50*/  STL.64 [R1+0x2060], R28 ;  /* 0x0020601c01007387 */ /* 0x0001e20000100a00 */
[----:B------:R-:W-:Y:S02]  /*6ab60*/  LOP3.LUT R10, R10, 0xffff, RZ, 0xc0, !PT ;  /* 0x0000ffff0a0a7812 */ /* 0x000fe400078ec0ff */
[----:B0-----:R-:W-:-:S05]  /*6ab70*/  IADD3 R28, P3, R39, R3, RZ ;  /* 0x00000003271c7210 */ /* 0x001fca0007f7e0ff */
[----:B------:R-:W-:Y:S01]  /*6ab80*/  IMAD.X R29, R9, 0x1, R4, P3 ;  /* 0x00000001091d7824 */ /* 0x000fe200018e0604 */
[----:B------:R-:W-:-:S04]  /*6ab90*/  PRMT R10, R10, 0x3340, R0 ;  /* 0x000033400a0a7816 */ /* 0x000fc80000000000 */
[----:B------:R0:W-:Y:S01]  /*6aba0*/  STL.64 [R1+0x2078], R28 ;  /* 0x0020781c01007387 */ /* 0x0001e20000100a00 */
[----:B------:R-:W-:Y:S02]  /*6abb0*/  PRMT R10, R15, 0x5410, R10 ;  /* 0x000054100f0a7816 */ /* 0x000fe4000000000a */
[----:B------:R-:W-:Y:S02]  /*6abc0*/  PRMT R15, R27, 0x5410, R13 ;  /* 0x000054101b0f7816 */ /* 0x000fe4000000000d */
[----:B0-----:R-:W-:-:S05]  /*6abd0*/  IADD3 R28, P3, R39, R5, RZ ;  /* 0x00000005271c7210 */ /* 0x001fca0007f7e0ff */
[----:B------:R-:W-:Y:S01]  /*6abe0*/  IMAD.X R29, R9, 0x1, R7, P3 ;  /* 0x00000001091d7824 */ /* 0x000fe200018e0607 */
[----:B------:R-:W-:-:S04]  /*6abf0*/  PRMT R15, R15, 0x5210, R30 ;  /* 0x000052100f0f7816 */ /* 0x000fc8000000001e */
[----:B------:R-:W-:Y:S04]  /*6ac00*/  STL.64 [R1+0x20b8], R28 ;  /* 0x0020b81c01007387 */ /* 0x000fe80000100a00 */
[----:B------:R-:W0:Y:S01]  /*6ac10*/  LDS.128 R28, [R61] ;  /* 0x000000003d1c7984 */ /* 0x000e220000000c00 */
[----:B------:R-:W-:-:S04]  /*6ac20*/  SHF.R.U32.HI R11, RZ, 0x8, R32 ;  /* 0x00000008ff0b7819 */ /* 0x000fc80000011620 */
[----:B------:R-:W-:-:S04]  /*6ac30*/  LOP3.LUT R11, R11, 0xffff, RZ, 0xc0, !PT ;  /* 0x0000ffff0b0b7812 */ /* 0x000fc800078ec0ff */
[----:B------:R-:W-:Y:S02]  /*6ac40*/  PRMT R11, R11, 0x3340, R0 ;  /* 0x000033400b0b7816 */ /* 0x000fe40000000000 */
[----:B------:R-:W-:Y:S02]  /*6ac50*/  PRMT R13, R10, 0x5210, R33 ;  /* 0x000052100a0d7816 */ /* 0x000fe40000000021 */
[----:B------:R-:W-:Y:S02]  /*6ac60*/  PRMT R11, R14, 0x5410, R11 ;  /* 0x000054100e0b7816 */ /* 0x000fe4000000000b */
[----:B------:R-:W-:Y:S02]  /*6ac70*/  IADD3 R10, P3, R39, R6, RZ ;  /* 0x00000006270a7210 */ /* 0x000fe40007f7e0ff */
[----:B------:R-:W-:-:S03]  /*6ac80*/  PRMT R14, R11, 0x5210, R37 ;  /* 0x000052100b0e7816 */ /* 0x000fc60000000025 */
[----:B------:R-:W-:Y:S01]  /*6ac90*/  IMAD.X R11, R9, 0x1, R8, P3 ;  /* 0x00000001090b7824 */ /* 0x000fe200018e0608 */
[----:B------:R-:W-:-:S04]  /*6aca0*/  SHF.R.S32.HI R9, RZ, 0x1f, R42 ;  /* 0x0000001fff097819 */ /* 0x000fc8000001142a */
[----:B------:R1:W-:Y:S01]  /*6acb0*/  STL.64 [R1+0x20b0], R10 ;  /* 0x0020b00a01007387 */ /* 0x0003e20000100a00 */
[----:B------:R-:W-:Y:S02]  /*6acc0*/  LOP3.LUT R12, R12, 0xffff, RZ, 0xc0, !PT ;  /* 0x0000ffff0c0c7812 */ /* 0x000fe400078ec0ff */
[----:B-1----:R-:W-:Y:S02]  /*6acd0*/  IADD3 R10, P3, R42, R0, RZ ;  /* 0x000000002a0a7210 */ /* 0x002fe40007f7e0ff */
[----:B------:R-:W-:-:S03]  /*6ace0*/  PRMT R12, R12, 0x3340, R0 ;  /* 0x000033400c0c7816 */ /* 0x000fc60000000000 */
[----:B------:R-:W-:Y:S01]  /*6acf0*/  IMAD.X R11, R9, 0x1, R2, P3 ;  /* 0x00000001090b7824 */ /* 0x000fe200018e0602 */
[----:B0-----:R-:W-:Y:S01]  /*6ad00*/  STL.64 [R1+0x480], R28 ;  /* 0x0004801c01007387 */ /* 0x001fe20000100a00 */
[----:B------:R-:W-:-:S03]  /*6ad10*/  PRMT R12, R16, 0x5410, R12 ;  /* 0x00005410100c7816 */ /* 0x000fc6000000000c */
[----:B------:R-:W-:Y:S04]  /*6ad20*/  STL.64 [R1+0x488], R30 ;  /* 0x0004881e01007387 */ /* 0x000fe80000100a00 */
[----:B------:R0:W-:Y:S01]  /*6ad30*/  STL.64 [R1+0x2010], R10 ;  /* 0x0020100a01007387 */ /* 0x0001e20000100a00 */
[----:B------:R-:W-:Y:S01]  /*6ad40*/  PRMT R12, R12, 0x5210, R35 ;  /* 0x000052100c0c7816 */ /* 0x000fe20000000023 */
[----:B------:R-:W-:Y:S01]  /*6ad50*/  NOP ;  /* 0x0000000000007918 */ /* 0x000fe20000000000 */
[----:B0-----:R-:W-:-:S05]  /*6ad60*/  IADD3 R10, P3, R42, R3, RZ ;  /* 0x000000032a0a7210 */ /* 0x001fca0007f7e0ff */
[----:B------:R-:W-:Y:S01]  /*6ad70*/  IMAD.X R11, R9, 0x1, R4, P3 ;  /* 0x00000001090b7824 */ /* 0x000fe200018e0604 */
[----:B------:R3:W-:Y:S04]  /*6ad80*/  STSM.16.M88.4 [R61], R12 ;  /* 0x0000000c3d007844 */ /* 0x0007e80000000200 */
[----:B------:R0:W-:Y:S01]  /*6ad90*/  STL.64 [R1+0x1ff8], R10 ;  /* 0x001ff80a01007387 */ /* 0x0001e20000100a00 */
[----:B------:R-:W-:Y:S02]  /*6ada0*/  LOP3.LUT R28, R22, 0xffff, RZ, 0xc0, !PT ;  /* 0x0000ffff161c7812 */ /* 0x000fe400078ec0ff */
[----:B------:R-:W-:Y:S02]  /*6adb0*/  LOP3.LUT R36, R25, 0xffff, RZ, 0xc0, !PT ;  /* 0x0000ffff19247812 */ /* 0x000fe400078ec0ff */
[----:B------:R-:W-:-:S02]  /*6adc0*/  LOP3.LUT R34, R21, 0xffff, RZ, 0xc0, !PT ;  /* 0x0000ffff15227812 */ /* 0x000fc400078ec0ff */
[----:B------:R-:W-:Y:S02]  /*6add0*/  LOP3.LUT R30, R26, 0xffff, RZ, 0xc0, !PT ;  /* 0x0000ffff1a1e7812 */ /* 0x000fe400078ec0ff */
[----:B------:R-:W-:Y:S02]  /*6ade0*/  LOP3.LUT R29, R24, 0xffff, RZ, 0xc0, !PT ;  /* 0x0000ffff181d7812 */ /* 0x000fe400078ec0ff */
[----:B------:R-:W-:Y:S02]  /*6adf0*/  LOP3.LUT R26, R20, 0xffff, RZ, 0xc0, !PT ;  /* 0x0000ffff141a7812 */ /* 0x000fe400078ec0ff */
[----:B------:R-:W-:Y:S02]  /*6ae00*/  LOP3.LUT R33, R23, 0xffff, RZ, 0xc0, !PT ;  /* 0x0000ffff17217812 */ /* 0x000fe400078ec0ff */
[----:B--2---:R-:W-:Y:S02]  /*6ae10*/  F2FP.SATFINITE.E4M3.F32.PACK_AB_MERGE_C R16, R56, R38, RZ ;  /* 0x000000263810723e */ /* 0x004fe400048070ff */
[----:B------:R-:W2:Y:S01]  /*6ae20*/  LDL.LU R56, [R1+0x1068] ;  /* 0x0010680001387983 */ /* 0x000ea20000300800 */
[----:B---3--:R-:W-:-:S03]  /*6ae30*/  F2FP.SATFINITE.E4M3.F32.PACK_AB_MERGE_C R15, R58, R57, RZ ;  /* 0x000000393a0f723e */ /* 0x008fc600048070ff */
[----:B------:R-:W2:Y:S04]  /*6ae40*/  LDL.LU R57, [R1+0x106c] ;  /* 0x00106c0001397983 */ /* 0x000ea80000300800 */
[----:B------:R-:W3:Y:S01]  /*6ae50*/  LDL.LU R58, [R1+0xea0] ;  /* 0x000ea000013a7983 */ /* 0x000ee20000300800 */
[----:B----4-:R-:W-:-:S03]  /*6ae60*/  F2FP.SATFINITE.E4M3.F32.PACK_AB_MERGE_C R14, R52, R59, RZ ;  /* 0x0000003b340e723e */ /* 0x010fc600048070ff */
[----:B------:R-:W3:Y:S01]  /*6ae70*/  LDL.LU R59, [R1+0xea4] ;  /* 0x000ea400013b7983 */ /* 0x000ee20000300800 */
[----:B------:R-:W-:-:S03]  /*6ae80*/  F2FP.SATFINITE.E4M3.F32.PACK_AB_MERGE_C R13, R54, R53, RZ ;  /* 0x00000035360d723e */ /* 0x000fc600048070ff */
[----:B------:R-:W4:Y:S04]  /*6ae90*/  LDL.LU R53, [R1+0xea8] ;  /* 0x000ea80001357983 */ /* 0x000f280000300800 */
[----:B------:R-:W4:Y:S04]  /*6aea0*/  LDL.LU R54, [R1+0xeac] ;  /* 0x000eac0001367983 */ /* 0x000f280000300800 */
[----:B------:R-:W2:Y:S04]  /*6aeb0*/  LDL.LU R22, [R1+0x1064] ;  /* 0x0010640001167983 */ /* 0x000ea80000300800 */
[----:B------:R-:W3:Y:S04]  /*6aec0*/  LDL.LU R25, [R1+0x274] ;  /* 0x0002740001197983 */ /* 0x000ee80000300800 */
[----:B------:R-:W2:Y:S04]  /*6aed0*/  LDL.LU R21, [R1+0x1060] ;  /* 0x0010600001157983 */ /* 0x000ea80000300800 */
[----:B------:R-:W4:Y:S04]  /*6aee0*/  LDL.LU R24, [R1+0x27c] ;  /* 0x00027c0001187983 */ /* 0x000f280000300800 */
[----:B------:R-:W4:Y:S04]  /*6aef0*/  LDL.LU R20, [R1+0x278] ;  /* 0x0002780001147983 */ /* 0x000f280000300800 */
[----:B------:R-:W3:Y:S01]  /*6af00*/  LDL.LU R23, [R1+0x270] ;  /* 0x0002700001177983 */ /* 0x000ee20000300800 */
[----:B------:R-:W-:Y:S01]  /*6af10*/  F2FP.SATFINITE.E4M3.F32.PACK_AB_MERGE_C R12, R48, R55, RZ ;  /* 0x00000037300c723e */ /* 0x000fe200048070ff */
[----:B------:R-:W-:Y:S01]  /*6af20*/  IMAD.MOV.U32 R55, RZ, RZ, R51 ;  /* 0x000000ffff377224 */ /* 0x000fe200078e0033 */
[----:B0-----:R-:W-:Y:S01]  /*6af30*/  F2FP.SATFINITE.E4M3.F32.PACK_AB_MERGE_C R11, R50, R49, RZ ;  /* 0x00000031320b723e */ /* 0x001fe200048070ff */
[----:B------:R-:W-:Y:S01]  /*6af40*/  NOP ;  /* 0x0000000000007918 */ /* 0x000fe20000000000 */
[----:B------:R-:W0:Y:S01]  /*6af50*/  LDS.128 R48, [R61] ;  /* 0x000000003d307984 */ /* 0x000e220000000c00 */
[----:B------:R-:W-:-:S02]  /*6af60*/  LOP3.LUT R31, R18, 0xffff, RZ, 0xc0, !PT ;  /* 0x0000ffff121f7812 */ /* 0x000fc400078ec0ff */
[----:B------:R-:W-:Y:S02]  /*6af70*/  PRMT R18, R30, 0x3340, R28 ;  /* 0x000033401e127816 */ /* 0x000fe4000000001c */
[----:B------:R-:W-:Y:S02]  /*6af80*/  PRMT R10, R31, 0x3340, R0 ;  /* 0x000033401f0a7816 */ /* 0x000fe40000000000 */
[----:B------:R-:W-:Y:S02]  /*6af90*/  LOP3.LUT R35, R17, 0xffff, RZ, 0xc0, !PT ;  /* 0x0000ffff11237812 */ /* 0x000fe400078ec0ff */
[----:B------:R-:W-:Y:S02]  /*6afa0*/  PRMT R18, R18, 0x5410, R10 ;  /* 0x0000541012127816 */ /* 0x000fe4000000000a */
[----:B------:R-:W-:Y:S02]  /*6afb0*/  PRMT R10, R35, 0x3340, R0 ;  /* 0x00003340230a7816 */ /* 0x000fe40000000000 */
[----:B------:R-:W-:-:S02]  /*6afc0*/  PRMT R17, R36, 0x3340, R34 ;  /* 0x0000334024117816 */ /* 0x000fc40000000022 */
[----:B------:R-:W-:Y:S02]  /*6afd0*/  LOP3.LUT R27, R16, 0xffff, RZ, 0xc0, !PT ;  /* 0x0000ffff101b7812 */ /* 0x000fe400078ec0ff */
[----:B------:R-:W-:Y:S02]  /*6afe0*/  PRMT R17, R17, 0x5410, R10 ;  /* 0x0000541011117816 */ /* 0x000fe4000000000a */
[----:B------:R-:W-:Y:S02]  /*6aff0*/  LOP3.LUT R32, R15, 0xffff, RZ, 0xc0, !PT ;  /* 0x0000ffff0f207812 */ /* 0x000fe400078ec0ff */
[----:B------:R-:W-:Y:S02]  /*6b000*/  PRMT R10, R27, 0x3340, R0 ;  /* 0x000033401b0a7816 */ /* 0x000fe40000000000 */
[----:B------:R-:W-:Y:S02]  /*6b010*/  PRMT R15, R29, 0x3340, R26 ;  /* 0x000033401d0f7816 */ /* 0x000fe4000000001a */
[----:B------:R-:W-:-:S02]  /*6b020*/  LOP3.LUT R19, R19, 0xffff, RZ, 0xc0, !PT ;  /* 0x0000ffff13137812 */ /* 0x000fc400078ec0ff */
[----:B------:R-:W-:Y:S02]  /*6b030*/  PRMT R15, R15, 0x5410, R10 ;  /* 0x000054100f0f7816 */ /* 0x000fe4000000000a */
[----:B------:R-:W-:Y:S02]  /*6b040*/  PRMT R10, R32, 0x3340, R0 ;  /* 0x00003340200a7816 */ /* 0x000fe40000000000 */
[----:B------:R-:W-:Y:S02]  /*6b050*/  PRMT R16, R33, 0x3340, R19 ;  /* 0x0000334021107816 */ /* 0x000fe40000000013 */
[----:B------:R-:W-:Y:S02]  /*6b060*/  LOP3.LUT R38, R12, 0xffff, RZ, 0xc0, !PT ;  /* 0x0000ffff0c267812 */ /* 0x000fe400078ec0ff */
[----:B------:R-:W-:Y:S02]  /*6b070*/  PRMT R10, R16, 0x5410, R10 ;  /* 0x00005410100a7816 */ /* 0x000fe4000000000a */
[----:B------:R-:W-:-:S02]  /*6b080*/  LOP3.LUT R52, R11, 0xffff, RZ, 0xc0, !PT ;  /* 0x0000ffff0b347812 */ /* 0x000fc400078ec0ff */
[----:B------:R-:W-:Y:S02]  /*6b090*/  LOP3.LUT R37, R14, 0xffff, RZ, 0xc0, !PT ;  /* 0x0000ffff0e257812 */ /* 0x000fe400078ec0ff */
[----:B------:R-:W-:Y:S02]  /*6b0a0*/  PRMT R14, R15, 0x4210, R38 ;  /* 0x000042100f0e7816 */ /* 0x000fe40000000026 */
[----:B------:R-:W-:Y:S02]  /*6b0b0*/  PRMT R15, R10, 0x4210, R52 ;  /* 0x000042100a0f7816 */ /* 0x000fe40000000034 */
[C---:B------:R-:W-:Y:S01]  /*6b0c0*/  IADD3 R10, P3, R42.reuse, R5, RZ ;  /* 0x000000052a0a7210 */ /* 0x040fe20007f7e0ff */
[----:B0-----:R-:W-:Y:S04]  /*6b0d0*/  STL.64 [R1+0x470], R48 ;  /* 0x0004703001007387 */ /* 0x001fe80000100a00 */
[----:B------:R-:W-:Y:S01]  /*6b0e0*/  IMAD.X R11, R9, 0x1, R7, P3 ;  /* 0x00000001090b7824 */ /* 0x000fe200018e0607 */
[----:B------:R0:W-:Y:S04]  /*6b0f0*/  STL.64 [R1+0x478], R50 ;  /* 0x0004783201007387 */ /* 0x0001e80000100a00 */
[----:B0-----:R-:W4:Y:S04]  /*6b100*/  LDL.LU.64 R50, [R1+0x2c10] ;  /* 0x002c100001327983 */ /* 0x001f280000300a00 */
[----:B------:R-:W4:Y:S04]  /*6b110*/  LDL.LU.64 R48, [R1+0x2c08] ;  /* 0x002c080001307983 */ /* 0x000f280000300a00 */
        /* <DEDUP_REMOVED lines=8> */
[----:B------:R-:W-:Y:S02]  /*6b1a0*/  LOP3.LUT R39, R13, 0xffff, RZ, 0xc0, !PT ;  /* 0x0000ffff0d277812 */ /* 0x000fe400078ec0ff */
[----:B------:R-:W-:Y:S02]  /*6b1b0*/  PRMT R12, R18, 0x4210, R37 ;  /* 0x00004210120c7816 */ /* 0x000fe40000000025 */
[----:B0-----:R-:W-:Y:S02]  /*6b1c0*/  IADD3 R10, P3, R41, R3, RZ ;  /* 0x00000003290a7210 */ /* 0x001fe40007f7e0ff */
[----:B------:R-:W-:Y:S01]  /*6b1d0*/  PRMT R13, R17, 0x4210, R39 ;  /* 0x00004210110d7816 */ /* 0x000fe20000000027 */
[----:B------:R-:W-:Y:S02]  /*6b1e0*/  NOP ;  /* 0x0000000000007918 */ /* 0x000fe40000000000 */
[----:B------:R-:W-:Y:S01]  /*6b1f0*/  IMAD.X R11, R9, 0x1, R4, P3 ;  /* 0x00000001090b7824 */ /* 0x000fe200018e0604 */
[----:B------:R-:W-:Y:S01]  /*6b200*/  SHF.R.U32.HI R16, RZ, 0x8, R28 ;  /* 0x00000008ff107819 */ /* 0x000fe2000001161c */
[----:B------:R-:W-:Y:S04]  /*6b210*/  STSM.16.M88.4 [R61], R12 ;  /* 0x0000000c3d007844 */ /* 0x000fe80000000200 */
[----:B------:R0:W-:Y:S01]  /*6b220*/  STL.64 [R1+0x1ca0], R10 ;  /* 0x001ca00a01007387 */ /* 0x0001e20000100a00 */
[----:B------:R-:W-:-:S02]  /*6b230*/  LOP3.LUT R16, R16, 0xffff, RZ, 0xc0, !PT ;  /* 0x0000ffff10107812 */ /* 0x000fc400078ec0ff */
[----:B0-----:R-:W-:Y:S02]  /*6b240*/  SHF.R.U32.HI R10, RZ, 0x8, R30 ;  /* 0x00000008ff0a7819 */ /* 0x001fe4000001161e */
[----:B------:R-:W-:Y:S02]  /*6b250*/  IADD3 R12, P3, R41, R5, RZ ;  /* 0x00000005290c7210 */ /* 0x000fe40007f7e0ff */
[----:B------:R-:W-:-:S03]  /*6b260*/  LOP3.LUT R10, R10, 0xffff, RZ, 0xc0, !PT ;  /* 0x0000ffff0a0a7812 */ /* 0x000fc600078ec0ff */
[----:B------:R-:W-:Y:S01]  /*6b270*/  IMAD.X R13, R9, 0x1, R7, P3 ;  /* 0x00000001090d7824 */ /* 0x000fe200018e0607 */
[----:B------:R-:W-:Y:S02]  /*6b280*/  PRMT R16, R10, 0x3340, R16 ;  /* 0x000033400a107816 */ /* 0x000fe40000000010 */
[----:B------:R-:W-:Y:S02]  /*6b290*/  IADD3 R10, P3, R41, R6, RZ ;  /* 0x00000006290a7210 */ /* 0x000fe40007f7e0ff */
[----:B------:R-:W-:-:S03]  /*6b2a0*/  SHF.R.U32.HI R15, RZ, 0x8, R26 ;  /* 0x00000008ff0f7819 */ /* 0x000fc6000001161a */
[----:B------:R-:W-:Y:S01]  /*6b2b0*/  IMAD.X R11, R9, 0x1, R8, P3 ;  /* 0x00000001090b7824 */ /* 0x000fe200018e0608 */
[----:B------:R-:W-:Y:S02]  /*6b2c0*/  SHF.R.U32.HI R9, RZ, 0x8, R29 ;  /* 0x00000008ff097819 */ /* 0x000fe4000001161d */
[----:B------:R-:W-:Y:S02]  /*6b2d0*/  LOP3.LUT R15, R15, 0xffff, RZ, 0xc0, !PT ;  /* 0x0000ffff0f0f7812 */ /* 0x000fe400078ec0ff */
[----:B------:R-:W-:Y:S01]  /*6b2e0*/  LOP3.LUT R9, R9, 0xffff, RZ, 0xc0, !PT ;  /* 0x0000ffff09097812 */ /* 0x000fe200078ec0ff */
[----:B------:R0:W-:Y:S03]  /*6b2f0*/  STL.64 [R1+0x1c98], R12 ;  /* 0x001c980c01007387 */ /* 0x0001e60000100a00 */
[----:B------:R-:W-:Y:S02]  /*6b300*/  PRMT R15, R9, 0x3340, R15 ;  /* 0x00003340090f7816 */ /* 0x000fe4000000000f */
[----:B------:R-:W-:Y:S01]  /*6b310*/  SHF.R.S32.HI R9, RZ, 0x1f, R40 ;  /* 0x0000001fff097819 */ /* 0x000fe20000011428 */
[----:B------:R1:W-:Y:S01]  /*6b320*/  STL.64 [R1+0x1c90], R10 ;  /* 0x001c900a01007387 */ /* 0x0003e20000100a00 */
[----:B------:R-:W-:-:S02]  /*6b330*/  SHF.R.U32.HI R14, RZ, 0x8, R34 ;  /* 0x00000008ff0e7819 */ /* 0x000fc40000011622 */
[----:B0-----:R-:W-:Y:S02]  /*6b340*/  SHF.R.U32.HI R13, RZ, 0x8, R35 ;  /* 0x00000008ff0d7819 */ /* 0x001fe40000011623 */
[----:B------:R-:W-:Y:S02]  /*6b350*/  LOP3.LUT R14, R14, 0xffff, RZ, 0xc0, !PT ;  /* 0x0000ffff0e0e7812 */ /* 0x000fe400078ec0ff */
[----:B-1----:R-:W-:Y:S02]  /*6b360*/  SHF.R.U32.HI R10, RZ, 0x8, R36 ;  /* 0x00000008ff0a7819 */ /* 0x002fe40000011624 */
[----:B------:R-:W-:Y:S02]  /*6b370*/  LOP3.LUT R13, R13, 0xffff, RZ, 0xc0, !PT ;  /* 0x0000ffff0d0d7812 */ /* 0x000fe400078ec0ff */
[----:B------:R-:W-:Y:S02]  /*6b380*/  LOP3.LUT R10, R10, 0xffff, RZ, 0xc0, !PT ;  /* 0x0000ffff0a0a7812 */ /* 0x000fe400078ec0ff */
[----:B------:R-:W-:-:S02]  /*6b390*/  SHF.R.U32.HI R11, RZ, 0x8, R27 ;  /* 0x00000008ff0b7819 */ /* 0x000fc4000001161b */
[----:B------:R-:W-:Y:S02]  /*6b3a0*/  PRMT R14, R10, 0x3340, R14 ;  /* 0x000033400a0e7816 */ /* 0x000fe4000000000e */
[----:B------:R-:W-:Y:S02]  /*6b3b0*/  PRMT R10, R13, 0x3340, R0 ;  /* 0x000033400d0a7816 */ /* 0x000fe40000000000 */
[----:B------:R-:W-:Y:S02]  /*6b3c0*/  SHF.R.U32.HI R13, RZ, 0x8, R33 ;  /* 0x00000008ff0d7819 */ /* 0x000fe40000011621 */
[----:B------:R-:W-:Y:S02]  /*6b3d0*/  SHF.R.U32.HI R17, RZ, 0x8, R19 ;  /* 0x00000008ff117819 */ /* 0x000fe40000011613 */
[----:B------:R-:W-:Y:S02]  /*6b3e0*/  SHF.R.U32.HI R18, RZ, 0x8, R32 ;  /* 0x00000008ff127819 */ /* 0x000fe40000011620 */
[----:B------:R-:W-:-:S02]  /*6b3f0*/  LOP3.LUT R13, R13, 0xffff, RZ, 0xc0, !PT ;  /* 0x0000ffff0d0d7812 */ /* 0x000fc400078ec0ff */
[----:B------:R-:W-:Y:S02]  /*6b400*/  LOP3.LUT R17, R17, 0xffff, RZ, 0xc0, !PT ;  /* 0x0000ffff11117812 */ /* 0x000fe400078ec0ff */
[----:B------:R-:W-:Y:S02]  /*6b410*/  LOP3.LUT R18, R18, 0xffff, RZ, 0xc0, !PT ;  /* 0x0000ffff12127812 */ /* 0x000fe400078ec0ff */
[----:B------:R-:W-:Y:S02]  /*6b420*/  PRMT R17, R13, 0x3340, R17 ;  /* 0x000033400d117816 */ /* 0x000fe40000000011 */
[----:B------:R-:W-:Y:S02]  /*6b430*/  PRMT R13, R18, 0x3340, R0 ;  /* 0x00003340120d7816 */ /* 0x000fe40000000000 */
[----:B------:R-:W-:-:S04]  /*6b440*/  SHF.R.U32.HI R12, RZ, 0x8, R31 ;  /* 0x00000008ff0c7819 */ /* 0x000fc8000001161f */
[----:B------:R-:W-:-:S04]  /*6b450*/  LOP3.LUT R12, R12, 0xffff, RZ, 0xc0, !PT ;  /* 0x0000ffff0c0c7812 */ /* 0x000fc800078ec0ff */
[----:B------:R-:W-:-:S04]  /*6b460*/  PRMT R12, R12, 0x3340, R0 ;  /* 0x000033400c0c7816 */ /* 0x000fc80000000000 */
[----:B------:R-:W-:Y:S02]  /*6b470*/  PRMT R12, R16, 0x5410, R12 ;  /* 0x00005410100c7816 */ /* 0x000fe4000000000c */
[----:B---3--:R-:W-:Y:S02]  /*6b480*/  F2FP.SATFINITE.E4M3.F32.PACK_AB_MERGE_C R25, R25, R23, RZ ;  /* 0x000000171919723e */ /* 0x008fe400048070ff */
[----:B--2---:R-:W-:Y:S02]  /*6b490*/  F2FP.SATFINITE.E4M3.F32.PACK_AB_MERGE_C R23, R22, R21, RZ ;  /* 0x000000151617723e */ /* 0x004fe400048070ff */
[----:B------:R-:W-:Y:S02]  /*6b4a0*/  F2FP.SATFINITE.E4M3.F32.PACK_AB_MERGE_C R22, R57, R56, RZ ;  /* 0x000000383916723e */ /* 0x000fe400048070ff */
[----:B------:R-:W-:-:S05]  /*6b4b0*/  IADD3 R56, P3, R40, R0, RZ ;  /* 0x0000000028387210 */ /* 0x000fca0007f7e0ff */
[----:B------:R-:W-:Y:S01]  /*6b4c0*/  IMAD.X R57, R9, 0x1, R2, P3 ;  /* 0x0000000109397824 */ /* 0x000fe200018e0602 */
[----:B------:R-:W-:-:S05]  /*6b4d0*/  IADD3 R26, P3, R40, R3, RZ ;  /* 0x00000003281a7210 */ /* 0x000fca0007f7e0ff */
[----:B------:R-:W-:Y:S01]  /*6b4e0*/  IMAD.X R27, R9, 0x1, R4, P3 ;  /* 0x00000001091b7824 */ /* 0x000fe200018e0604 */
[----:B------:R-:W-:Y:S04]  /*6b4f0*/  STL.64 [R1+0x1c38], R56 ;  /* 0x001c383801007387 */ /* 0x000fe80000100a00 */
[----:B------:R0:W-:Y:S02]  /*6b500*/  STL.64 [R1+0x1c30], R26 ;  /* 0x001c301a01007387 */ /* 0x0001e40000100a00 */
[----:B0-----:R-:W-:-:S05]  /*6b510*/  IADD3 R26, P3, R40, R5, RZ ;  /* 0x00000005281a7210 */ /* 0x001fca0007f7e0ff */
[----:B------:R-:W-:Y:S01]  /*6b520*/  IMAD.X R27, R9, 0x1, R7, P3 ;  /* 0x00000001091b7824 */ /* 0x000fe200018e0607 */
[----:B------:R-:W-:-:S05]  /*6b530*/  IADD3 R18, P3, R40, R6, RZ ;  /* 0x0000000628127210 */ /* 0x000fca0007f7e0ff */
[----:B------:R-:W-:Y:S01]  /*6b540*/  IMAD.X R19, R9, 0x1, R8, P3 ;  /* 0x0000000109137824 */ /* 0x000fe200018e0608 */
[----:B------:R-:W-:Y:S01]  /*6b550*/  STL.64 [R1+0x1c28], R26 ;  /* 0x001c281a01007387 */ /* 0x000fe20000100a00 */
[----:B------:R-:W-:-:S03]  /*6b560*/  SHF.R.S32.HI R9, RZ, 0x1f, R43 ;  /* 0x0000001fff097819 */ /* 0x000fc6000001142b */
[----:B------:R0:W-:Y:S04]  /*6b570*/  STL.64 [R1+0x1c20], R18 ;  /* 0x001c201201007387 */ /* 0x0001e80000100a00 */
[----:B------:R-:W2:Y:S01]  /*6b580*/  LDL.LU R16, [R1+0xce0] ;  /* 0x000ce00001107983 */ /* 0x000ea20000300800 */
[----:B0-----:R-:W-:-:S05]  /*6b590*/  IADD3 R18, P3, R43, R0, RZ ;  /* 0x000000002b127210 */ /* 0x001fca0007f7e0ff */
[----:B------:R-:W-:Y:S01]  /*6b5a0*/  IMAD.X R19, R9, 0x1, R2, P3 ;  /* 0x0000000109137824 */ /* 0x000fe200018e0602 */
[----:B------:R-:W-:-:S04]  /*6b5b0*/  IADD3 R26, P3, R43, R3, RZ ;  /* 0x000000032b1a7210 */ /* 0x000fc80007f7e0ff */
[----:B------:R0:W-:Y:S01]  /*6b5c0*/  STL.64 [R1+0x1c18], R18 ;  /* 0x001c181201007387 */ /* 0x0001e20000100a00 */
[----:B------:R-:W-:-:S03]  /*6b5d0*/  IMAD.X R27, R9, 0x1, R4, P3 ;  /* 0x00000001091b7824 */ /* 0x000fc600018e0604 */
[----:B0-----:R-:W2:Y:S04]  /*6b5e0*/  LDL.LU R19, [R1+0xce4] ;  /* 0x000ce40001137983 */ /* 0x001ea80000300800 */
[----:B------:R-:W3:Y:S04]  /*6b5f0*/  LDL.LU R40, [R1+0xce8] ;  /* 0x000ce80001287983 */ /* 0x000ee80000300800 */
[----:B------:R-:W3:Y:S04]  /*6b600*/  LDL.LU R18, [R1+0xcec] ;  /* 0x000cec0001127983 */ /* 0x000ee80000300800 */
[----:B------:R-:W3:Y:S04]  /*6b610*/  LDL.LU R32, [R1+0xb10] ;  /* 0x000b100001207983 */ /* 0x000ee80000300800 */
[----:B------:R-:W3:Y:S04]  /*6b620*/  LDL.LU R33, [R1+0xb14] ;  /* 0x000b140001217983 */ /* 0x000ee80000300800 */
[----:B------:R-:W3:Y:S04]  /*6b630*/  LDL.LU R35, [R1+0xb18] ;  /* 0x000b180001237983 */ /* 0x000ee80000300800 */
[----:B------:R0:W-:Y:S04]  /*6b640*/  STL.64 [R1+0x1c60], R26 ;  /* 0x001c601a01007387 */ /* 0x0001e80000100a00 */
[----:B------:R-:W3:Y:S04]  /*6b650*/  LDL.LU R34, [R1+0xb1c] ;  /* 0x000b1c0001227983 */ /* 0x000ee80000300800 */
[----:B------:R-:W3:Y:S04]  /*6b660*/  LDL.LU R36, [R1+0x940] ;  /* 0x0009400001247983 */ /* 0x000ee80000300800 */
[----:B0-----:R-:W3:Y:S04]  /*6b670*/  LDL.LU R27, [R1+0x944] ;  /* 0x00094400011b7983 */ /* 0x001ee80000300800 */
[----:B------:R-:W3:Y:S04]  /*6b680*/  LDL.LU R26, [R1+0x948] ;  /* 0x00094800011a7983 */ /* 0x000ee80000300800 */
[----:B------:R-:W3:Y:S04]  /*6b690*/  LDL.LU R29, [R1+0x94c] ;  /* 0x00094c00011d7983 */ /* 0x000ee80000300800 */
[----:B------:R-:W3:Y:S04]  /*6b6a0*/  LDL.LU R31, [R1+0x770] ;  /* 0x00077000011f7983 */ /* 0x000ee80000300800 */
[----:B------:R-:W3:Y:S04]  /*6b6b0*/  LDL.LU R41, [R1+0x774] ;  /* 0x0007740001297983 */ /* 0x000ee80000300800 */
[----:B------:R-:W3:Y:S01]  /*6b6c0*/  LDL.LU R28, [R1+0x778] ;  /* 0x00077800011c7983 */ /* 0x000ee20000300800 */
[----:B------:R-:W-:-:S03]  /*6b6d0*/  F2FP.SATFINITE.E4M3.F32.PACK_AB_MERGE_C R21, R59, R58, RZ ;  /* 0x0000003a3b15723e */ /* 0x000fc600048070ff */
[----:B------:R-:W3:Y:S04]  /*6b6e0*/  LDL.LU R30, [R1+0x77c] ;  /* 0x00077c00011e7983 */ /* 0x000ee80000300800 */
[----:B------:R-:W3:Y:S04]  /*6b6f0*/  LDL.LU R42, [R1+0x400] ;  /* 0x00040000012a7983 */ /* 0x000ee80000300800 */
[----:B------:R-:W3:Y:S04]  /*6b700*/  LDL.LU R56, [R1+0x404] ;  /* 0x0004040001387983 */ /* 0x000ee80000300800 */
[----:B------:R-:W3:Y:S04]  /*6b710*/  LDL.LU R57, [R1+0x408] ;  /* 0x0004080001397983 */ /* 0x000ee80000300800 */
[----:B------:R-:W3:Y:S01]  /*6b720*/  LDL.LU R58, [R1+0x40c] ;  /* 0x00040c00013a7983 */ /* 0x000ee20000300800 */
[----:B------:R-:W-:-:S02]  /*6b730*/  LOP3.LUT R11, R11, 0xffff, RZ, 0xc0, !PT ;  /* 0x0000ffff0b0b7812 */ /* 0x000fc400078ec0ff */
[----:B----4-:R-:W-:Y:S02]  /*6b740*/  F2FP.SATFINITE.E4M3.F32.PACK_AB_MERGE_C R24, R24, R20, RZ ;  /* 0x000000141818723e */ /* 0x010fe400048070ff */
[----:B------:R-:W-:Y:S02]  /*6b750*/  F2FP.SATFINITE.E4M3.F32.PACK_AB_MERGE_C R20, R54, R53, RZ ;  /* 0x000000353614723e */ /* 0x000fe400048070ff */
[----:B------:R-:W-:Y:S02]  /*6b760*/  IADD3 R54, P3, R43, R5, RZ ;  /* 0x000000052b367210 */ /* 0x000fe40007f7e0ff */
[----:B------:R-:W-:Y:S01]  /*6b770*/  PRMT R11, R11, 0x3340, R0 ;  /* 0x000033400b0b7816 */ /* 0x000fe20000000000 */
[----:B------:R-:W-:Y:S02]  /*6b780*/  IMAD.MOV.U32 R59, RZ, RZ, R55 ;  /* 0x000000ffff3b7224 */ /* 0x000fe400078e0037 */
[----:B------:R-:W-:Y:S01]  /*6b790*/  IMAD.X R55, R9, 0x1, R7, P3 ;  /* 0x0000000109377824 */ /* 0x000fe200018e0607 */
[----:B------:R-:W-:-:S02]  /*6b7a0*/  PRMT R11, R15, 0x5410, R11 ;  /* 0x000054100f0b7816 */ /* 0x000fc4000000000b */
[----:B------:R-:W-:Y:S02]  /*6b7b0*/  PRMT R15, R17, 0x5410, R13 ;  /* 0x00005410110f7816 */ /* 0x000fe4000000000d */
[----:B------:R-:W-:Y:S02]  /*6b7c0*/  STL.64 [R1+0x1c88], R54 ;  /* 0x001c883601007387 */ /* 0x000fe40000100a00 */
[----:B------:R-:W-:Y:S01]  /*6b7d0*/  PRMT R15, R15, 0x5210, R52 ;  /* 0x000052100f0f7816 */ /* 0x000fe20000000034 */
[----:B------:R-:W-:Y:S01]  /*6b7e0*/  NOP ;  /* 0x0000000000007918 */ /* 0x000fe20000000000 */
[----:B------:R-:W0:Y:S01]  /*6b7f0*/  LDS.128 R52, [R61] ;  /* 0x000000003d347984 */ /* 0x000e220000000c00 */
[----:B------:R-:W-:-:S04]  /*6b800*/  PRMT R10, R14, 0x5410, R10 ;  /* 0x000054100e0a7816 */ /* 0x000fc8000000000a */
[----:B------:R-:W-:Y:S02]  /*6b810*/  PRMT R13, R10, 0x5210, R39 ;  /* 0x000052100a0d7816 */ /* 0x000fe40000000027 */
[----:B------:R-:W-:Y:S02]  /*6b820*/  IADD3 R10, P3, R43, R6, RZ ;  /* 0x000000062b0a7210 */ /* 0x000fe40007f7e0ff */
[----:B------:R-:W-:-:S03]  /*6b830*/  PRMT R14, R11, 0x5210, R38 ;  /* 0x000052100b0e7816 */ /* 0x000fc60000000026 */
[----:B------:R-:W-:Y:S01]  /*6b840*/  IMAD.X R11, R9, 0x1, R8, P3 ;  /* 0x00000001090b7824 */ /* 0x000fe200018e0608 */
[----:B------:R-:W-:Y:S01]  /*6b850*/  PRMT R12, R12, 0x5210, R37 ;  /* 0x000052100c0c7816 */ /* 0x000fe20000000025 */
[----:B------:R-:W-:-:S03]  /*6b860*/  NOP ;  /* 0x0000000000007918 */ /* 0x000fc60000000000 */
[----:B------:R1:W-:Y:S01]  /*6b870*/  STL.64 [R1+0x1c80], R10 ;  /* 0x001c800a01007387 */ /* 0x0003e20000100a00 */
[----:B------:R-:W-:-:S03]  /*6b880*/  SHF.R.S32.HI R9, RZ, 0x1f, R44 ;  /* 0x0000001fff097819 */ /* 0x000fc6000001142c */
[----:B------:R4:W-:Y:S01]  /*6b890*/  STSM.16.M88.4 [R61], R12 ;  /* 0x0000000c3d007844 */ /* 0x0009e20000000200 */
[----:B-1----:R-:W-:-:S05]  /*6b8a0*/  IADD3 R10, P3, R44, R0, RZ ;  /* 0x000000002c0a7210 */ /* 0x002fca0007f7e0ff */
[C---:B------:R-:W-:Y:S01]  /*6b8b0*/  IMAD.X R11, R9.reuse, 0x1, R2, P3 ;  /* 0x00000001090b7824 */ /* 0x040fe200018e0602 */
[C---:B----4-:R-:W-:Y:S01]  /*6b8c0*/  IADD3 R12, P3, R44.reuse, R3, RZ ;  /* 0x000000032c0c7210 */ /* 0x050fe20007f7e0ff */
[----:B0-----:R-:W-:Y:S04]  /*6b8d0*/  STL.64 [R1+0x460], R52 ;  /* 0x0004603401007387 */ /* 0x001fe80000100a00 */
[----:B------:R-:W-:Y:S01]  /*6b8e0*/  IMAD.X R13, R9, 0x1, R4, P3 ;  /* 0x00000001090d7824 */ /* 0x000fe200018e0604 */
[----:B------:R0:W-:Y:S04]  /*6b8f0*/  STL.64 [R1+0x468], R54 ;  /* 0x0004683601007387 */ /* 0x0001e80000100a00 */
[----:B0-----:R-:W4:Y:S04]  /*6b900*/  LDL.LU.64 R54, [R1+0x2c00] ;  /* 0x002c000001367983 */ /* 0x001f280000300a00 */
[----:B------:R-:W4:Y:S04]  /*6b910*/  LDL.LU.64 R52, [R1+0x2bf8] ;  /* 0x002bf80001347983 */ /* 0x000f280000300a00 */
[----:B------:R-:W-:Y:S04]  /*6b920*/  STL.64 [R1+0x1bd0], R10 ;  /* 0x001bd00a01007387 */ /* 0x000fe80000100a00 */
[----:B------:R0:W-:Y:S02]  /*6b930*/  STL.64 [R1+0x1ba8], R12 ;  /* 0x001ba80c01007387 */ /* 0x0001e40000100a00 */
[----:B0-----:R-:W-:-:S05]  /*6b940*/  IADD3 R12, P3, R44, R5, RZ ;  /* 0x000000052c0c7210 */ /* 0x001fca0007f7e0ff */
[----:B------:R-:W-:-:S05]  /*6b950*/  IMAD.X R13, R9, 0x1, R7, P3 ;  /* 0x00000001090d7824 */ /* 0x000fca00018e0607 */
[----:B------:R0:W-:Y:S02]  /*6b960*/  STL.64 [R1+0x1b80], R12 ;  /* 0x001b800c01007387 */ /* 0x0001e40000100a00 */
[----:B0-----:R-:W-:-:S05]  /*6b970*/  IADD3 R12, P3, R44, R6, RZ ;  /* 0x000000062c0c7210 */ /* 0x001fca0007f7e0ff */
[----:B------:R-:W-:Y:S01]  /*6b980*/  IMAD.X R13, R9, 0x1, R8, P3 ;  /* 0x00000001090d7824 */ /* 0x000fe200018e0608 */
[----:B------:R-:W-:-:S04]  /*6b990*/  SHF.R.S32.HI R9, RZ, 0x1f, R46 ;  /* 0x0000001fff097819 */ /* 0x000fc8000001142e */
[----:B------:R0:W-:Y:S04]  /*6b9a0*/  STL.64 [R1+0x1b78], R12 ;  /* 0x001b780c01007387 */ /* 0x0001e80000100a00 */
[----:B------:R-:W4:Y:S01]  /*6b9b0*/  LDL.LU R37, [R1+0x290] ;  /* 0x0002900001257983 */ /* 0x000f220000300800 */
[----:B--2---:R-:W-:Y:S02]  /*6b9c0*/  F2FP.SATFINITE.E4M3.F32.PACK_AB_MERGE_C R19, R19, R16, RZ ;  /* 0x000000101313723e */ /* 0x004fe400048070ff */
[----:B---3--:R-:W-:Y:S02]  /*6b9d0*/  F2FP.SATFINITE.E4M3.F32.PACK_AB_MERGE_C R18, R18, R40, RZ ;  /* 0x000000281212723e */ /* 0x008fe400048070ff */
[----:B------:R-:W-:Y:S02]  /*6b9e0*/  F2FP.SATFINITE.E4M3.F32.PACK_AB_MERGE_C R16, R27, R36, RZ ;  /* 0x000000241b10723e */ /* 0x000fe400048070ff */
[----:B------:R-:W-:-:S02]  /*6b9f0*/  F2FP.SATFINITE.E4M3.F32.PACK_AB_MERGE_C R15, R29, R26, RZ ;  /* 0x0000001a1d0f723e */ /* 0x000fc400048070ff */
[----:B------:R-:W-:-:S05]  /*6ba00*/  IADD3 R26, P3, R46, R0, RZ ;  /* 0x000000002e1a7210 */ /* 0x000fca0007f7e0ff */
[----:B------:R-:W-:Y:S01]  /*6ba10*/  IMAD.X R27, R9, 0x1, R2, P3 ;  /* 0x00000001091b7824 */ /* 0x000fe200018e0602 */
[----:B------:R-:W-:-:S04]  /*6ba20*/  F2FP.SATFINITE.E4M3.F32.PACK_AB_MERGE_C R14, R41, R31, RZ ;  /* 0x0000001f290e723e */ /* 0x000fc800048070ff */
[----:B------:R1:W-:Y:S04]  /*6ba30*/  STL.64 [R1+0x1b10], R26 ;  /* 0x001b101a01007387 */ /* 0x0003e80000100a00 */
[----:B------:R-:W4:Y:S04]  /*6ba40*/  LDL.LU R40, [R1+0x294] ;  /* 0x0002940001287983 */ /* 0x000f280000300800 */
[----:B------:R-:W2:Y:S04]  /*6ba50*/  LDL.LU R36, [R1+0x298] ;  /* 0x0002980001247983 */ /* 0x000ea80000300800 */
[----:B------:R-:W2:Y:S01]  /*6ba60*/  LDL.LU R41, [R1+0x29c] ;  /* 0x00029c0001297983 */ /* 0x000ea20000300800 */
[----:B0-----:R-:W-:Y:S01]  /*6ba70*/  F2FP.SATFINITE.E4M3.F32.PACK_AB_MERGE_C R12, R56, R42, RZ ;  /* 0x0000002a380c723e */ /* 0x001fe200048070ff */
[----:B------:R-:W-:Y:S01]  /*6ba80*/  IMAD.MOV.U32 R42, RZ, RZ, R59 ;  /* 0x000000ffff2a7224 */ /* 0x000fe200078e003b */
[----:B------:R-:W-:-:S02]  /*6ba90*/  F2FP.SATFINITE.E4M3.F32.PACK_AB_MERGE_C R17, R33, R32, RZ ;  /* 0x000000202111723e */ /* 0x000fc400048070ff */
[----:B------:R-:W-:Y:S01]  /*6baa0*/  F2FP.SATFINITE.E4M3.F32.PACK_AB_MERGE_C R11, R58, R57, RZ ;  /* 0x000000393a0b723e */ /* 0x000fe200048070ff */
[----:B------:R-:W-:Y:S01]  /*6bab0*/  NOP ;  /* 0x0000000000007918 */ /* 0x000fe20000000000 */
[----:B------:R-:W0:Y:S01]  /*6bac0*/  LDS.128 R56, [R61] ;  /* 0x000000003d387984 */ /* 0x000e220000000c00 */
[----:B------:R-:W-:Y:S02]  /*6bad0*/  F2FP.SATFINITE.E4M3.F32.PACK_AB_MERGE_C R10, R34, R35, RZ ;  /* 0x00000023220a723e */ /* 0x000fe400048070ff */
[----:B------:R-:W-:Y:S02]  /*6bae0*/  F2FP.SATFINITE.E4M3.F32.PACK_AB_MERGE_C R13, R30, R28, RZ ;  /* 0x0000001c1e0d723e */ /* 0x000fe400048070ff */
[----:B------:R-:W-:Y:S02]  /*6baf0*/  LOP3.LUT R28, R25, 0xffff, RZ, 0xc0, !PT ;  /* 0x0000ffff191c7812 */ /* 0x000fe400078ec0ff */
[----:B------:R-:W-:Y:S02]  /*6bb00*/  LOP3.LUT R29, R17, 0xffff, RZ, 0xc0, !PT ;  /* 0x0000ffff111d7812 */ /* 0x000fe400078ec0ff */
[----:B-1----:R-:W-:-:S02]  /*6bb10*/  LOP3.LUT R26, R21, 0xffff, RZ, 0xc0, !PT ;  /* 0x0000ffff151a7812 */ /* 0x002fc400078ec0ff */
[----:B------:R-:W-:Y:S02]  /*6bb20*/  LOP3.LUT R27, R10, 0xffff, RZ, 0xc0, !PT ;  /* 0x0000ffff0a1b7812 */ /* 0x000fe400078ec0ff */
[----:B------:R-:W-:Y:S02]  /*6bb30*/  PRMT R10, R29, 0x3340, R0 ;  /* 0x000033401d0a7816 */ /* 0x000fe40000000000 */
[----:B------:R-:W-:Y:S02]  /*6bb40*/  PRMT R17, R28, 0x3340, R26 ;  /* 0x000033401c117816 */ /* 0x000fe4000000001a */
[----:B------:R-:W-:Y:S02]  /*6bb50*/  LOP3.LUT R24, R24, 0xffff, RZ, 0xc0, !PT ;  /* 0x0000ffff18187812 */ /* 0x000fe400078ec0ff */
[----:B------:R-:W-:Y:S02]  /*6bb60*/  LOP3.LUT R21, R20, 0xffff, RZ, 0xc0, !PT ;  /* 0x0000ffff14157812 */ /* 0x000fe400078ec0ff */
[----:B------:R-:W-:-:S02]  /*6bb70*/  PRMT R20, R17, 0x5410, R10 ;  /* 0x0000541011147816 */ /* 0x000fc4000000000a */
[----:B------:R-:W-:Y:S02]  /*6bb80*/  PRMT R10, R27, 0x3340, R0 ;  /* 0x000033401b0a7816 */ /* 0x000fe40000000000 */
[----:B------:R-:W-:Y:S02]  /*6bb90*/  PRMT R17, R24, 0x3340, R21 ;  /* 0x0000334018117816 */ /* 0x000fe40000000015 */
[----:B------:R-:W-:Y:S02]  /*6bba0*/  LOP3.LUT R31, R23, 0xffff, RZ, 0xc0, !PT ;  /* 0x0000ffff171f7812 */ /* 0x000fe400078ec0ff */
[----:B------:R-:W-:Y:S02]  /*6bbb0*/  LOP3.LUT R30, R16, 0xffff, RZ, 0xc0, !PT ;  /* 0x0000ffff101e7812 */ /* 0x000fe400078ec0ff */
[----:B------:R-:W-:Y:S02]  /*6bbc0*/  LOP3.LUT R23, R19, 0xffff, RZ, 0xc0, !PT ;  /* 0x0000ffff13177812 */ /* 0x000fe400078ec0ff */
[----:B------:R-:W-:-:S02]  /*6bbd0*/  PRMT R17, R17, 0x5410, R10 ;  /* 0x0000541011117816 */ /* 0x000fc4000000000a */
        /* <DEDUP_REMOVED lines=9> */
[----:B------:R-:W-:Y:S02]  /*6bc70*/  PRMT R10, R16, 0x5410, R10 ;  /* 0x00005410100a7816 */ /* 0x000fe4000000000a */
[----:B------:R-:W-:Y:S02]  /*6bc80*/  LOP3.LUT R35, R11, 0xffff, RZ, 0xc0, !PT ;  /* 0x0000ffff0b237812 */ /* 0x000fe400078ec0ff */
[----:B------:R-:W-:-:S02]  /*6bc90*/  LOP3.LUT R32, R14, 0xffff, RZ, 0xc0, !PT ;  /* 0x0000ffff0e207812 */ /* 0x000fc400078ec0ff */
[----:B------:R-:W-:Y:S02]  /*6bca0*/  PRMT R14, R15, 0x4210, R33 ;  /* 0x000042100f0e7816 */ /* 0x000fe40000000021 */
[----:B------:R-:W-:Y:S02]  /*6bcb0*/  LOP3.LUT R34, R13, 0xffff, RZ, 0xc0, !PT ;  /* 0x0000ffff0d227812 */ /* 0x000fe400078ec0ff */
[----:B------:R-:W-:Y:S02]  /*6bcc0*/  PRMT R15, R10, 0x4210, R35 ;  /* 0x000042100a0f7816 */ /* 0x000fe40000000023 */
[----:B------:R-:W-:Y:S02]  /*6bcd0*/  IADD3 R10, P3, R46, R3, RZ ;  /* 0x000000032e0a7210 */ /* 0x000fe40007f7e0ff */
[----:B------:R-:W-:Y:S02]  /*6bce0*/  PRMT R12, R20, 0x4210, R32 ;  /* 0x00004210140c7816 */ /* 0x000fe40000000020 */
[----:B------:R-:W-:Y:S01]  /*6bcf0*/  PRMT R13, R17, 0x4210, R34 ;  /* 0x00004210110d7816 */ /* 0x000fe20000000022 */
[----:B0-----:R-:W-:Y:S01]  /*6bd00*/  STL.64 [R1+0x450], R56 ;  /* 0x0004503801007387 */ /* 0x001fe20000100a00 */
[----:B------:R-:W-:Y:S01]  /*6bd10*/  IMAD.X R11, R9, 0x1, R4, P3 ;  /* 0x00000001090b7824 */ /* 0x000fe200018e0604 */
[----:B------:R-:W-:-:S02]  /*6bd20*/  NOP ;  /* 0x0000000000007918 */ /* 0x000fc40000000000 */
[----:B------:R0:W-:Y:S01]  /*6bd30*/  STL.64 [R1+0x458], R58 ;  /* 0x0004583a01007387 */ /* 0x0001e20000100a00 */
[----:B------:R-:W-:-:S03]  /*6bd40*/  SHF.R.U32.HI R17, RZ, 0x8, R21 ;  /* 0x00000008ff117819 */ /* 0x000fc60000011615 */
[----:B------:R1:W-:Y:S04]  /*6bd50*/  STSM.16.M88.4 [R61], R12 ;  /* 0x0000000c3d007844 */ /* 0x0003e80000000200 */
[----:B0-----:R-:W3:Y:S04]  /*6bd60*/  LDL.LU.64 R58, [R1+0x2bf0] ;  /* 0x002bf000013a7983 */ /* 0x001ee80000300a00 */
[----:B------:R-:W3:Y:S04]  /*6bd70*/  LDL.LU.64 R56, [R1+0x2be8] ;  /* 0x002be80001387983 */ /* 0x000ee80000300a00 */
[----:B-1----:R-:W3:Y:S04]  /*6bd80*/  LDL.LU R61, [R1+0x2be4] ;  /* 0x002be400013d7983 */ /* 0x002ee80000300800 */
[----:B------:R0:W-:Y:S01]  /*6bd90*/  STL.64 [R1+0x1a28], R10 ;  /* 0x001a280a01007387 */ /* 0x0001e20000100a00 */
[----:B------:R-:W-:-:S02]  /*6bda0*/  IADD3 R12, P3, R46, R5, RZ ;  /* 0x000000052e0c7210 */ /* 0x000fc40007f7e0ff */
[----:B------:R-:W-:Y:S02]  /*6bdb0*/  LOP3.LUT R17, R17, 0xffff, RZ, 0xc0, !PT ;  /* 0x0000ffff11117812 */ /* 0x000fe400078ec0ff */
[----:B0-----:R-:W-:-:S04]  /*6bdc0*/  SHF.R.U32.HI R10, RZ, 0x8, R24 ;  /* 0x00000008ff0a7819 */ /* 0x001fc80000011618 */
[----:B------:R-:W-:Y:S01]  /*6bdd0*/  LOP3.LUT R10, R10, 0xffff, RZ, 0xc0, !PT ;  /* 0x0000ffff0a0a7812 */ /* 0x000fe200078ec0ff */
[----:B------:R-:W-:-:S03]  /*6bde0*/  IMAD.X R13, R9, 0x1, R7, P3 ;  /* 0x00000001090d7824 */ /* 0x000fc600018e0607 */
[----:B------:R-:W-:Y:S02]  /*6bdf0*/  PRMT R17, R10, 0x3340, R17 ;  /* 0x000033400a117816 */ /* 0x000fe40000000011 */
[----:B------:R-:W-:Y:S02]  /*6be00*/  IADD3 R10, P3, R46, R6, RZ ;  /* 0x000000062e0a7210 */ /* 0x000fe40007f7e0ff */
[----:B------:R-:W-:-:S03]  /*6be10*/  SHF.R.U32.HI R15, RZ, 0x8, R26 ;  /* 0x00000008ff0f7819 */ /* 0x000fc6000001161a */
[----:B------:R-:W-:Y:S01]  /*6be20*/  IMAD.X R11, R9, 0x1, R8, P3 ;  /* 0x00000001090b7824 */ /* 0x000fe200018e0608 */
[----:B------:R-:W-:Y:S02]  /*6be30*/  SHF.R.U32.HI R9, RZ, 0x8, R28 ;  /* 0x00000008ff097819 */ /* 0x000fe4000001161c */
[----:B------:R-:W-:Y:S02]  /*6be40*/  LOP3.LUT R15, R15, 0xffff, RZ, 0xc0, !PT ;  /* 0x0000ffff0f0f7812 */ /* 0x000fe400078ec0ff */
[----:B------:R-:W-:Y:S02]  /*6be50*/  LOP3.LUT R9, R9, 0xffff, RZ, 0xc0, !PT ;  /* 0x0000ffff09097812 */ /* 0x000fe400078ec0ff */
[----:B------:R-:W-:Y:S02]  /*6be60*/  IADD3 R20, P3, R45, R0, RZ ;  /* 0x000000002d147210 */ /* 0x000fe40007f7e0ff */
[----:B------:R-:W-:Y:S02]  /*6be70*/  PRMT R15, R9, 0x3340, R15 ;  /* 0x00003340090f7816 */ /* 0x000fe4000000000f */
[----:B------:R-:W-:Y:S01]  /*6be80*/  SHF.R.S32.HI R9, RZ, 0x1f, R45 ;  /* 0x0000001fff097819 */ /* 0x000fe2000001142d */
[----:B------:R0:W-:Y:S04]  /*6be90*/  STL.64 [R1+0x1a20], R12 ;  /* 0x001a200c01007387 */ /* 0x0001e80000100a00 */
[----:B------:R-:W-:Y:S01]  /*6bea0*/  IMAD.X R21, R9, 0x1, R2, P3 ;  /* 0x0000000109157824 */ /* 0x000fe200018e0602 */
[----:B------:R1:W-:Y:S01]  /*6beb0*/  STL.64 [R1+0x1a18], R10 ;  /* 0x001a180a01007387 */ /* 0x0003e20000100a00 */
[----:B------:R-:W-:-:S03]  /*6bec0*/  SHF.R.U32.HI R14, RZ, 0x8, R19 ;  /* 0x00000008ff0e7819 */ /* 0x000fc60000011613 */
[----:B------:R1:W-:Y:S01]  /*6bed0*/  STL.64 [R1+0x19b8], R20 ;  /* 0x0019b81401007387 */ /* 0x0003e20000100a00 */
[----:B0-----:R-:W-:Y:S02]  /*6bee0*/  SHF.R.U32.HI R13, RZ, 0x8, R18 ;  /* 0x00000008ff0d7819 */ /* 0x001fe40000011612 */
[----:B-1----:R-:W-:Y:S02]  /*6bef0*/  SHF.R.U32.HI R10, RZ, 0x8, R22 ;  /* 0x00000008ff0a7819 */ /* 0x002fe40000011616 */
[----:B------:R-:W-:Y:S02]  /*6bf00*/  LOP3.LUT R13, R13, 0xffff, RZ, 0xc0, !PT ;  /* 0x0000ffff0d0d7812 */ /* 0x000fe400078ec0ff */
[----:B------:R-:W-:Y:S02]  /*6bf10*/  IADD3 R20, P3, R45, R3, RZ ;  /* 0x000000032d147210 */ /* 0x000fe40007f7e0ff */
[----:B------:R-:W-:Y:S02]  /*6bf20*/  LOP3.LUT R10, R10, 0xffff, RZ, 0xc0, !PT ;  /* 0x0000ffff0a0a7812 */ /* 0x000fe400078ec0ff */
[----:B------:R-:W-:Y:S01]  /*6bf30*/  LOP3.LUT R14, R14, 0xffff, RZ, 0xc0, !PT ;  /* 0x0000ffff0e0e7812 */ /* 0x000fe200078ec0ff */
[----:B------:R-:W-:Y:S01]  /*6bf40*/  IMAD.X R21, R9, 0x1, R4, P3 ;  /* 0x0000000109157824 */ /* 0x000fe200018e0604 */
[----:B------:R-:W-:-:S02]  /*6bf50*/  PRMT R13, R10, 0x3340, R13 ;  /* 0x000033400a0d7816 */ /* 0x000fc4000000000d */
[----:B------:R-:W-:Y:S02]  /*6bf60*/  PRMT R10, R14, 0x3340, R0 ;  /* 0x000033400e0a7816 */ /* 0x000fe40000000000 */
[----:B------:R-:W-:Y:S02]  /*6bf70*/  SHF.R.U32.HI R14, RZ, 0x8, R31 ;  /* 0x00000008ff0e7819 */ /* 0x000fe4000001161f */
[----:B------:R-:W-:Y:S02]  /*6bf80*/  SHF.R.U32.HI R16, RZ, 0x8, R23 ;  /* 0x00000008ff107819 */ /* 0x000fe40000011617 */
[----:B------:R-:W-:Y:S01]  /*6bf90*/  SHF.R.U32.HI R18, RZ, 0x8, R30 ;  /* 0x00000008ff127819 */ /* 0x000fe2000001161e */
[----:B------:R0:W-:Y:S01]  /*6bfa0*/  STL.64 [R1+0x19b0], R20 ;  /* 0x0019b01401007387 */ /* 0x0001e20000100a00 */
[----:B------:R-:W-:Y:S02]  /*6bfb0*/  LOP3.LUT R14, R14, 0xffff, RZ, 0xc0, !PT ;  /* 0x0000ffff0e0e7812 */ /* 0x000fe400078ec0ff */
[----:B------:R-:W-:-:S02]  /*6bfc0*/  LOP3.LUT R16, R16, 0xffff, RZ, 0xc0, !PT ;  /* 0x0000ffff10107812 */ /* 0x000fc400078ec0ff */
[----:B------:R-:W-:Y:S02]  /*6bfd0*/  LOP3.LUT R18, R18, 0xffff, RZ, 0xc0, !PT ;  /* 0x0000ffff12127812 */ /* 0x000fe400078ec0ff */
[----:B------:R-:W-:Y:S02]  /*6bfe0*/  PRMT R16, R14, 0x3340, R16 ;  /* 0x000033400e107816 */ /* 0x000fe40000000010 */
[----:B0-----:R-:W-:Y:S02]  /*6bff0*/  IADD3 R20, P3, R45, R5, RZ ;  /* 0x000000052d147210 */ /* 0x001fe40007f7e0ff */
[----:B------:R-:W-:-:S03]  /*6c000*/  PRMT R14, R18, 0x3340, R0 ;  /* 0x00003340120e7816 */ /* 0x000fc60000000000 */
[----:B------:R-:W-:Y:S01]  /*6c010*/  IMAD.X R21, R9, 0x1, R7, P3 ;  /* 0x0000000109157824 */ /* 0x000fe200018e0607 */
[----:B------:R-:W-:Y:S02]  /*6c020*/  IADD3 R18, P3, R45, R6, RZ ;  /* 0x000000062d127210 */ /* 0x000fe40007f7e0ff */
[----:B------:R-:W3:Y:S03]  /*6c030*/  LDL R45, [R1+0xc4] ;  /* 0x0000c400012d7983 */ /* 0x000ee60000100800 */
[----:B------:R-:W-:Y:S01]  /*6c040*/  IMAD.X R19, R9, 0x1, R8, P3 ;  /* 0x0000000109137824 */ /* 0x000fe200018e0608 */
[----:B------:R-:W-:Y:S01]  /*6c050*/  STL.64 [R1+0x19a8], R20 ;  /* 0x0019a81401007387 */ /* 0x000fe20000100a00 */
[----:B------:R-:W-:-:S03]  /*6c060*/  SHF.R.S32.HI R9, RZ, 0x1f, R47 ;  /* 0x0000001fff097819 */ /* 0x000fc6000001142f */
[----:B------:R0:W-:Y:S01]  /*6c070*/  STL.64 [R1+0x19a0], R18 ;  /* 0x0019a01201007387 */ /* 0x0001e20000100a00 */
[----:B------:R-:W-:Y:S02]  /*6c080*/  SHF.R.U32.HI R11, RZ, 0x8, R27 ;  /* 0x00000008ff0b7819 */ /* 0x000fe4000001161b */
[----:B0-----:R-:W-:-:S05]  /*6c090*/  IADD3 R18, P3, R47, R0, RZ ;  /* 0x000000002f127210 */ /* 0x001fca0007f7e0ff */
[----:B------:R-:W-:Y:S01]  /*6c0a0*/  IMAD.X R19, R9, 0x1, R2, P3 ;  /* 0x0000000109137824 */ /* 0x000fe200018e0602 */
[----:B------:R-:W-:-:S04]  /*6c0b0*/  LOP3.LUT R11, R11, 0xffff, RZ, 0xc0, !PT ;  /* 0x0000ffff0b0b7812 */ /* 0x000fc800078ec0ff */
[----:B------:R0:W-:Y:S01]  /*6c0c0*/  STL.64 [R1+0x1998], R18 ;  /* 0x0019981201007387 */ /* 0x0001e20000100a00 */
[----:B------:R-:W-:Y:S02]  /*6c0d0*/  PRMT R14, R16, 0x5410, R14 ;  /* 0x00005410100e7816 */ /* 0x000fe4000000000e */
[----:B------:R-:W-:Y:S02]  /*6c0e0*/  PRMT R11, R11, 0x3340, R0 ;  /* 0x000033400b0b7816 */ /* 0x000fe40000000000 */
[----:B0-----:R-:W-:-:S05]  /*6c0f0*/  IADD3 R18, P3, R47, R3, RZ ;  /* 0x000000032f127210 */ /* 0x001fca0007f7e0ff */
[----:B------:R-:W-:Y:S01]  /*6c100*/  IMAD.X R19, R9, 0x1, R4, P3 ;  /* 0x0000000109137824 */ /* 0x000fe200018e0604 */
[----:B------:R-:W-:Y:S02]  /*6c110*/  IADD3 R16, P3, R47, R5, RZ ;  /* 0x000000052f107210 */ /* 0x000fe40007f7e0ff */
[----:B------:R-:W-:-:S03]  /*6c120*/  PRMT R11, R17, 0x5410, R11 ;  /* 0x00005410110b7816 */ /* 0x000fc6000000000b */
[----:B------:R-:W-:Y:S01]  /*6c130*/  IMAD.X R17, R9, 0x1, R7, P3 ;  /* 0x0000000109117824 */ /* 0x000fe200018e0607 */
[----:B------:R-:W-:Y:S04]  /*6c140*/  STL.64 [R1+0x19e0], R18 ;  /* 0x0019e01201007387 */ /* 0x000fe80000100a00 */
[----:B------:R-:W3:Y:S04]  /*6c150*/  LDL.LU R23, [R1+0x1050] ;  /* 0x0010500001177983 */ /* 0x000ee80000300800 */
[----:B------:R-:W3:Y:S04]  /*6c160*/  LDL.LU R22, [R1+0x1054] ;  /* 0x0010540001167983 */ /* 0x000ee80000300800 */
[----:B------:R0:W-:Y:S01]  /*6c170*/  STL.64 [R1+0x1a10], R16 ;  /* 0x001a101001007387 */ /* 0x0001e20000100a00 */
[----:B--2---:R-:W-:-:S03]  /*6c180*/  F2FP.SATFINITE.E4M3.F32.PACK_AB_MERGE_C R24, R41, R36, RZ ;  /* 0x000000242918723e */ /* 0x004fc600048070ff */
[----:B------:R-:W2:Y:S04]  /*6c190*/  LDL.LU R36, [R1+0x1058] ;  /* 0x0010580001247983 */ /* 0x000ea80000300800 */
[----:B------:R-:W2:Y:S01]  /*6c1a0*/  LDL.LU R41, [R1+0x105c] ;  /* 0x00105c0001297983 */ /* 0x000ea20000300800 */
[----:B------:R-:W-:Y:S02]  /*6c1b0*/  PRMT R10, R13, 0x5410, R10 ;  /* 0x000054100d0a7816 */ /* 0x000fe4000000000a */
[----:B------:R-:W-:Y:S01]  /*6c1c0*/  SHF.R.U32.HI R12, RZ, 0x8, R29 ;  /* 0x00000008ff0c7819 */ /* 0x000fe2000001161d */
[----:B------:R-:W-:Y:S01]  /*6c1d0*/  NOP ;  /* 0x0000000000007918 */ /* 0x000fe20000000000 */
[----:B------:R-:W-:Y:S02]  /*6c1e0*/  PRMT R13, R11, 0x5210, R34 ;  /* 0x000052100b0d7816 */ /* 0x000fe40000000022 */
[----:B------:R-:W2:Y:S04]  /*6c1f0*/  LDL.LU R11, [R1+0xe90] ;  /* 0x000e9000010b7983 */ /* 0x000ea80000300800 */
[----:B------:R-:W2:Y:S01]  /*6c200*/  LDL.LU R21, [R1+0xe94] ;  /* 0x000e940001157983 */ /* 0x000ea20000300800 */
[----:B------:R-:W-:-:S02]  /*6c210*/  LOP3.LUT R12, R12, 0xffff, RZ, 0xc0, !PT ;  /* 0x0000ffff0c0c7812 */ /* 0x000fc400078ec0ff */
[----:B0-----:R-:W-:Y:S01]  /*6c220*/  IADD3 R16, P3, R47, R6, RZ ;  /* 0x000000062f107210 */ /* 0x001fe20007f7e0ff */
[----:B------:R-:W2:Y:S01]  /*6c230*/  LDL.LU R34, [R1+0xe98] ;  /* 0x000e980001227983 */ /* 0x000ea20000300800 */
[----:B------:R-:W-:-:S03]  /*6c240*/  PRMT R12, R12, 0x3340, R0 ;  /* 0x000033400c0c7816 */ /* 0x000fc60000000000 */
[----:B------:R-:W-:Y:S01]  /*6c250*/  IMAD.X R17, R9, 0x1, R8, P3 ;  /* 0x0000000109117824 */ /* 0x000fe200018e0608 */
[----:B------:R-:W-:-:S04]  /*6c260*/  PRMT R12, R15, 0x5410, R12 ;  /* 0x000054100f0c7816 */ /* 0x000fc8000000000c */
[----:B------:R0:W-:Y:S01]  /*6c270*/  STL.64 [R1+0x1a08], R16 ;  /* 0x001a081001007387 */ /* 0x0001e20000100a00 */
[----:B------:R-:W-:-:S03]  /*6c280*/  PRMT R12, R12, 0x5210, R32 ;  /* 0x000052100c0c7816 */ /* 0x000fc60000000020 */
[----:B------:R-:W2:Y:S04]  /*6c290*/  LDL.LU R20, [R1+0xe9c] ;  /* 0x000e9c0001147983 */ /* 0x000ea80000300800 */
[----:B------:R-:W2:Y:S04]  /*6c2a0*/  LDL.LU R32, [R1+0xcd0] ;  /* 0x000cd00001207983 */ /* 0x000ea80000300800 */
[----:B------:R-:W2:Y:S04]  /*6c2b0*/  LDL.LU R19, [R1+0xcd4] ;  /* 0x000cd40001137983 */ /* 0x000ea80000300800 */
[----:B0-----:R-:W2:Y:S04]  /*6c2c0*/  LDL.LU R16, [R1+0xcd8] ;  /* 0x000cd80001107983 */ /* 0x001ea80000300800 */
[----:B------:R-:W2:Y:S04]  /*6c2d0*/  LDL.LU R18, [R1+0xcdc] ;  /* 0x000cdc0001127983 */ /* 0x000ea80000300800 */
[----:B------:R-:W2:Y:S01]  /*6c2e0*/  LDL.LU R17, [R1+0xb00] ;  /* 0x000b000001117983 */ /* 0x000ea20000300800 */
[----:B----4-:R-:W-:-:S03]  /*6c2f0*/  F2FP.SATFINITE.E4M3.F32.PACK_AB_MERGE_C R25, R40, R37, RZ ;  /* 0x000000252819723e */ /* 0x010fc600048070ff */
[----:B---3--:R-:W0:Y:S04]  /*6c300*/  LDS.128 R28, [R45] ;  /* 0x000000002d1c7984 */ /* 0x008e280000000c00 */
[----:B0-----:R-:W-:Y:S04]  /*6c310*/  STL.64 [R1+0x440], R28 ;  /* 0x0004401c01007387 */ /* 0x001fe80000100a00 */
[----:B------:R0:W-:Y:S04]  /*6c320*/  STL.64 [R1+0x448], R30 ;  /* 0x0004481e01007387 */ /* 0x0001e80000100a00 */
[----:B0-----:R-:W3:Y:S04]  /*6c330*/  LDL.LU R30, [R1+0xb04] ;  /* 0x000b0400011e7983 */ /* 0x001ee80000300800 */
[----:B------:R-:W4:Y:S04]  /*6c340*/  LDL.LU R31, [R1+0xb08] ;  /* 0x000b0800011f7983 */ /* 0x000f280000300800 */
[----:B------:R-:W4:Y:S04]  /*6c350*/  LDL.LU R27, [R1+0xb0c] ;  /* 0x000b0c00011b7983 */ /* 0x000f280000300800 */
[----:B------:R-:W3:Y:S04]  /*6c360*/  LDL.LU R29, [R1+0x930] ;  /* 0x00093000011d7983 */ /* 0x000ee80000300800 */
[----:B------:R-:W3:Y:S04]  /*6c370*/  LDL.LU R26, [R1+0x934] ;  /* 0x00093400011a7983 */ /* 0x000ee80000300800 */
[----:B------:R-:W3:Y:S04]  /*6c380*/  LDL.LU R28, [R1+0x938] ;  /* 0x00093800011c7983 */ /* 0x000ee80000300800 */
[----:B------:R-:W3:Y:S04]  /*6c390*/  LDL.LU R46, [R1+0x93c] ;  /* 0x00093c00012e7983 */ /* 0x000ee80000300800 */
[----:B------:R-:W3:Y:S01]  /*6c3a0*/  LDL.LU R44, [R1+0x760] ;  /* 0x00076000012c7983 */ /* 0x000ee20000300800 */
[----:B------:R-:W-:-:S03]  /*6c3b0*/  F2FP.SATFINITE.E4M3.F32.PACK_AB_MERGE_C R23, R22, R23, RZ ;  /* 0x000000171617723e */ /* 0x000fc600048070ff */
[----:B------:R-:W3:Y:S04]  /*6c3c0*/  LDL.LU R43, [R1+0x764] ;  /* 0x00076400012b7983 */ /* 0x000ee80000300800 */
[----:B------:R-:W3:Y:S01]  /*6c3d0*/  LDL.LU R38, [R1+0x768] ;  /* 0x0007680001267983 */ /* 0x000ee20000300800 */
[----:B--2---:R-:W-:-:S03]  /*6c3e0*/  F2FP.SATFINITE.E4M3.F32.PACK_AB_MERGE_C R22, R41, R36, RZ ;  /* 0x000000242916723e */ /* 0x004fc600048070ff */
[----:B------:R-:W2:Y:S04]  /*6c3f0*/  LDL.LU R39, [R1+0x76c] ;  /* 0x00076c0001277983 */ /* 0x000ea80000300800 */
[----:B------:R-:W2:Y:S04]  /*6c400*/  LDL.LU R37, [R1+0x3e0] ;  /* 0x0003e00001257983 */ /* 0x000ea80000300800 */
[----:B------:R-:W2:Y:S04]  /*6c410*/  LDL.LU R40, [R1+0x3e4] ;  /* 0x0003e40001287983 */ /* 0x000ea80000300800 */
[----:B------:R-:W2:Y:S04]  /*6c420*/  LDL.LU R36, [R1+0x3e8] ;  /* 0x0003e80001247983 */ /* 0x000ea80000300800 */
[----:B------:R-:W2:Y:S01]  /*6c430*/  LDL.LU R41, [R1+0x3ec] ;  /* 0x0003ec0001297983 */ /* 0x000ea20000300800 */
[----:B------:R-:W-:-:S02]  /*6c440*/  PRMT R14, R14, 0x5210, R33 ;  /* 0x000052100e0e7816 */ /* 0x000fc40000000021 */
[----:B------:R-:W-:Y:S01]  /*6c450*/  PRMT R15, R10, 0x5210, R35 ;  /* 0x000052100a0f7816 */ /* 0x000fe20000000023 */
[----:B------:R-:W-:-:S04]  /*6c460*/  NOP ;  /* 0x0000000000007918 */ /* 0x000fc80000000000 */
[----:B------:R0:W-:Y:S01]  /*6c470*/  STSM.16.M88.4 [R45], R12 ;  /* 0x0000000c2d007844 */ /* 0x0001e20000000200 */
[----:B------:R-:W-:Y:S02]  /*6c480*/  SHF.R.S32.HI R9, RZ, 0x1f, R49 ;  /* 0x0000001fff097819 */ /* 0x000fe40000011431 */
[----:B------:R-:W-:Y:S02]  /*6c490*/  F2FP.SATFINITE.E4M3.F32.PACK_AB_MERGE_C R21, R21, R11, RZ ;  /* 0x0000000b1515723e */ /* 0x000fe400048070ff */
[----:B0-----:R-:W-:-:S05]  /*6c4a0*/  IADD3 R12, P3, R49, R0, RZ ;  /* 0x00000000310c7210 */ /* 0x001fca0007f7e0ff */
[----:B------:R-:W-:Y:S01]  /*6c4b0*/  IMAD.X R13, R9, 0x1, R2, P3 ;  /* 0x00000001090d7824 */ /* 0x000fe200018e0602 */
[----:B------:R-:W-:-:S05]  /*6c4c0*/  IADD3 R10, P3, R49, R3, RZ ;  /* 0x00000003310a7210 */ /* 0x000fca0007f7e0ff */
[----:B------:R-:W-:Y:S01]  /*6c4d0*/  IMAD.X R11, R9, 0x1, R4, P3 ;  /* 0x00000001090b7824 */ /* 0x000fe200018e0604 */
[----:B------:R-:W-:Y:S04]  /*6c4e0*/  STL.64 [R1+0x1950], R12 ;  /* 0x0019500c01007387 */ /* 0x000fe80000100a00 */
[----:B------:R0:W-:Y:S02]  /*6c4f0*/  STL.64 [R1+0x1928], R10 ;  /* 0x0019280a01007387 */ /* 0x0001e40000100a00 */
[----:B0-----:R-:W-:-:S05]  /*6c500*/  IADD3 R10, P3, R49, R5, RZ ;  /* 0x00000005310a7210 */ /* 0x001fca0007f7e0ff */
[----:B------:R-:W-:-:S05]  /*6c510*/  IMAD.X R11, R9, 0x1, R7, P3 ;  /* 0x00000001090b7824 */ /* 0x000fca00018e0607 */
[----:B------:R0:W-:Y:S02]  /*6c520*/  STL.64 [R1+0x1900], R10 ;  /* 0x0019000a01007387 */ /* 0x0001e40000100a00 */
[----:B0-----:R-:W-:Y:S02]  /*6c530*/  IADD3 R10, P3, R49, R6, RZ ;  /* 0x00000006310a7210 */ /* 0x001fe40007f7e0ff */
[----:B------:R-:W-:Y:S03]  /*6c540*/  STL [R1+0x2acc], R49 ;  /* 0x002acc3101007387 */ /* 0x000fe60000100800 */
[----:B------:R-:W-:Y:S01]  /*6c550*/  IMAD.X R11, R9, 0x1, R8, P3 ;  /* 0x00000001090b7824 */ /* 0x000fe200018e0608 */
[----:B------:R-:W-:-:S04]  /*6c560*/  SHF.R.S32.HI R9, RZ, 0x1f, R48 ;  /* 0x0000001fff097819 */ /* 0x000fc80000011430 */
[----:B------:R0:W-:Y:S02]  /*6c570*/  STL.64 [R1+0x18f8], R10 ;  /* 0x0018f80a01007387 */ /* 0x0001e40000100a00 */
[----:B0-----:R-:W-:-:S05]  /*6c580*/  IADD3 R10, P3, R48, R0, RZ ;  /* 0x00000000300a7210 */ /* 0x001fca0007f7e0ff */
[----:B------:R-:W-:-:S05]  /*6c590*/  IMAD.X R11, R9, 0x1, R2, P3 ;  /* 0x00000001090b7824 */ /* 0x000fca00018e0602 */
[----:B------:R0:W-:Y:S01]  /*6c5a0*/  STL.64 [R1+0x1898], R10 ;  /* 0x0018980a01007387 */ /* 0x0001e20000100a00 */
[----:B------:R-:W-:Y:S02]  /*6c5b0*/  F2FP.SATFINITE.E4M3.F32.PACK_AB_MERGE_C R18, R18, R16, RZ ;  /* 0x000000101212723e */ /* 0x000fe400048070ff */
[----:B0-----:R-:W-:-:S05]  /*6c5c0*/  IADD3 R10, P3, R48, R3, RZ ;  /* 0x00000003300a7210 */ /* 0x001fca0007f7e0ff */
[----:B------:R-:W-:-:S05]  /*6c5d0*/  IMAD.X R11, R9, 0x1, R4, P3 ;  /* 0x00000001090b7824 */ /* 0x000fca00018e0604 */
[----:B------:R-:W-:Y:S01]  /*6c5e0*/  STL.64 [R1+0x1868], R10 ;  /* 0x0018680a01007387 */ /* 0x000fe20000100a00 */
[----:B------:R-:W-:Y:S02]  /*6c5f0*/  LOP3.LUT R21, R21, 0xffff, RZ, 0xc0, !PT ;  /* 0x0000ffff15157812 */ /* 0x000fe400078ec0ff */
[----:B------:R-:W-:Y:S02]  /*6c600*/  F2FP.SATFINITE.E4M3.F32.PACK_AB_MERGE_C R20, R20, R34, RZ ;  /* 0x000000221414723e */ /* 0x000fe400048070ff */
[----:B------:R-:W-:Y:S02]  /*6c610*/  F2FP.SATFINITE.E4M3.F32.PACK_AB_MERGE_C R19, R19, R32, RZ ;  /* 0x000000201313723e */ /* 0x000fe400048070ff */
[----:B------:R-:W-:Y:S02]  /*6c620*/  LOP3.LUT R23, R23, 0xffff, RZ, 0xc0, !PT ;  /* 0x0000ffff17177812 */ /* 0x000fe400078ec0ff */
[----:B------:R-:W-:Y:S02]  /*6c630*/  LOP3.LUT R19, R19, 0xffff, RZ, 0xc0, !PT ;  /* 0x0000ffff13137812 */ /* 0x000fe400078ec0ff */
[----:B------:R-:W-:-:S02]  /*6c640*/  LOP3.LUT R18, R18, 0xffff, RZ, 0xc0, !PT ;  /* 0x0000ffff12127812 */ /* 0x000fc400078ec0ff */
[----:B----4-:R-:W-:Y:S02]  /*6c650*/  F2FP.SATFINITE.E4M3.F32.PACK_AB_MERGE_C R16, R27, R31, RZ ;  /* 0x0000001f1b10723e */ /* 0x010fe400048070ff */
[----:B---3--:R-:W-:Y:S02]  /*6c660*/  F2FP.SATFINITE.E4M3.F32.PACK_AB_MERGE_C R15, R26, R29, RZ ;  /* 0x0000001d1a0f723e */ /* 0x008fe400048070ff */
[----:B------:R-:W-:-:S05]  /*6c670*/  IADD3 R26, P3, R48, R5, RZ ;  /* 0x00000005301a7210 */ /* 0x000fca0007f7e0ff */
[----:B------:R-:W-:-:S05]  /*6c680*/  IMAD.X R27, R9, 0x1, R7, P3 ;  /* 0x00000001091b7824 */ /* 0x000fca00018e0607 */
[----:B------:R0:W-:Y:S01]  /*6c690*/  STL.64 [R1+0x1840], R26 ;  /* 0x0018401a01007387 */ /* 0x0001e20000100a00 */
[----:B------:R-:W-:Y:S02]  /*6c6a0*/  F2FP.SATFINITE.E4M3.F32.PACK_AB_MERGE_C R17, R30, R17, RZ ;  /* 0x000000111e11723e */ /* 0x000fe400048070ff */
[----:B0-----:R-:W-:Y:S01]  /*6c6b0*/  IADD3 R26, P3, R48, R6, RZ ;  /* 0x00000006301a7210 */ /* 0x001fe20007f7e0ff */
[----:B------:R-:W-:Y:S04]  /*6c6c0*/  STL [R1+0x2ad0], R48 ;  /* 0x002ad03001007387 */ /* 0x000fe80000100800 */
[----:B------:R-:W-:-:S05]  /*6c6d0*/  IMAD.X R27, R9, 0x1, R8, P3 ;  /* 0x00000001091b7824 */ /* 0x000fca00018e0608 */
[----:B------:R0:W-:Y:S01]  /*6c6e0*/  STL.64 [R1+0x1838], R26 ;  /* 0x0018381a01007387 */ /* 0x0001e20000100a00 */
[----:B------:R-:W-:Y:S02]  /*6c6f0*/  F2FP.SATFINITE.E4M3.F32.PACK_AB_MERGE_C R14, R46, R28, RZ ;  /* 0x0000001c2e0e723e */ /* 0x000fe400048070ff */
[----:B------:R-:W-:Y:S02]  /*6c700*/  LOP3.LUT R29, R24, 0xffff, RZ, 0xc0, !PT ;  /* 0x0000ffff181d7812 */ /* 0x000fe400078ec0ff */
[----:B------:R-:W-:Y:S02]  /*6c710*/  LOP3.LUT R28, R16, 0xffff, RZ, 0xc0, !PT ;  /* 0x0000ffff101c7812 */ /* 0x000fe400078ec0ff */
[----:B0-----:R-:W-:Y:S02]  /*6c720*/  LOP3.LUT R26, R25, 0xffff, RZ, 0xc0, !PT ;  /* 0x0000ffff191a7812 */ /* 0x001fe400078ec0ff */
[----:B------:R-:W-:Y:S02]  /*6c730*/  LOP3.LUT R25, R17, 0xffff, RZ, 0xc0, !PT ;  /* 0x0000ffff11197812 */ /* 0x000fe400078ec0ff */
[----:B------:R-:W-:-:S02]  /*6c740*/  PRMT R17, R26, 0x3340, R21 ;  /* 0x000033401a117816 */ /* 0x000fc40000000015 */
[--C-:B------:R-:W-:Y:S02]  /*6c750*/  PRMT R9, R25, 0x3340, R0.reuse ;  /* 0x0000334019097816 */ /* 0x100fe40000000000 */
[----:B------:R-:W-:Y:S02]  /*6c760*/  LOP3.LUT R24, R20, 0xffff, RZ, 0xc0, !PT ;  /* 0x0000ffff14187812 */ /* 0x000fe400078ec0ff */
[----:B------:R-:W-:Y:S02]  /*6c770*/  PRMT R17, R17, 0x5410, R9 ;  /* 0x0000541011117816 */ /* 0x000fe40000000009 */
[----:B------:R-:W-:Y:S02]  /*6c780*/  PRMT R9, R28, 0x3340, R0 ;  /* 0x000033401c097816 */ /* 0x000fe40000000000 */
[----:B------:R-:W-:Y:S02]  /*6c790*/  PRMT R16, R29, 0x3340, R24 ;  /* 0x000033401d107816 */ /* 0x000fe40000000018 */
[----:B------:R-:W-:-:S02]  /*6c7a0*/  LOP3.LUT R20, R15, 0xffff, RZ, 0xc0, !PT ;  /* 0x0000ffff0f147812 */ /* 0x000fc400078ec0ff */
[----:B------:R-:W-:Y:S02]  /*6c7b0*/  LOP3.LUT R27, R22, 0xffff, RZ, 0xc0, !PT ;  /* 0x0000ffff161b7812 */ /* 0x000fe400078ec0ff */
[----:B------:R-:W-:Y:S02]  /*6c7c0*/  PRMT R16, R16, 0x5410, R9 ;  /* 0x0000541010107816 */ /* 0x000fe40000000009 */
[----:B------:R-:W-:Y:S02]  /*6c7d0*/  LOP3.LUT R22, R14, 0xffff, RZ, 0xc0, !PT ;  /* 0x0000ffff0e167812 */ /* 0x000fe400078ec0ff */
[----:B------:R-:W-:Y:S02]  /*6c7e0*/  PRMT R9, R20, 0x3340, R0 ;  /* 0x0000334014097816 */ /* 0x000fe40000000000 */
[----:B------:R-:W-:Y:S02]  /*6c7f0*/  PRMT R14, R23, 0x3340, R19 ;  /* 0x00003340170e7816 */ /* 0x000fe40000000013 */
[----:B------:R-:W-:-:S02]  /*6c800*/  F2FP.SATFINITE.E4M3.F32.PACK_AB_MERGE_C R13, R43, R44, RZ ;  /* 0x0000002c2b0d723e */ /* 0x000fc400048070ff */
[----:B------:R-:W-:Y:S02]  /*6c810*/  PRMT R14, R14, 0x5410, R9 ;  /* 0x000054100e0e7816 */ /* 0x000fe40000000009 */
[----:B--2---:R-:W-:Y:S02]  /*6c820*/  F2FP.SATFINITE.E4M3.F32.PACK_AB_MERGE_C R12, R39, R38, RZ ;  /* 0x00000026270c723e */ /* 0x004fe400048070ff */
[----:B------:R-:W-:Y:S02]  /*6c830*/  F2FP.SATFINITE.E4M3.F32.PACK_AB_MERGE_C R11, R40, R37, RZ ;  /* 0x00000025280b723e */ /* 0x000fe400048070ff */
[----:B------:R-:W-:Y:S01]  /*6c840*/  F2FP.SATFINITE.E4M3.F32.PACK_AB_MERGE_C R10, R41, R36, RZ ;  /* 0x00000024290a723e */ /* 0x000fe200048070ff */
[----:B------:R-:W-:Y:S01]  /*6c850*/  NOP ;  /* 0x0000000000007918 */ /* 0x000fe20000000000 */
[----:B------:R-:W-:Y:S01]  /*6c860*/  PRMT R9, R22, 0x3340, R0 ;  /* 0x0000334016097816 */ /* 0x000fe20000000000 */
[----:B------:R-:W0:Y:S01]  /*6c870*/  LDS.128 R36, [R45] ;  /* 0x000000002d247984 */ /* 0x000e220000000c00 */
[----:B------:R-:W-:-:S02]  /*6c880*/  PRMT R15, R27, 0x3340, R18 ;  /* 0x000033401b0f7816 */ /* 0x000fc40000000012 */
[----:B------:R-:W-:Y:S02]  /*6c890*/  LOP3.LUT R30, R13, 0xffff, RZ, 0xc0, !PT ;  /* 0x0000ffff0d1e7812 */ /* 0x000fe400078ec0ff */
[----:B------:R-:W-:Y:S02]  /*6c8a0*/  PRMT R9, R15, 0x5410, R9 ;  /* 0x000054100f097816 */ /* 0x000fe40000000009 */
[----:B------:R-:W-:Y:S02]  /*6c8b0*/  LOP3.LUT R33, R12, 0xffff, RZ, 0xc0, !PT ;  /* 0x0000ffff0c217812 */ /* 0x000fe400078ec0ff */
[----:B------:R-:W-:Y:S02]  /*6c8c0*/  LOP3.LUT R32, R11, 0xffff, RZ, 0xc0, !PT ;  /* 0x0000ffff0b207812 */ /* 0x000fe400078ec0ff */
[----:B------:R-:W-:Y:S02]  /*6c8d0*/  LOP3.LUT R31, R10, 0xffff, RZ, 0xc0, !PT ;  /* 0x0000ffff0a1f7812 */ /* 0x000fe400078ec0ff */
[----:B------:R-:W-:-:S02]  /*6c8e0*/  PRMT R12, R17, 0x4210, R30 ;  /* 0x00004210110c7816 */ /* 0x000fc4000000001e */
[----:B------:R-:W-:Y:S02]  /*6c8f0*/  PRMT R13, R16, 0x4210, R33 ;  /* 0x00004210100d7816 */ /* 0x000fe40000000021 */
[----:B------:R-:W-:Y:S02]  /*6c900*/  PRMT R14, R14, 0x4210, R32 ;  /* 0x000042100e0e7816 */ /* 0x000fe40000000020 */
[----:B------:R-:W-:Y:S01]  /*6c910*/  PRMT R15, R9, 0x4210, R31 ;  /* 0x00004210090f7816 */ /* 0x000fe2000000001f */
[----:B------:R-:W-:-:S04]  /*6c920*/  NOP ;  /* 0x0000000000007918 */ /* 0x000fc80000000000 */
[----:B------:R1:W-:Y:S01]  /*6c930*/  STSM.16.M88.4 [R45], R12 ;  /* 0x0000000c2d007844 */ /* 0x0003e20000000200 */
[----:B------:R-:W-:-:S04]  /*6c940*/  SHF.R.U32.HI R9, RZ, 0x8, R26 ;  /* 0x00000008ff097819 */ /* 0x000fc8000001161a */
[----:B------:R-:W-:Y:S02]  /*6c950*/  LOP3.LUT R9, R9, 0xffff, RZ, 0xc0, !PT ;  /* 0x0000ffff09097812 */ /* 0x000fe400078ec0ff */
[----:B------:R-:W-:Y:S02]  /*6c960*/  IADD3 R10, P3, R50, R0, RZ ;  /* 0x00000000320a7210 */ /* 0x000fe40007f7e0ff */
[----:B-1----:R-:W-:-:S04]  /*6c970*/  SHF.R.U32.HI R14, RZ, 0x8, R21 ;  /* 0x00000008ff0e7819 */ /* 0x002fc80000011615 */
[----:B------:R-:W-:-:S04]  /*6c980*/  LOP3.LUT R14, R14, 0xffff, RZ, 0xc0, !PT ;  /* 0x0000ffff0e0e7812 */ /* 0x000fc800078ec0ff */
[----:B------:R-:W-:Y:S02]  /*6c990*/  PRMT R14, R9, 0x3340, R14 ;  /* 0x00003340090e7816 */ /* 0x000fe4000000000e */
[----:B------:R-:W-:-:S05]  /*6c9a0*/  SHF.R.S32.HI R9, RZ, 0x1f, R50 ;  /* 0x0000001fff097819 */ /* 0x000fca0000011432 */
[----:B------:R-:W-:Y:S01]  /*6c9b0*/  IMAD.X R11, R9, 0x1, R2, P3 ;  /* 0x00000001090b7824 */ /* 0x000fe200018e0602 */
[----:B------:R-:W-:Y:S02]  /*6c9c0*/  IADD3 R34, P3, R50, R3, RZ ;  /* 0x0000000332227210 */ /* 0x000fe40007f7e0ff */
[----:B------:R-:W-:-:S03]  /*6c9d0*/  SHF.R.U32.HI R13, RZ, 0x8, R20 ;  /* 0x00000008ff0d7819 */ /* 0x000fc60000011614 */
[C---:B------:R-:W-:Y:S01]  /*6c9e0*/  IMAD.X R35, R9.reuse, 0x1, R4, P3 ;  /* 0x0000000109237824 */ /* 0x040fe200018e0604 */
[----:B------:R-:W-:Y:S01]  /*6c9f0*/  IADD3 R20, P3, R50, R5, RZ ;  /* 0x0000000532147210 */ /* 0x000fe20007f7e0ff */
[----:B0-----:R-:W-:Y:S04]  /*6ca00*/  STL.64 [R1+0x430], R36 ;  /* 0x0004302401007387 */ /* 0x001fe80000100a00 */
[----:B------:R-:W-:Y:S01]  /*6ca10*/  IMAD.X R21, R9, 0x1, R7, P3 ;  /* 0x0000000109157824 */ /* 0x000fe200018e0607 */
[----:B------:R-:W-:Y:S04]  /*6ca20*/  STL.64 [R1+0x438], R38 ;  /* 0x0004382601007387 */ /* 0x000fe80000100a00 */
[----:B------:R0:W-:Y:S04]  /*6ca30*/  STL.64 [R1+0x1718], R10 ;  /* 0x0017180a01007387 */ /* 0x0001e80000100a00 */
[----:B------:R-:W-:Y:S04]  /*6ca40*/  STL.64 [R1+0x1710], R34 ;  /* 0x0017102201007387 */ /* 0x000fe80000100a00 */
[----:B------:R1:W-:Y:S01]  /*6ca50*/  STL.64 [R1+0x1708], R20 ;  /* 0x0017081401007387 */ /* 0x0003e20000100a00 */
[----:B------:R-:W-:-:S02]  /*6ca60*/  SHF.R.U32.HI R17, RZ, 0x8, R19 ;  /* 0x00000008ff117819 */ /* 0x000fc40000011613 */
[----:B------:R-:W-:Y:S02]  /*6ca70*/  SHF.R.U32.HI R15, RZ, 0x8, R18 ;  /* 0x00000008ff0f7819 */ /* 0x000fe40000011612 */
[----:B0-----:R-:W-:Y:S02]  /*6ca80*/  SHF.R.U32.HI R10, RZ, 0x8, R23 ;  /* 0x00000008ff0a7819 */ /* 0x001fe40000011617 */
[----:B-1----:R-:W-:-:S05]  /*6ca90*/  IADD3 R20, P3, R50, R6, RZ ;  /* 0x0000000632147210 */ /* 0x002fca0007f7e0ff */
[----:B------:R-:W-:Y:S01]  /*6caa0*/  IMAD.X R21, R9, 0x1, R8, P3 ;  /* 0x0000000109157824 */ /* 0x000fe200018e0608 */
[----:B------:R-:W-:Y:S02]  /*6cab0*/  SHF.R.U32.HI R9, RZ, 0x8, R27 ;  /* 0x00000008ff097819 */ /* 0x000fe4000001161b */
[----:B------:R-:W-:Y:S02]  /*6cac0*/  LOP3.LUT R10, R10, 0xffff, RZ, 0xc0, !PT ;  /* 0x0000ffff0a0a7812 */ /* 0x000fe400078ec0ff */
[----:B------:R-:W-:Y:S01]  /*6cad0*/  LOP3.LUT R17, R17, 0xffff, RZ, 0xc0, !PT ;  /* 0x0000ffff11117812 */ /* 0x000fe200078ec0ff */
[----:B------:R-:W-:Y:S01]  /*6cae0*/  STL [R1+0x2ad4], R50 ;  /* 0x002ad43201007387 */ /* 0x000fe20000100800 */
[----:B------:R-:W-:Y:S02]  /*6caf0*/  LOP3.LUT R9, R9, 0xffff, RZ, 0xc0, !PT ;  /* 0x0000ffff09097812 */ /* 0x000fe400078ec0ff */
[----:B------:R-:W-:Y:S01]  /*6cb00*/  LOP3.LUT R15, R15, 0xffff, RZ, 0xc0, !PT ;  /* 0x0000ffff0f0f7812 */ /* 0x000fe200078ec0ff */
[----:B------:R-:W2:Y:S01]  /*6cb10*/  LDL.LU R44, [R1+0x2b0] ;  /* 0x0002b000012c7983 */ /* 0x000ea20000300800 */
[----:B------:R-:W-:-:S02]  /*6cb20*/  PRMT R17, R10, 0x3340, R17 ;  /* 0x000033400a117816 */ /* 0x000fc40000000011 */
[----:B------:R-:W-:Y:S01]  /*6cb30*/  SHF.R.U32.HI R10, RZ, 0x8, R29 ;  /* 0x00000008ff0a7819 */ /* 0x000fe2000001161d */
[----:B------:R-:W2:Y:S01]  /*6cb40*/  LDL.LU R43, [R1+0x2b4] ;  /* 0x0002b400012b7983 */ /* 0x000ea20000300800 */
[----:B------:R-:W-:Y:S02]  /*6cb50*/  SHF.R.U32.HI R16, RZ, 0x8, R24 ;  /* 0x00000008ff107819 */ /* 0x000fe40000011618 */
[----:B------:R-:W-:Y:S01]  /*6cb60*/  SHF.R.U32.HI R11, RZ, 0x8, R28 ;  /* 0x00000008ff0b7819 */ /* 0x000fe2000001161c */
[----:B------:R0:W-:Y:S01]  /*6cb70*/  STL.64 [R1+0x1700], R20 ;  /* 0x0017001401007387 */ /* 0x0001e20000100a00 */
[----:B------:R-:W-:Y:S02]  /*6cb80*/  PRMT R15, R9, 0x3340, R15 ;  /* 0x00003340090f7816 */ /* 0x000fe4000000000f */
[----:B------:R-:W-:Y:S01]  /*6cb90*/  SHF.R.S32.HI R9, RZ, 0x1f, R51 ;  /* 0x0000001fff097819 */ /* 0x000fe20000011433 */
[----:B------:R-:W3:Y:S01]  /*6cba0*/  LDL.LU R38, [R1+0x2b8] ;  /* 0x0002b80001267983 */ /* 0x000ee20000300800 */
[----:B------:R-:W-:-:S02]  /*6cbb0*/  SHF.R.U32.HI R12, RZ, 0x8, R25 ;  /* 0x00000008ff0c7819 */ /* 0x000fc40000011619 */
[----:B------:R-:W-:Y:S01]  /*6cbc0*/  LOP3.LUT R10, R10, 0xffff, RZ, 0xc0, !PT ;  /* 0x0000ffff0a0a7812 */ /* 0x000fe200078ec0ff */
[----:B------:R-:W3:Y:S01]  /*6cbd0*/  LDL.LU R39, [R1+0x2bc] ;  /* 0x0002bc0001277983 */ /* 0x000ee20000300800 */
[----:B------:R-:W-:Y:S02]  /*6cbe0*/  LOP3.LUT R16, R16, 0xffff, RZ, 0xc0, !PT ;  /* 0x0000ffff10107812 */ /* 0x000fe400078ec0ff */
[----:B0-----:R-:W-:Y:S02]  /*6cbf0*/  IADD3 R20, P3, R51, R0, RZ ;  /* 0x0000000033147210 */ /* 0x001fe40007f7e0ff */
[----:B------:R-:W-:-:S03]  /*6cc00*/  LOP3.LUT R11, R11, 0xffff, RZ, 0xc0, !PT ;  /* 0x0000ffff0b0b7812 */ /* 0x000fc600078ec0ff */
[----:B------:R-:W-:Y:S01]  /*6cc10*/  IMAD.X R21, R9, 0x1, R2, P3 ;  /* 0x0000000109157824 */ /* 0x000fe200018e0602 */
[----:B------:R-:W-:Y:S02]  /*6cc20*/  IADD3 R18, P3, R51, R3, RZ ;  /* 0x0000000333127210 */ /* 0x000fe40007f7e0ff */
[----:B------:R-:W-:Y:S02]  /*6cc30*/  LOP3.LUT R12, R12, 0xffff, RZ, 0xc0, !PT ;  /* 0x0000ffff0c0c7812 */ /* 0x000fe400078ec0ff */
[----:B------:R-:W-:Y:S02]  /*6cc40*/  PRMT R16, R10, 0x3340, R16 ;  /* 0x000033400a107816 */ /* 0x000fe40000000010 */
[----:B------:R-:W-:Y:S02]  /*6cc50*/  PRMT R11, R11, 0x3340, R0 ;  /* 0x000033400b0b7816 */ /* 0x000fe40000000000 */
[----:B------:R-:W-:Y:S01]  /*6cc60*/  LOP3.LUT R13, R13, 0xffff, RZ, 0xc0, !PT ;  /* 0x0000ffff0d0d7812 */ /* 0x000fe200078ec0ff */
[----:B------:R-:W-:Y:S01]  /*6cc70*/  IMAD.X R19, R9, 0x1, R4, P3 ;  /* 0x0000000109137824 */ /* 0x000fe200018e0604 */
[----:B------:R-:W-:-:S02]  /*6cc80*/  PRMT R12, R12, 0x3340, R0 ;  /* 0x000033400c0c7816 */ /* 0x000fc40000000000 */
[----:B------:R-:W-:Y:S02]  /*6cc90*/  PRMT R11, R16, 0x5410, R11 ;  /* 0x00005410100b7816 */ /* 0x000fe4000000000b */
[----:B------:R-:W-:Y:S02]  /*6cca0*/  PRMT R13, R13, 0x3340, R0 ;  /* 0x000033400d0d7816 */ /* 0x000fe40000000000 */
[----:B------:R-:W-:Y:S02]  /*6ccb0*/  IADD3 R16, P3, R51, R5, RZ ;  /* 0x0000000533107210 */ /* 0x000fe40007f7e0ff */
[----:B------:R-:W-:Y:S02]  /*6ccc0*/  PRMT R12, R14, 0x5410, R12 ;  /* 0x000054100e0c7816 */ /* 0x000fe4000000000c */
[----:B------:R-:W-:Y:S01]  /*6ccd0*/  PRMT R14, R17, 0x5410, R13 ;  /* 0x00005410110e7816 */ /* 0x000fe2000000000d */
[----:B------:R-:W-:Y:S01]  /*6cce0*/  IMAD.X R17, R9, 0x1, R7, P3 ;  /* 0x0000000109117824 */ /* 0x000fe200018e0607 */
[----:B------:R-:W-:Y:S04]  /*6ccf0*/  STL.64 [R1+0x16d0], R20 ;  /* 0x0016d01401007387 */ /* 0x000fe80000100a00 */
[----:B------:R-:W-:Y:S04]  /*6cd00*/  STL.64 [R1+0x16f8], R18 ;  /* 0x0016f81201007387 */ /* 0x000fe80000100a00 */
[----:B------:R0:W-:Y:S02]  /*6cd10*/  STL.64 [R1+0x1748], R16 ;  /* 0x0017481001007387 */ /* 0x0001e40000100a00 */
[----:B0-----:R-:W-:-:S02]  /*6cd20*/  IADD3 R16, P3, R51, R6, RZ ;  /* 0x0000000633107210 */ /* 0x001fc40007f7e0ff */
[----:B------:R-:W-:Y:S03]  /*6cd30*/  STL [R1+0x2a7c], R51 ;  /* 0x002a7c3301007387 */ /* 0x000fe60000100800 */
[----:B------:R-:W-:-:S05]  /*6cd40*/  IMAD.X R17, R9, 0x1, R8, P3 ;  /* 0x0000000109117824 */ /* 0x000fca00018e0608 */
[----:B------:R-:W-:Y:S01]  /*6cd50*/  STL.64 [R1+0x1740], R16 ;  /* 0x0017401001007387 */ /* 0x000fe20000100a00 */
[----:B------:R-:W-:-:S03]  /*6cd60*/  NOP ;  /* 0x0000000000007918 */ /* 0x000fc60000000000 */
[----:B------:R-:W0:Y:S04]  /*6cd70*/  LDS.128 R16, [R45] ;  /* 0x000000002d107984 */ /* 0x000e280000000c00 */
[----:B------:R-:W4:Y:S04]  /*6cd80*/  LDL.LU R37, [R1+0x1040] ;  /* 0x0010400001257983 */ /* 0x000f280000300800 */
[----:B------:R-:W4:Y:S04]  /*6cd90*/  LDL.LU R40, [R1+0x1044] ;  /* 0x0010440001287983 */ /* 0x000f280000300800 */
[----:B0-----:R0:W-:Y:S04]  /*6cda0*/  STL.64 [R1+0x410], R16 ;  /* 0x0004101001007387 */ /* 0x0011e80000100a00 */
[----:B------:R1:W-:Y:S04]  /*6cdb0*/  STL.64 [R1+0x418], R18 ;  /* 0x0004181201007387 */ /* 0x0003e80000100a00 */
[----:B------:R-:W4:Y:S04]  /*6cdc0*/  LDL.LU R36, [R1+0x1048] ;  /* 0x0010480001247983 */ /* 0x000f280000300800 */
[----:B------:R-:W4:Y:S01]  /*6cdd0*/  LDL.LU R41, [R1+0x104c] ;  /* 0x00104c0001297983 */ /* 0x000f220000300800 */
[----:B------:R-:W-:-:S04]  /*6cde0*/  SHF.R.U32.HI R10, RZ, 0x8, R22 ;  /* 0x00000008ff0a7819 */ /* 0x000fc80000011616 */
[----:B------:R-:W-:-:S04]  /*6cdf0*/  LOP3.LUT R10, R10, 0xffff, RZ, 0xc0, !PT ;  /* 0x0000ffff0a0a7812 */ /* 0x000fc800078ec0ff */
[----:B------:R-:W-:-:S04]  /*6ce00*/  PRMT R10, R10, 0x3340, R0 ;  /* 0x000033400a0a7816 */ /* 0x000fc80000000000 */
[----:B------:R-:W-:Y:S02]  /*6ce10*/  PRMT R10, R15, 0x5410, R10 ;  /* 0x000054100f0a7816 */ /* 0x000fe4000000000a */
[----:B------:R-:W-:Y:S02]  /*6ce20*/  SHF.R.S32.HI R9, RZ, 0x1f, R52 ;  /* 0x0000001fff097819 */ /* 0x000fe40000011434 */
[----:B------:R-:W-:Y:S02]  /*6ce30*/  PRMT R15, R10, 0x5210, R31 ;  /* 0x000052100a0f7816 */ /* 0x000fe4000000001f */
[----:B------:R-:W-:Y:S02]  /*6ce40*/  IADD3 R10, P3, R52, R0, RZ ;  /* 0x00000000340a7210 */ /* 0x000fe40007f7e0ff */
[----:B------:R-:W-:-:S03]  /*6ce50*/  PRMT R13, R11, 0x5210, R33 ;  /* 0x000052100b0d7816 */ /* 0x000fc60000000021 */
[----:B------:R-:W-:-:S05]  /*6ce60*/  IMAD.X R11, R9, 0x1, R2, P3 ;  /* 0x00000001090b7824 */ /* 0x000fca00018e0602 */
[----:B------:R1:W-:Y:S04]  /*6ce70*/  STL.64 [R1+0x16c8], R10 ;  /* 0x0016c80a01007387 */ /* 0x0003e80000100a00 */
[----:B0-----:R-:W4:Y:S04]  /*6ce80*/  LDL.LU R17, [R1+0xe80] ;  /* 0x000e800001117983 */ /* 0x001f280000300800 */
[----:B------:R-:W4:Y:S04]  /*6ce90*/  LDL.LU R21, [R1+0xe84] ;  /* 0x000e840001157983 */ /* 0x000f280000300800 */
[----:B-1----:R-:W4:Y:S04]  /*6cea0*/  LDL.LU R18, [R1+0xe88] ;  /* 0x000e880001127983 */ /* 0x002f280000300800 */
[----:B------:R-:W4:Y:S01]  /*6ceb0*/  LDL.LU R20, [R1+0xe8c] ;  /* 0x000e8c0001147983 */ /* 0x000f220000300800 */
[----:B------:R-:W-:-:S03]  /*6cec0*/  IADD3 R10, P3, R52, R3, RZ ;  /* 0x00000003340a7210 */ /* 0x000fc60007f7e0ff */
[----:B------:R-:W4:Y:S04]  /*6ced0*/  LDL.LU R27, [R1+0xcc0] ;  /* 0x000cc000011b7983 */ /* 0x000f280000300800 */
[----:B------:R-:W4:Y:S04]  /*6cee0*/  LDL.LU R19, [R1+0xcc4] ;  /* 0x000cc40001137983 */ /* 0x000f280000300800 */
[----:B------:R-:W4:Y:S04]  /*6cef0*/  LDL.LU R50, [R1+0xcc8] ;  /* 0x000cc80001327983 */ /* 0x000f280000300800 */
[----:B------:R-:W4:Y:S04]  /*6cf00*/  LDL.LU R28, [R1+0xccc] ;  /* 0x000ccc00011c7983 */ /* 0x000f280000300800 */
[----:B------:R-:W4:Y:S01]  /*6cf10*/  LDL.LU R29, [R1+0xaf0] ;  /* 0x000af000011d7983 */ /* 0x000f220000300800 */
[----:B------:R-:W-:-:S03]  /*6cf20*/  IMAD.X R11, R9, 0x1, R4, P3 ;  /* 0x00000001090b7824 */ /* 0x000fc600018e0604 */
[----:B------:R-:W4:Y:S04]  /*6cf30*/  LDL.LU R26, [R1+0xaf4] ;  /* 0x000af400011a7983 */ /* 0x000f280000300800 */
[----:B------:R-:W4:Y:S04]  /*6cf40*/  LDL.LU R48, [R1+0xaf8] ;  /* 0x000af80001307983 */ /* 0x000f280000300800 */
[----:B------:R-:W4:Y:S04]  /*6cf50*/  LDL.LU R49, [R1+0xafc] ;  /* 0x000afc0001317983 */ /* 0x000f280000300800 */
[----:B------:R-:W4:Y:S04]  /*6cf60*/  LDL.LU R35, [R1+0x920] ;  /* 0x0009200001237983 */ /* 0x000f280000300800 */
[----:B------:R-:W4:Y:S04]  /*6cf70*/  LDL.LU R47, [R1+0x924] ;  /* 0x00092400012f7983 */ /* 0x000f280000300800 */
[----:B------:R-:W4:Y:S04]  /*6cf80*/  LDL.LU R34, [R1+0x928] ;  /* 0x0009280001227983 */ /* 0x000f280000300800 */
[----:B------:R-:W4:Y:S01]  /*6cf90*/  LDL.LU R46, [R1+0x92c] ;  /* 0x00092c00012e7983 */ /* 0x000f220000300800 */
[----:B--2---:R-:W-:-:S03]  /*6cfa0*/  F2FP.SATFINITE.E4M3.F32.PACK_AB_MERGE_C R25, R43, R44, RZ ;  /* 0x0000002c2b19723e */ /* 0x004fc600048070ff */
[----:B------:R-:W2:Y:S04]  /*6cfb0*/  LDL.LU R44, [R1+0x750] ;  /* 0x00075000012c7983 */ /* 0x000ea80000300800 */
[----:B------:R0:W-:Y:S04]  /*6cfc0*/  STL.64 [R1+0x16a0], R10 ;  /* 0x0016a00a01007387 */ /* 0x0001e80000100a00 */
[----:B------:R-:W2:Y:S01]  /*6cfd0*/  LDL.LU R43, [R1+0x754] ;  /* 0x00075400012b7983 */ /* 0x000ea20000300800 */
[----:B---3--:R-:W-:-:S03]  /*6cfe0*/  F2FP.SATFINITE.E4M3.F32.PACK_AB_MERGE_C R24, R39, R38, RZ ;  /* 0x000000262718723e */ /* 0x008fc600048070ff */
[----:B------:R-:W3:Y:S04]  /*6cff0*/  LDL.LU R38, [R1+0x758] ;  /* 0x0007580001267983 */ /* 0x000ee80000300800 */
[----:B------:R-:W3:Y:S01]  /*6d000*/  LDL.LU R39, [R1+0x75c] ;  /* 0x00075c0001277983 */ /* 0x000ee20000300800 */
[----:B----4-:R-:W-:-:S03]  /*6d010*/  F2FP.SATFINITE.E4M3.F32.PACK_AB_MERGE_C R23, R40, R37, RZ ;  /* 0x000000252817723e */ /* 0x010fc600048070ff */
[----:B------:R-:W4:Y:S04]  /*6d020*/  LDL.LU R37, [R1+0x3c0] ;  /* 0x0003c00001257983 */ /* 0x000f280000300800 */
[----:B------:R-:W4:Y:S01]  /*6d030*/  LDL.LU R40, [R1+0x3c4] ;  /* 0x0003c40001287983 */ /* 0x000f220000300800 */
[----:B------:R-:W-:-:S03]  /*6d040*/  F2FP.SATFINITE.E4M3.F32.PACK_AB_MERGE_C R22, R41, R36, RZ ;  /* 0x000000242916723e */ /* 0x000fc600048070ff */
[----:B------:R-:W4:Y:S04]  /*6d050*/  LDL.LU R36, [R1+0x3c8] ;  /* 0x0003c80001247983 */ /* 0x000f280000300800 */
[----:B------:R-:W4:Y:S01]  /*6d060*/  LDL.LU R41, [R1+0x3cc] ;  /* 0x0003cc0001297983 */ /* 0x000f220000300800 */
[----:B0-----:R-:W-:-:S05]  /*6d070*/  IADD3 R10, P3, R52, R5, RZ ;  /* 0x00000005340a7210 */ /* 0x001fca0007f7e0ff */
[----:B------:R-:W-:-:S05]  /*6d080*/  IMAD.X R11, R9, 0x1, R7, P3 ;  /* 0x00000001090b7824 */ /* 0x000fca00018e0607 */
[----:B------:R0:W-:Y:S02]  /*6d090*/  STL.64 [R1+0x1678], R10 ;  /* 0x0016780a01007387 */ /* 0x0001e40000100a00 */
[----:B0-----:R-:W-:Y:S02]  /*6d0a0*/  IADD3 R10, P3, R52, R6, RZ ;  /* 0x00000006340a7210 */ /* 0x001fe40007f7e0ff */
[----:B------:R-:W-:Y:S03]  /*6d0b0*/  STL [R1+0x2a80], R52 ;  /* 0x002a803401007387 */ /* 0x000fe60000100800 */
[----:B------:R-:W-:Y:S01]  /*6d0c0*/  IMAD.X R11, R9, 0x1, R8, P3 ;  /* 0x00000001090b7824 */ /* 0x000fe200018e0608 */
[----:B------:R-:W-:-:S04]  /*6d0d0*/  SHF.R.S32.HI R9, RZ, 0x1f, R53 ;  /* 0x0000001fff097819 */ /* 0x000fc80000011435 */
[----:B------:R0:W-:Y:S01]  /*6d0e0*/  STL.64 [R1+0x1670], R10 ;  /* 0x0016700a01007387 */ /* 0x0001e20000100a00 */
[----:B------:R-:W-:Y:S02]  /*6d0f0*/  PRMT R12, R12, 0x5210, R30 ;  /* 0x000052100c0c7816 */ /* 0x000fe4000000001e */
[----:B0-----:R-:W-:-:S05]  /*6d100*/  IADD3 R10, P3, R53, R0, RZ ;  /* 0x00000000350a7210 */ /* 0x001fca0007f7e0ff */
[----:B------:R-:W-:Y:S01]  /*6d110*/  IMAD.X R11, R9, 0x1, R2, P3 ;  /* 0x00000001090b7824 */ /* 0x000fe200018e0602 */
[----:B------:R-:W-:Y:S01]  /*6d120*/  PRMT R14, R14, 0x5210, R32 ;  /* 0x000052100e0e7816 */ /* 0x000fe20000000020 */
[----:B------:R-:W-:-:S03]  /*6d130*/  NOP ;  /* 0x0000000000007918 */ /* 0x000fc60000000000 */
[----:B------:R0:W-:Y:S04]  /*6d140*/  STL.64 [R1+0x1608], R10 ;  /* 0x0016080a01007387 */ /* 0x0001e80000100a00 */
[----:B------:R1:W-:Y:S01]  /*6d150*/  STSM.16.M88.4 [R45], R12 ;  /* 0x0000000c2d007844 */ /* 0x0003e20000000200 */
[----:B0-----:R-:W-:-:S05]  /*6d160*/  IADD3 R10, P3, R53, R3, RZ ;  /* 0x00000003350a7210 */ /* 0x001fca0007f7e0ff */
[----:B------:R-:W-:Y:S01]  /*6d170*/  IMAD.X R11, R9, 0x1, R4, P3 ;  /* 0x00000001090b7824 */ /* 0x000fe200018e0604 */
[----:B-1----:R-:W-:-:S05]  /*6d180*/  IADD3 R12, P3, R53, R5, RZ ;  /* 0x00000005350c7210 */ /* 0x002fca0007f7e0ff */
[----:B------:R-:W-:Y:S01]  /*6d190*/  IMAD.X R13, R9, 0x1, R7, P3 ;  /* 0x00000001090d7824 */ /* 0x000fe200018e0607 */
[----:B------:R-:W-:Y:S04]  /*6d1a0*/  STL.64 [R1+0x15e0], R10 ;  /* 0x0015e00a01007387 */ /* 0x000fe80000100a00 */
[----:B------:R0:W-:Y:S01]  /*6d1b0*/  STL.64 [R1+0x15b8], R12 ;  /* 0x0015b80c01007387 */ /* 0x0001e20000100a00 */
[----:B------:R-:W-:Y:S02]  /*6d1c0*/  F2FP.SATFINITE.E4M3.F32.PACK_AB_MERGE_C R21, R21, R17, RZ ;  /* 0x000000111515723e */ /* 0x000fe400048070ff */
[----:B------:R-:W-:Y:S02]  /*6d1d0*/  F2FP.SATFINITE.E4M3.F32.PACK_AB_MERGE_C R17, R26, R29, RZ ;  /* 0x0000001d1a11723e */ /* 0x000fe400048070ff */
[----:B0-----:R-:W-:-:S05]  /*6d1e0*/  IADD3 R12, P3, R53, R6, RZ ;  /* 0x00000006350c7210 */ /* 0x001fca0007f7e0ff */
[----:B------:R-:W-:Y:S01]  /*6d1f0*/  IMAD.X R13, R9, 0x1, R8, P3 ;  /* 0x00000001090d7824 */ /* 0x000fe200018e0608 */
[----:B------:R-:W-:Y:S02]  /*6d200*/  SHF.R.S32.HI R9, RZ, 0x1f, R54 ;  /* 0x0000001fff097819 */ /* 0x000fe40000011436 */
[----:B------:R-:W-:Y:S01]  /*6d210*/  IADD3 R26, P3, R54, R0, RZ ;  /* 0x00000000361a7210 */ /* 0x000fe20007f7e0ff */
[----:B------:R-:W-:Y:S01]  /*6d220*/  STL [R1+0x2a84], R53 ;  /* 0x002a843501007387 */ /* 0x000fe20000100800 */
[----:B------:R-:W-:-:S03]  /*6d230*/  F2FP.SATFINITE.E4M3.F32.PACK_AB_MERGE_C R19, R19, R27, RZ ;  /* 0x0000001b1313723e */ /* 0x000fc600048070ff */
[----:B------:R-:W-:Y:S01]  /*6d240*/  IMAD.X R27, R9, 0x1, R2, P3 ;  /* 0x00000001091b7824 */ /* 0x000fe200018e0602 */
[----:B------:R-:W-:Y:S01]  /*6d250*/  STL.64 [R1+0x15b0], R12 ;  /* 0x0015b00c01007387 */ /* 0x000fe20000100a00 */
[----:B------:R-:W-:-:S03]  /*6d260*/  F2FP.SATFINITE.E4M3.F32.PACK_AB_MERGE_C R10, R49, R48, RZ ;  /* 0x00000030310a723e */ /* 0x000fc600048070ff */
[----:B------:R0:W-:Y:S01]  /*6d270*/  STL.64 [R1+0x1548], R26 ;  /* 0x0015481a01007387 */ /* 0x0001e20000100a00 */
[----:B------:R-:W-:Y:S02]  /*6d280*/  LOP3.LUT R21, R21, 0xffff, RZ, 0xc0, !PT ;  /* 0x0000ffff15157812 */ /* 0x000fe400078ec0ff */
[----:B------:R-:W-:Y:S02]  /*6d290*/  F2FP.SATFINITE.E4M3.F32.PACK_AB_MERGE_C R20, R20, R18, RZ ;  /* 0x000000121414723e */ /* 0x000fe400048070ff */
[----:B------:R-:W-:Y:S02]  /*6d2a0*/  LOP3.LUT R30, R10, 0xffff, RZ, 0xc0, !PT ;  /* 0x0000ffff0a1e7812 */ /* 0x000fe400078ec0ff */
[----:B------:R-:W-:Y:S02]  /*6d2b0*/  F2FP.SATFINITE.E4M3.F32.PACK_AB_MERGE_C R18, R28, R50, RZ ;  /* 0x000000321c12723e */ /* 0x000fe400048070ff */
[----:B0-----:R-:W-:Y:S02]  /*6d2c0*/  LOP3.LUT R26, R25, 0xffff, RZ, 0xc0, !PT ;  /* 0x0000ffff191a7812 */ /* 0x001fe400078ec0ff */
[----:B------:R-:W-:-:S02]  /*6d2d0*/  LOP3.LUT R25, R17, 0xffff, RZ, 0xc0, !PT ;  /* 0x0000ffff11197812 */ /* 0x000fc400078ec0ff */
[----:B------:R-:W-:Y:S02]  /*6d2e0*/  PRMT R17, R26, 0x3340, R21 ;  /* 0x000033401a117816 */ /* 0x000fe40000000015 */
[----:B------:R-:W-:Y:S02]  /*6d2f0*/  PRMT R10, R25, 0x3340, R0 ;  /* 0x00003340190a7816 */ /* 0x000fe40000000000 */
[----:B------:R-:W-:Y:S02]  /*6d300*/  LOP3.LUT R28, R24, 0xffff, RZ, 0xc0, !PT ;  /* 0x0000ffff181c7812 */ /* 0x000fe400078ec0ff */
[----:B------:R-:W-:Y:S02]  /*6d310*/  LOP3.LUT R27, R20, 0xffff, RZ, 0xc0, !PT ;  /* 0x0000ffff141b7812 */ /* 0x000fe400078ec0ff */
[----:B------:R-:W-:Y:S02]  /*6d320*/  F2FP.SATFINITE.E4M3.F32.PACK_AB_MERGE_C R16, R47, R35, RZ ;  /* 0x000000232f10723e */ /* 0x000fe400048070ff */
[----:B------:R-:W-:-:S02]  /*6d330*/  PRMT R20, R17, 0x5410, R10 ;  /* 0x0000541011147816 */ /* 0x000fc4000000000a */
[----:B------:R-:W-:Y:S02]  /*6d340*/  F2FP.SATFINITE.E4M3.F32.PACK_AB_MERGE_C R15, R46, R34, RZ ;  /* 0x000000222e0f723e */ /* 0x000fe400048070ff */
[----:B------:R-:W-:Y:S02]  /*6d350*/  PRMT R10, R30, 0x3340, R0 ;  /* 0x000033401e0a7816 */ /* 0x000fe40000000000 */
[----:B------:R-:W-:Y:S02]  /*6d360*/  PRMT R17, R28, 0x3340, R27 ;  /* 0x000033401c117816 */ /* 0x000fe4000000001b */
[----:B------:R-:W-:Y:S02]  /*6d370*/  LOP3.LUT R24, R23, 0xffff, RZ, 0xc0, !PT ;  /* 0x0000ffff17187812 */ /* 0x000fe400078ec0ff */
[----:B------:R-:W-:Y:S02]  /*6d380*/  LOP3.LUT R23, R16, 0xffff, RZ, 0xc0, !PT ;  /* 0x0000ffff10177812 */ /* 0x000fe400078ec0ff */
[----:B------:R-:W-:-:S02]  /*6d390*/  LOP3.LUT R19, R19, 0xffff, RZ, 0xc0, !PT ;  /* 0x0000ffff13137812 */ /* 0x000fc400078ec0ff */
[----:B------:R-:W-:Y:S02]  /*6d3a0*/  PRMT R17, R17, 0x5410, R10 ;  /* 0x0000541011117816 */ /* 0x000fe4000000000a */
[----:B------:R-:W-:Y:S02]  /*6d3b0*/  LOP3.LUT R29, R15, 0xffff, RZ, 0xc0, !PT ;  /* 0x0000ffff0f1d7812 */ /* 0x000fe400078ec0ff */
[----:B---3--:R-:W-:Y:S02]  /*6d3c0*/  F2FP.SATFINITE.E4M3.F32.PACK_AB_MERGE_C R13, R39, R38, RZ ;  /* 0x00000026270d723e */ /* 0x008fe400048070ff */
[----:B------:R-:W-:Y:S02]  /*6d3d0*/  PRMT R10, R23, 0x3340, R0 ;  /* 0x00003340170a7816 */ /* 0x000fe40000000000 */
[----:B------:R-:W-:Y:S02]  /*6d3e0*/  PRMT R15, R24, 0x3340, R19 ;  /* 0x00003340180f7816 */ /* 0x000fe40000000013 */
[----:B------:R-:W-:-:S02]  /*6d3f0*/  LOP3.LUT R22, R22, 0xffff, RZ, 0xc0, !PT ;  /* 0x0000ffff16167812 */ /* 0x000fc400078ec0ff */
[----:B------:R-:W-:Y:S02]  /*6d400*/  LOP3.LUT R18, R18, 0xffff, RZ, 0xc0, !PT ;  /* 0x0000ffff12127812 */ /* 0x000fe400078ec0ff */
[----:B------:R-:W-:Y:S02]  /*6d410*/  PRMT R15, R15, 0x5410, R10 ;  /* 0x000054100f0f7816 */ /* 0x000fe4000000000a */
[----:B------:R-:W-:Y:S02]  /*6d420*/  PRMT R10, R29, 0x3340, R0 ;  /* 0x000033401d0a7816 */ /* 0x000fe40000000000 */
[----:B------:R-:W-:Y:S02]  /*6d430*/  PRMT R16, R22, 0x3340, R18 ;  /* 0x0000334016107816 */ /* 0x000fe40000000012 */
[----:B--2---:R-:W-:Y:S02]  /*6d440*/  F2FP.SATFINITE.E4M3.F32.PACK_AB_MERGE_C R14, R43, R44, RZ ;  /* 0x0000002c2b0e723e */ /* 0x004fe400048070ff */
[----:B------:R-:W-:-:S02]  /*6d450*/  PRMT R10, R16, 0x5410, R10 ;  /* 0x00005410100a7816 */ /* 0x000fc4000000000a */
[----:B------:R-:W-:Y:S02]  /*6d460*/  LOP3.LUT R32, R14, 0xffff, RZ, 0xc0, !PT ;  /* 0x0000ffff0e207812 */ /* 0x000fe400078ec0ff */
[----:B------:R-:W-:-:S04]  /*6d470*/  LOP3.LUT R31, R13, 0xffff, RZ, 0xc0, !PT ;  /* 0x0000ffff0d1f7812 */ /* 0x000fc800078ec0ff */
[----:B------:R-:W-:Y:S02]  /*6d480*/  PRMT R13, R17, 0x4210, R31 ;  /* 0x00004210110d7816 */ /* 0x000fe4000000001f */
[----:B----4-:R-:W-:-:S04]  /*6d490*/  F2FP.SATFINITE.E4M3.F32.PACK_AB_MERGE_C R12, R40, R37, RZ ;  /* 0x00000025280c723e */ /* 0x010fc800048070ff */
[----:B------:R-:W-:-:S04]  /*6d4a0*/  LOP3.LUT R34, R12, 0xffff, RZ, 0xc0, !PT ;  /* 0x0000ffff0c227812 */ /* 0x000fc800078ec0ff */
[----:B------:R-:W-:Y:S02]  /*6d4b0*/  PRMT R14, R15, 0x4210, R34 ;  /* 0x000042100f0e7816 */ /* 0x000fe40000000022 */
[----:B------:R-:W-:Y:S01]  /*6d4c0*/  F2FP.SATFINITE.E4M3.F32.PACK_AB_MERGE_C R11, R41, R36, RZ ;  /* 0x00000024290b723e */ /* 0x000fe200048070ff */
[----:B------:R-:W-:Y:S01]  /*6d4d0*/  NOP ;  /* 0x0000000000007918 */ /* 0x000fe20000000000 */
[----:B------:R-:W0:Y:S02]  /*6d4e0*/  LDS.128 R36, [R45] ;  /* 0x000000002d247984 */ /* 0x000e240000000c00 */
[----:B------:R-:W-:-:S04]  /*6d4f0*/  LOP3.LUT R33, R11, 0xffff, RZ, 0xc0, !PT ;  /* 0x0000ffff0b217812 */ /* 0x000fc800078ec0ff */
[----:B------:R-:W-:Y:S02]  /*6d500*/  PRMT R15, R10, 0x4210, R33 ;  /* 0x000042100a0f7816 */ /* 0x000fe40000000021 */
[----:B------:R-:W-:Y:S02]  /*6d510*/  IADD3 R10, P3, R54, R3, RZ ;  /* 0x00000003360a7210 */ /* 0x000fe40007f7e0ff */
[----:B------:R-:W-:Y:S01]  /*6d520*/  PRMT R12, R20, 0x4210, R32 ;  /* 0x00004210140c7816 */ /* 0x000fe20000000020 */
[----:B------:R-:W-:Y:S02]  /*6d530*/  NOP ;  /* 0x0000000000007918 */ /* 0x000fe40000000000 */
[----:B------:R-:W-:Y:S02]  /*6d540*/  IMAD.X R11, R9, 0x1, R4, P3 ;  /* 0x00000001090b7824 */ /* 0x000fe400018e0604 */
[----:B------:R1:W-:Y:S01]  /*6d550*/  STSM.16.M88.4 [R45], R12 ;  /* 0x0000000c2d007844 */ /* 0x0003e20000000200 */
[----:B------:R-:W-:-:S05]  /*6d560*/  IADD3 R16, P3, R54, R5, RZ ;  /* 0x0000000536107210 */ /* 0x000fca0007f7e0ff */
[----:B------:R-:W-:Y:S01]  /*6d570*/  IMAD.X R17, R9, 0x1, R7, P3 ;  /* 0x0000000109117824 */ /* 0x000fe200018e0607 */
[----:B-1----:R-:W-:Y:S01]  /*6d580*/  SHF.R.U32.HI R14, RZ, 0x8, R21 ;  /* 0x00000008ff0e7819 */ /* 0x002fe20000011615 */
[----:B0-----:R-:W-:Y:S04]  /*6d590*/  STL.64 [R1+0x3e0], R36 ;  /* 0x0003e02401007387 */ /* 0x001fe80000100a00 */
[----:B------:R-:W-:Y:S04]  /*6d5a0*/  STL.64 [R1+0x3e8], R38 ;  /* 0x0003e82601007387 */ /* 0x000fe80000100a00 */
[----:B------:R0:W-:Y:S01]  /*6d5b0*/  STL.64 [R1+0x1460], R10 ;  /* 0x0014600a01007387 */ /* 0x0001e20000100a00 */
[----:B------:R-:W-:-:S02]  /*6d5c0*/  LOP3.LUT R14, R14, 0xffff, RZ, 0xc0, !PT ;  /* 0x0000ffff0e0e7812 */ /* 0x000fc400078ec0ff */
[----:B0-----:R-:W-:-:S04]  /*6d5d0*/  SHF.R.U32.HI R10, RZ, 0x8, R26 ;  /* 0x00000008ff0a7819 */ /* 0x001fc8000001161a */
[----:B------:R-:W-:-:S04]  /*6d5e0*/  LOP3.LUT R10, R10, 0xffff, RZ, 0xc0, !PT ;  /* 0x0000ffff0a0a7812 */ /* 0x000fc800078ec0ff */
[----:B------:R-:W-:Y:S02]  /*6d5f0*/  PRMT R14, R10, 0x3340, R14 ;  /* 0x000033400a0e7816 */ /* 0x000fe4000000000e */
[----:B------:R-:W-:Y:S01]  /*6d600*/  IADD3 R10, P3, R54, R6, RZ ;  /* 0x00000006360a7210 */ /* 0x000fe20007f7e0ff */
[----:B------:R-:W-:Y:S04]  /*6d610*/  STL [R1+0x2a88], R54 ;  /* 0x002a883601007387 */ /* 0x000fe80000100800 */
[----:B------:R-:W-:Y:S01]  /*6d620*/  IMAD.X R11, R9, 0x1, R8, P3 ;  /* 0x00000001090b7824 */ /* 0x000fe200018e0608 */
[----:B------:R0:W-:Y:S01]  /*6d630*/  STL.64 [R1+0x1458], R16 ;  /* 0x0014581001007387 */ /* 0x0001e20000100a00 */
[----:B------:R-:W-:-:S04]  /*6d640*/  SHF.R.U32.HI R9, RZ, 0x8, R28 ;  /* 0x00000008ff097819 */ /* 0x000fc8000001161c */
[----:B------:R-:W-:Y:S02]  /*6d650*/  LOP3.LUT R9, R9, 0xffff, RZ, 0xc0, !PT ;  /* 0x0000ffff09097812 */ /* 0x000fe400078ec0ff */
[----:B0-----:R-:W-:-:S04]  /*6d660*/  SHF.R.U32.HI R17, RZ, 0x8, R27 ;  /* 0x00000008ff117819 */ /* 0x001fc8000001161b */
[----:B------:R-:W-:Y:S02]  /*6d670*/  LOP3.LUT R17, R17, 0xffff, RZ, 0xc0, !PT ;  /* 0x0000ffff11117812 */ /* 0x000fe400078ec0ff */
[----:B------:R-:W-:Y:S02]  /*6d680*/  SHF.R.U32.HI R16, RZ, 0x8, R19 ;  /* 0x00000008ff107819 */ /* 0x000fe40000011613 */
[----:B------:R-:W-:Y:S02]  /*6d690*/  PRMT R17, R9, 0x3340, R17 ;  /* 0x0000334009117816 */ /* 0x000fe40000000011 */
[----:B------:R-:W-:Y:S02]  /*6d6a0*/  SHF.R.U32.HI R9, RZ, 0x8, R24 ;  /* 0x00000008ff097819 */ /* 0x000fe40000011618 */
[----:B------:R-:W-:Y:S02]  /*6d6b0*/  LOP3.LUT R16, R16, 0xffff, RZ, 0xc0, !PT ;  /* 0x0000ffff10107812 */ /* 0x000fe400078ec0ff */
[----:B------:R-:W-:Y:S01]  /*6d6c0*/  LOP3.LUT R9, R9, 0xffff, RZ, 0xc0, !PT ;  /* 0x0000ffff09097812 */ /* 0x000fe200078ec0ff */
[----:B------:R0:W-:Y:S03]  /*6d6d0*/  STL.64 [R1+0x1450], R10 ;  /* 0x0014500a01007387 */ /* 0x0001e60000100a00 */
[----:B------:R-:W-:-:S02]  /*6d6e0*/  PRMT R16, R9, 0x3340, R16 ;  /* 0x0000334009107816 */ /* 0x000fc40000000010 */
[----:B------:R-:W-:Y:S02]  /*6d6f0*/  SHF.R.S32.HI R9, RZ, 0x1f, R55 ;  /* 0x0000001fff097819 */ /* 0x000fe40000011437 */
[----:B0-----:R-:W-:-:S05]  /*6d700*/  IADD3 R10, P3, R55, R0, RZ ;  /* 0x00000000370a7210 */ /* 0x001fca0007f7e0ff */
[----:B------:R-:W-:Y:S01]  /*6d710*/  IMAD.X R11, R9, 0x1, R2, P3 ;  /* 0x00000001090b7824 */ /* 0x000fe200018e0602 */
[----:B------:R-:W-:Y:S02]  /*6d720*/  IADD3 R20, P3, R55, R3, RZ ;  /* 0x0000000337147210 */ /* 0x000fe40007f7e0ff */
[----:B------:R-:W-:-:S03]  /*6d730*/  SHF.R.U32.HI R15, RZ, 0x8, R18 ;  /* 0x00000008ff0f7819 */ /* 0x000fc60000011612 */
[----:B------:R-:W-:Y:S01]  /*6d740*/  IMAD.X R21, R9, 0x1, R4, P3 ;  /* 0x0000000109157824 */ /* 0x000fe200018e0604 */
[----:B------:R-:W-:Y:S01]  /*6d750*/  IADD3 R18, P3, R55, R5, RZ ;  /* 0x0000000537127210 */ /* 0x000fe20007f7e0ff */
[----:B------:R-:W-:Y:S04]  /*6d760*/  STL.64 [R1+0x1420], R10 ;  /* 0x0014200a01007387 */ /* 0x000fe80000100a00 */
[----:B------:R-:W-:Y:S01]  /*6d770*/  IMAD.X R19, R9, 0x1, R7, P3 ;  /* 0x0000000109137824 */ /* 0x000fe200018e0607 */
[----:B------:R-:W-:Y:S04]  /*6d780*/  STL.64 [R1+0x1418], R20 ;  /* 0x0014181401007387 */ /* 0x000fe80000100a00 */
[----:B------:R0:W-:Y:S01]  /*6d790*/  STL.64 [R1+0x1410], R18 ;  /* 0x0014101201007387 */ /* 0x0001e20000100a00 */
[----:B------:R-:W-:-:S02]  /*6d7a0*/  SHF.R.U32.HI R12, RZ, 0x8, R25 ;  /* 0x00000008ff0c7819 */ /* 0x000fc40000011619 */
[----:B------:R-:W-:Y:S01]  /*6d7b0*/  SHF.R.U32.HI R13, RZ, 0x8, R23 ;  /* 0x00000008ff0d7819 */ /* 0x000fe20000011617 */
[----:B------:R-:W-:Y:S01]  /*6d7c0*/  STL [R1+0x2a98], R55 ;  /* 0x002a983701007387 */ /* 0x000fe20000100800 */
[----:B------:R-:W-:Y:S02]  /*6d7d0*/  LOP3.LUT R12, R12, 0xffff, RZ, 0xc0, !PT ;  /* 0x0000ffff0c0c7812 */ /* 0x000fe400078ec0ff */
[----:B0-----:R-:W-:Y:S01]  /*6d7e0*/  IADD3 R18, P3, R55, R6, RZ ;  /* 0x0000000637127210 */ /* 0x001fe20007f7e0ff */
[----:B------:R-:W2:Y:S01]  /*6d7f0*/  LDL.LU R38, [R1+0x2d0] ;  /* 0x0002d00001267983 */ /* 0x000ea20000300800 */
[----:B------:R-:W-:-:S03]  /*6d800*/  LOP3.LUT R13, R13, 0xffff, RZ, 0xc0, !PT ;  /* 0x0000ffff0d0d7812 */ /* 0x000fc600078ec0ff */
[----:B------:R-:W-:Y:S01]  /*6d810*/  IMAD.X R19, R9, 0x1, R8, P3 ;  /* 0x0000000109137824 */ /* 0x000fe200018e0608 */
[----:B------:R-:W2:Y:S01]  /*6d820*/  LDL.LU R39, [R1+0x2d4] ;  /* 0x0002d40001277983 */ /* 0x000ea20000300800 */
[----:B------:R-:W-:-:S03]  /*6d830*/  SHF.R.U32.HI R11, RZ, 0x8, R30 ;  /* 0x00000008ff0b7819 */ /* 0x000fc6000001161e */
[----:B------:R-:W3:Y:S01]  /*6d840*/  LDL.LU R37, [R1+0x2d8] ;  /* 0x0002d80001257983 */ /* 0x000ee20000300800 */
[----:B------:R-:W-:Y:S02]  /*6d850*/  PRMT R12, R12, 0x3340, R0 ;  /* 0x000033400c0c7816 */ /* 0x000fe40000000000 */
[----:B------:R-:W-:Y:S01]  /*6d860*/  SHF.R.S32.HI R9, RZ, 0x1f, R56 ;  /* 0x0000001fff097819 */ /* 0x000fe20000011438 */
[----:B------:R0:W-:Y:S01]  /*6d870*/  STL.64 [R1+0x1408], R18 ;  /* 0x0014081201007387 */ /* 0x0001e20000100a00 */
[----:B------:R-:W-:Y:S02]  /*6d880*/  PRMT R13, R13, 0x3340, R0 ;  /* 0x000033400d0d7816 */ /* 0x000fe40000000000 */
[----:B------:R-:W-:Y:S01]  /*6d890*/  LOP3.LUT R11, R11, 0xffff, RZ, 0xc0, !PT ;  /* 0x0000ffff0b0b7812 */ /* 0x000fe200078ec0ff */
[----:B------:R-:W3:Y:S01]  /*6d8a0*/  LDL.LU R40, [R1+0x2dc] ;  /* 0x0002dc0001287983 */ /* 0x000ee20000300800 */
[----:B------:R-:W-:Y:S02]  /*6d8b0*/  PRMT R12, R14, 0x5410, R12 ;  /* 0x000054100e0c7816 */ /* 0x000fe4000000000c */
[----:B------:R-:W-:-:S02]  /*6d8c0*/  PRMT R14, R16, 0x5410, R13 ;  /* 0x00005410100e7816 */ /* 0x000fc4000000000d */
[----:B0-----:R-:W-:Y:S02]  /*6d8d0*/  IADD3 R18, P3, R56, R0, RZ ;  /* 0x0000000038127210 */ /* 0x001fe40007f7e0ff */
[----:B------:R-:W-:-:S03]  /*6d8e0*/  PRMT R11, R11, 0x3340, R0 ;  /* 0x000033400b0b7816 */ /* 0x000fc60000000000 */
[----:B------:R-:W-:Y:S01]  /*6d8f0*/  IMAD.X R19, R9, 0x1, R2, P3 ;  /* 0x0000000109137824 */ /* 0x000fe200018e0602 */
[----:B------:R-:W-:Y:S02]  /*6d900*/  IADD3 R16, P3, R56, R3, RZ ;  /* 0x0000000338107210 */ /* 0x000fe40007f7e0ff */
[----:B------:R-:W-:-:S03]  /*6d910*/  PRMT R11, R17, 0x5410, R11 ;  /* 0x00005410110b7816 */ /* 0x000fc6000000000b */
[----:B------:R-:W-:Y:S01]  /*6d920*/  IMAD.X R17, R9, 0x1, R4, P3 ;  /* 0x0000000109117824 */ /* 0x000fe200018e0604 */
[----:B------:R-:W-:Y:S04]  /*6d930*/  STL.64 [R1+0x1400], R18 ;  /* 0x0014001201007387 */ /* 0x000fe80000100a00 */
[----:B------:R-:W-:Y:S01]  /*6d940*/  STL.64 [R1+0x1448], R16 ;  /* 0x0014481001007387 */ /* 0x000fe20000100a00 */
[----:B------:R-:W-:-:S03]  /*6d950*/  NOP ;  /* 0x0000000000007918 */ /* 0x000fc60000000000 */
[----:B------:R-:W4:Y:S04]  /*6d960*/  LDL.LU R36, [R1+0x1030] ;  /* 0x0010300001247983 */ /* 0x000f280000300800 */
[----:B------:R-:W4:Y:S04]  /*6d970*/  LDL.LU R41, [R1+0x1034] ;  /* 0x0010340001297983 */ /* 0x000f280000300800 */
[----:B------:R-:W0:Y:S01]  /*6d980*/  LDS.128 R16, [R45] ;  /* 0x000000002d107984 */ /* 0x000e220000000c00 */
[----:B------:R-:W-:Y:S02]  /*6d990*/  SHF.R.U32.HI R10, RZ, 0x8, R22 ;  /* 0x00000008ff0a7819 */ /* 0x000fe40000011616 */
[----:B------:R-:W-:-:S02]  /*6d9a0*/  LOP3.LUT R15, R15, 0xffff, RZ, 0xc0, !PT ;  /* 0x0000ffff0f0f7812 */ /* 0x000fc400078ec0ff */
[----:B------:R-:W-:-:S04]  /*6d9b0*/  LOP3.LUT R10, R10, 0xffff, RZ, 0xc0, !PT ;  /* 0x0000ffff0a0a7812 */ /* 0x000fc800078ec0ff */
[----:B------:R-:W-:Y:S02]  /*6d9c0*/  PRMT R15, R10, 0x3340, R15 ;  /* 0x000033400a0f7816 */ /* 0x000fe4000000000f */
[----:B------:R-:W-:-:S04]  /*6d9d0*/  SHF.R.U32.HI R10, RZ, 0x8, R29 ;  /* 0x00000008ff0a7819 */ /* 0x000fc8000001161d */
[----:B------:R-:W-:-:S04]  /*6d9e0*/  LOP3.LUT R10, R10, 0xffff, RZ, 0xc0, !PT ;  /* 0x0000ffff0a0a7812 */ /* 0x000fc800078ec0ff */
[----:B------:R-:W-:-:S04]  /*6d9f0*/  PRMT R10, R10, 0x3340, R0 ;  /* 0x000033400a0a7816 */ /* 0x000fc80000000000 */
[----:B------:R-:W-:-:S04]  /*6da00*/  PRMT R10, R15, 0x5410, R10 ;  /* 0x000054100f0a7816 */ /* 0x000fc8000000000a */
[----:B------:R-:W-:Y:S02]  /*6da10*/  PRMT R15, R10, 0x5210, R33 ;  /* 0x000052100a0f7816 */ /* 0x000fe40000000021 */
[----:B------:R-:W-:Y:S02]  /*6da20*/  IADD3 R10, P3, R56, R5, RZ ;  /* 0x00000005380a7210 */ /* 0x000fe40007f7e0ff */
[----:B------:R-:W-:-:S03]  /*6da30*/  PRMT R13, R11, 0x5210, R31 ;  /* 0x000052100b0d7816 */ /* 0x000fc6000000001f */
[----:B------:R-:W-:Y:S01]  /*6da40*/  IMAD.X R11, R9, 0x1, R7, P3 ;  /* 0x00000001090b7824 */ /* 0x000fe200018e0607 */
[----:B0-----:R-:W-:Y:S04]  /*6da50*/  STL.64 [R1+0x400], R16 ;  /* 0x0004001001007387 */ /* 0x001fe80000100a00 */
[----:B------:R-:W-:Y:S04]  /*6da60*/  STL.64 [R1+0x408], R18 ;  /* 0x0004081201007387 */ /* 0x000fe80000100a00 */
[----:B------:R0:W-:Y:S04]  /*6da70*/  STL.64 [R1+0x13f8], R10 ;  /* 0x0013f80a01007387 */ /* 0x0001e80000100a00 */
[----:B------:R-:W-:Y:S04]  /*6da80*/  STL [R1+0x2ab8], R56 ;  /* 0x002ab83801007387 */ /* 0x000fe80000100800 */
[----:B------:R-:W4:Y:S01]  /*6da90*/  LDL.LU R22, [R1+0x1038] ;  /* 0x0010380001167983 */ /* 0x000f220000300800 */
[----:B0-----:R-:W-:-:S03]  /*6daa0*/  IADD3 R10, P3, R56, R6, RZ ;  /* 0x00000006380a7210 */ /* 0x001fc60007f7e0ff */
[----:B------:R-:W4:Y:S02]  /*6dab0*/  LDL.LU R30, [R1+0x103c] ;  /* 0x00103c00011e7983 */ /* 0x000f240000300800 */
[----:B------:R-:W-:-:S05]  /*6dac0*/  IMAD.X R11, R9, 0x1, R8, P3 ;  /* 0x00000001090b7824 */ /* 0x000fca00018e0608 */
[----:B------:R0:W-:Y:S04]  /*6dad0*/  STL.64 [R1+0x13f0], R10 ;  /* 0x0013f00a01007387 */ /* 0x0001e80000100a00 */
        /* <DEDUP_REMOVED lines=10> */
[----:B------:R-:W-:-:S03]  /*6db80*/  SHF.R.S32.HI R9, RZ, 0x1f, R57 ;  /* 0x0000001fff097819 */ /* 0x000fc60000011439 */
[----:B------:R-:W4:Y:S01]  /*6db90*/  LDL.LU R50, [R1+0xae8] ;  /* 0x000ae80001327983 */ /* 0x000f220000300800 */
[----:B0-----:R-:W-:-:S03]  /*6dba0*/  IADD3 R10, P3, R57, R0, RZ ;  /* 0x00000000390a7210 */ /* 0x001fc60007f7e0ff */
[----:B------:R-:W4:Y:S04]  /*6dbb0*/  LDL.LU R48, [R1+0xaec] ;  /* 0x000aec0001307983 */ /* 0x000f280000300800 */
[----:B------:R-:W4:Y:S04]  /*6dbc0*/  LDL.LU R49, [R1+0x910] ;  /* 0x0009100001317983 */ /* 0x000f280000300800 */
[----:B------:R-:W4:Y:S04]  /*6dbd0*/  LDL.LU R35, [R1+0x914] ;  /* 0x0009140001237983 */ /* 0x000f280000300800 */
[----:B------:R-:W4:Y:S01]  /*6dbe0*/  LDL.LU R47, [R1+0x918] ;  /* 0x00091800012f7983 */ /* 0x000f220000300800 */
[----:B------:R-:W-:-:S03]  /*6dbf0*/  IMAD.X R11, R9, 0x1, R2, P3 ;  /* 0x00000001090b7824 */ /* 0x000fc600018e0602 */
[----:B------:R-:W4:Y:S04]  /*6dc00*/  LDL.LU R46, [R1+0x91c] ;  /* 0x00091c00012e7983 */ /* 0x000f280000300800 */
[----:B------:R-:W4:Y:S04]  /*6dc10*/  LDL.LU R44, [R1+0x740] ;  /* 0x00074000012c7983 */ /* 0x000f280000300800 */
[----:B------:R-:W4:Y:S01]  /*6dc20*/  LDL.LU R43, [R1+0x744] ;  /* 0x00074400012b7983 */ /* 0x000f220000300800 */
[----:B--2---:R-:W-:-:S03]  /*6dc30*/  F2FP.SATFINITE.E4M3.F32.PACK_AB_MERGE_C R25, R39, R38, RZ ;  /* 0x000000262719723e */ /* 0x004fc600048070ff */
[----:B------:R-:W2:Y:S04]  /*6dc40*/  LDL.LU R38, [R1+0x748] ;  /* 0x0007480001267983 */ /* 0x000ea80000300800 */
[----:B------:R-:W2:Y:S01]  /*6dc50*/  LDL.LU R39, [R1+0x74c] ;  /* 0x00074c0001277983 */ /* 0x000ea20000300800 */
[----:B---3--:R-:W-:-:S03]  /*6dc60*/  F2FP.SATFINITE.E4M3.F32.PACK_AB_MERGE_C R24, R40, R37, RZ ;  /* 0x000000252818723e */ /* 0x008fc600048070ff */
[----:B------:R-:W3:Y:S04]  /*6dc70*/  LDL.LU R37, [R1+0x3a0] ;  /* 0x0003a00001257983 */ /* 0x000ee80000300800 */
[----:B------:R-:W3:Y:S01]  /*6dc80*/  LDL.LU R40, [R1+0x3a4] ;  /* 0x0003a40001287983 */ /* 0x000ee20000300800 */
[----:B----4-:R-:W-:-:S03]  /*6dc90*/  F2FP.SATFINITE.E4M3.F32.PACK_AB_MERGE_C R23, R41, R36, RZ ;  /* 0x000000242917723e */ /* 0x010fc600048070ff */
[----:B------:R-:W4:Y:S04]  /*6dca0*/  LDL.LU R36, [R1+0x3a8] ;  /* 0x0003a80001247983 */ /* 0x000f280000300800 */
[----:B------:R0:W-:Y:S04]  /*6dcb0*/  STL.64 [R1+0x1388], R10 ;  /* 0x0013880a01007387 */ /* 0x0001e80000100a00 */
[----:B------:R-:W4:Y:S01]  /*6dcc0*/  LDL.LU R41, [R1+0x3ac] ;  /* 0x0003ac0001297983 */ /* 0x000f220000300800 */
[----:B0-----:R-:W-:-:S05]  /*6dcd0*/  IADD3 R10, P3, R57, R3, RZ ;  /* 0x00000003390a7210 */ /* 0x001fca0007f7e0ff */
[----:B------:R-:W-:-:S05]  /*6dce0*/  IMAD.X R11, R9, 0x1, R4, P3 ;  /* 0x00000001090b7824 */ /* 0x000fca00018e0604 */
        /* <DEDUP_REMOVED lines=11> */
[----:B------:R0:W-:Y:S02]  /*6dda0*/  STL.64 [R1+0x12e8], R10 ;  /* 0x0012e80a01007387 */ /* 0x0001e40000100a00 */
[----:B0-----:R-:W-:-:S05]  /*6ddb0*/  IADD3 R10, P3, R58, R3, RZ ;  /* 0x000000033a0a7210 */ /* 0x001fca0007f7e0ff */
[----:B------:R-:W-:-:S05]  /*6ddc0*/  IMAD.X R11, R9, 0x1, R4, P3 ;  /* 0x00000001090b7824 */ /* 0x000fca00018e0604 */
[----:B------:R0:W-:Y:S01]  /*6ddd0*/  STL.64 [R1+0x12d8], R10 ;  /* 0x0012d80a01007387 */ /* 0x0001e20000100a00 */
[----:B------:R-:W-:Y:S02]  /*6dde0*/  F2FP.SATFINITE.E4M3.F32.PACK_AB_MERGE_C R21, R21, R19, RZ ;  /* 0x000000131515723e */ /* 0x000fe400048070ff */
[----:B------:R-:W-:Y:S02]  /*6ddf0*/  F2FP.SATFINITE.E4M3.F32.PACK_AB_MERGE_C R17, R51, R52, RZ ;  /* 0x000000343311723e */ /* 0x000fe400048070ff */
[----:B0-----:R-:W-:-:S05]  /*6de00*/  IADD3 R10, P3, R58, R5, RZ ;  /* 0x000000053a0a7210 */ /* 0x001fca0007f7e0ff */
[----:B------:R-:W-:Y:S01]  /*6de10*/  IMAD.X R11, R9, 0x1, R7, P3 ;  /* 0x00000001090b7824 */ /* 0x000fe200018e0607 */
[----:B------:R-:W-:-:S04]  /*6de20*/  F2FP.SATFINITE.E4M3.F32.PACK_AB_MERGE_C R18, R53, R26, RZ ;  /* 0x0000001a3512723e */ /* 0x000fc800048070ff */
[----:B------:R0:W-:Y:S01]  /*6de30*/  STL.64 [R1+0x12c8], R10 ;  /* 0x0012c80a01007387 */ /* 0x0001e20000100a00 */
[----:B------:R-:W-:Y:S02]  /*6de40*/  PRMT R12, R12, 0x5210, R32 ;  /* 0x000052100c0c7816 */ /* 0x000fe40000000020 */
[----:B------:R-:W-:Y:S01]  /*6de50*/  PRMT R14, R14, 0x5210, R34 ;  /* 0x000052100e0e7816 */ /* 0x000fe20000000022 */
[----:B------:R-:W-:Y:S01]  /*6de60*/  NOP ;  /* 0x0000000000007918 */ /* 0x000fe20000000000 */
[----:B------:R-:W-:Y:S02]  /*6de70*/  LOP3.LUT R25, R25, 0xffff, RZ, 0xc0, !PT ;  /* 0x0000ffff19197812 */ /* 0x000fe400078ec0ff */
[----:B0-----:R-:W-:Y:S02]  /*6de80*/  IADD3 R10, P3, R58, R6, RZ ;  /* 0x000000063a0a7210 */ /* 0x001fe40007f7e0ff */
[----:B------:R-:W-:Y:S02]  /*6de90*/  LOP3.LUT R26, R17, 0xffff, RZ, 0xc0, !PT ;  /* 0x0000ffff111a7812 */ /* 0x000fe400078ec0ff */
[----:B------:R-:W-:-:S02]  /*6dea0*/  LOP3.LUT R21, R21, 0xffff, RZ, 0xc0, !PT ;  /* 0x0000ffff15157812 */ /* 0x000fc400078ec0ff */
[----:B------:R-:W-:Y:S02]  /*6deb0*/  F2FP.SATFINITE.E4M3.F32.PACK_AB_MERGE_C R20, R20, R27, RZ ;  /* 0x0000001b1414723e */ /* 0x000fe400048070ff */
[----:B------:R-:W-:Y:S01]  /*6dec0*/  F2FP.SATFINITE.E4M3.F32.PACK_AB_MERGE_C R16, R48, R50, RZ ;  /* 0x000000323010723e */ /* 0x000fe200048070ff */
[----:B------:R-:W-:Y:S01]  /*6ded0*/  IMAD.X R11, R9, 0x1, R8, P3 ;  /* 0x00000001090b7824 */ /* 0x000fe200018e0608 */
[----:B------:R-:W-:Y:S01]  /*6dee0*/  F2FP.SATFINITE.E4M3.F32.PACK_AB_MERGE_C R19, R54, R28, RZ ;  /* 0x0000001c3613723e */ /* 0x000fe200048070ff */
[----:B------:R0:W-:Y:S01]  /*6def0*/  STSM.16.M88.4 [R45], R12 ;  /* 0x0000000c2d007844 */ /* 0x0001e20000000200 */
[----:B------:R-:W-:Y:S02]  /*6df00*/  PRMT R9, R26, 0x3340, R0 ;  /* 0x000033401a097816 */ /* 0x000fe40000000000 */
[----:B------:R-:W-:Y:S02]  /*6df10*/  PRMT R17, R25, 0x3340, R21 ;  /* 0x0000334019117816 */ /* 0x000fe40000000015 */
[----:B------:R-:W-:-:S02]  /*6df20*/  LOP3.LUT R24, R24, 0xffff, RZ, 0xc0, !PT ;  /* 0x0000ffff18187812 */ /* 0x000fc400078ec0ff */
[----:B------:R-:W-:Y:S02]  /*6df30*/  LOP3.LUT R28, R16, 0xffff, RZ, 0xc0, !PT ;  /* 0x0000ffff101c7812 */ /* 0x000fe400078ec0ff */
[----:B------:R-:W-:Y:S01]  /*6df40*/  LOP3.LUT R20, R20, 0xffff, RZ, 0xc0, !PT ;  /* 0x0000ffff14147812 */ /* 0x000fe200078ec0ff */
[----:B------:R-:W-:Y:S01]  /*6df50*/  STL [R1+0x2ac4], R58 ;  /* 0x002ac43a01007387 */ /* 0x000fe20000100800 */
[----:B------:R-:W-:Y:S02]  /*6df60*/  F2FP.SATFINITE.E4M3.F32.PACK_AB_MERGE_C R22, R30, R22, RZ ;  /* 0x000000161e16723e */ /* 0x000fe400048070ff */
[----:B------:R-:W-:Y:S01]  /*6df70*/  PRMT R17, R17, 0x5410, R9 ;  /* 0x0000541011117816 */ /* 0x000fe20000000009 */
[----:B------:R3:W-:Y:S01]  /*6df80*/  STL.64 [R1+0x12c0], R10 ;  /* 0x0012c00a01007387 */ /* 0x0007e20000100a00 */
[----:B0-----:R-:W-:Y:S02]  /*6df90*/  F2FP.SATFINITE.E4M3.F32.PACK_AB_MERGE_C R15, R35, R49, RZ ;  /* 0x00000031230f723e */ /* 0x001fe400048070ff */
[----:B------:R-:W-:-:S02]  /*6dfa0*/  F2FP.SATFINITE.E4M3.F32.PACK_AB_MERGE_C R14, R46, R47, RZ ;  /* 0x0000002f2e0e723e */ /* 0x000fc400048070ff */
[----:B------:R-:W-:Y:S02]  /*6dfb0*/  PRMT R9, R28, 0x3340, R0 ;  /* 0x000033401c097816 */ /* 0x000fe40000000000 */
[----:B------:R-:W-:Y:S02]  /*6dfc0*/  PRMT R16, R24, 0x3340, R20 ;  /* 0x0000334018107816 */ /* 0x000fe40000000014 */
[----:B------:R-:W-:Y:S02]  /*6dfd0*/  LOP3.LUT R23, R23, 0xffff, RZ, 0xc0, !PT ;  /* 0x0000ffff17177812 */ /* 0x000fe400078ec0ff */
[----:B------:R-:W-:Y:S02]  /*6dfe0*/  LOP3.LUT R27, R15, 0xffff, RZ, 0xc0, !PT ;  /* 0x0000ffff0f1b7812 */ /* 0x000fe400078ec0ff */
[----:B------:R-:W-:Y:S02]  /*6dff0*/  LOP3.LUT R19, R19, 0xffff, RZ, 0xc0, !PT ;  /* 0x0000ffff13137812 */ /* 0x000fe400078ec0ff */
[----:B------:R-:W-:-:S02]  /*6e000*/  LOP3.LUT R29, R22, 0xffff, RZ, 0xc0, !PT ;  /* 0x0000ffff161d7812 */ /* 0x000fc400078ec0ff */
[----:B------:R-:W-:Y:S02]  /*6e010*/  PRMT R16, R16, 0x5410, R9 ;  /* 0x0000541010107816 */ /* 0x000fe40000000009 */
[----:B------:R-:W-:Y:S02]  /*6e020*/  LOP3.LUT R22, R14, 0xffff, RZ, 0xc0, !PT ;  /* 0x0000ffff0e167812 */ /* 0x000fe400078ec0ff */
[----:B------:R-:W-:Y:S02]  /*6e030*/  PRMT R9, R27, 0x3340, R0 ;  /* 0x000033401b097816 */ /* 0x000fe40000000000 */
[----:B------:R-:W-:Y:S02]  /*6e040*/  PRMT R14, R23, 0x3340, R19 ;  /* 0x00003340170e7816 */ /* 0x000fe40000000013 */
[----:B------:R-:W-:Y:S02]  /*6e050*/  LOP3.LUT R18, R18, 0xffff, RZ, 0xc0, !PT ;  /* 0x0000ffff12127812 */ /* 0x000fe400078ec0ff */
[----:B------:R-:W-:-:S02]  /*6e060*/  PRMT R14, R14, 0x5410, R9 ;  /* 0x000054100e0e7816 */ /* 0x000fc40000000009 */
[----:B------:R-:W-:Y:S02]  /*6e070*/  F2FP.SATFINITE.E4M3.F32.PACK_AB_MERGE_C R13, R43, R44, RZ ;  /* 0x0000002c2b0d723e */ /* 0x000fe400048070ff */
[----:B------:R-:W-:Y:S02]  /*6e080*/  PRMT R9, R22, 0x3340, R0 ;  /* 0x0000334016097816 */ /* 0x000fe40000000000 */
[----:B------:R-:W-:Y:S02]  /*6e090*/  PRMT R15, R29, 0x3340, R18 ;  /* 0x000033401d0f7816 */ /* 0x000fe40000000012 */
[----:B------:R-:W-:Y:S02]  /*6e0a0*/  LOP3.LUT R32, R13, 0xffff, RZ, 0xc0, !PT ;  /* 0x0000ffff0d207812 */ /* 0x000fe400078ec0ff */
[----:B------:R-:W-:Y:S02]  /*6e0b0*/  PRMT R9, R15, 0x5410, R9 ;  /* 0x000054100f097816 */ /* 0x000fe40000000009 */
[----:B--2---:R-:W-:-:S02]  /*6e0c0*/  F2FP.SATFINITE.E4M3.F32.PACK_AB_MERGE_C R12, R39, R38, RZ ;  /* 0x00000026270c723e */ /* 0x004fc400048070ff */
[----:B---3--:R-:W-:Y:S02]  /*6e0d0*/  F2FP.SATFINITE.E4M3.F32.PACK_AB_MERGE_C R11, R40, R37, RZ ;  /* 0x00000025280b723e */ /* 0x008fe400048070ff */
[----:B------:R-:W-:Y:S02]  /*6e0e0*/  LOP3.LUT R31, R12, 0xffff, RZ, 0xc0, !PT ;  /* 0x0000ffff0c1f7812 */ /* 0x000fe400078ec0ff */
[----:B------:R-:W-:Y:S02]  /*6e0f0*/  LOP3.LUT R30, R11, 0xffff, RZ, 0xc0, !PT ;  /* 0x0000ffff0b1e7812 */ /* 0x000fe400078ec0ff */
[----:B------:R-:W-:Y:S02]  /*6e100*/  PRMT R12, R17, 0x4210, R32 ;  /* 0x00004210110c7816 */ /* 0x000fe40000000020 */
[----:B------:R-:W-:Y:S02]  /*6e110*/  PRMT R13, R16, 0x4210, R31 ;  /* 0x00004210100d7816 */ /* 0x000fe4000000001f */
[----:B------:R-:W-:-:S02]  /*6e120*/  PRMT R14, R14, 0x4210, R30 ;  /* 0x000042100e0e7816 */ /* 0x000fc4000000001e */
[----:B----4-:R-:W-:Y:S01]  /*6e130*/  F2FP.SATFINITE.E4M3.F32.PACK_AB_MERGE_C R10, R41, R36, RZ ;  /* 0x00000024290a723e */ /* 0x010fe200048070ff */
[----:B------:R-:W-:Y:S01]  /*6e140*/  NOP ;  /* 0x0000000000007918 */ /* 0x000fe20000000000 */
[----:B------:R-:W0:Y:S02]  /*6e150*/  LDS.128 R36, [R45] ;  /* 0x000000002d247984 */ /* 0x000e240000000c00 */
[----:B------:R-:W-:-:S04]  /*6e160*/  LOP3.LUT R33, R10, 0xffff, RZ, 0xc0, !PT ;  /* 0x0000ffff0a217812 */ /* 0x000fc800078ec0ff */
        /* <DEDUP_REMOVED lines=9> */
[----:B------:R-:W-:Y:S01]  /*6e200*/  SHF.R.S32.HI R9, RZ, 0x1f, R59 ;  /* 0x0000001fff097819 */ /* 0x000fe2000001143b */
[----:B0-----:R-:W-:Y:S04]  /*6e210*/  STL.64 [R1+0x3c0], R36 ;  /* 0x0003c02401007387 */ /* 0x001fe80000100a00 */
[----:B------:R-:W-:Y:S01]  /*6e220*/  IMAD.X R11, R9, 0x1, R2, P3 ;  /* 0x00000001090b7824 */ /* 0x000fe200018e0602 */
[----:B------:R-:W-:Y:S01]  /*6e230*/  STL.64 [R1+0x3c8], R38 ;  /* 0x0003c82601007387 */ /* 0x000fe20000100a00 */
[----:B------:R-:W-:-:S03]  /*6e240*/  SHF.R.U32.HI R16, RZ, 0x8, R20 ;  /* 0x00000008ff107819 */ /* 0x000fc60000011614 */
[----:B------:R0:W-:Y:S01]  /*6e250*/  STL.64 [R1+0x12b8], R10 ;  /* 0x0012b80a01007387 */ /* 0x0001e20000100a00 */
[----:B------:R-:W-:Y:S02]  /*6e260*/  LOP3.LUT R16, R16, 0xffff, RZ, 0xc0, !PT ;  /* 0x0000ffff10107812 */ /* 0x000fe400078ec0ff */
[----:B------:R-:W-:Y:S02]  /*6e270*/  IADD3 R34, P3, R59, R3, RZ ;  /* 0x000000033b227210 */ /* 0x000fe40007f7e0ff */
[----:B0-----:R-:W-:-:S04]  /*6e280*/  SHF.R.U32.HI R10, RZ, 0x8, R24 ;  /* 0x00000008ff0a7819 */ /* 0x001fc80000011618 */
[----:B------:R-:W-:Y:S02]  /*6e290*/  LOP3.LUT R10, R10, 0xffff, RZ, 0xc0, !PT ;  /* 0x0000ffff0a0a7812 */ /* 0x000fe400078ec0ff */
[----:B------:R-:W-:Y:S02]  /*6e2a0*/  SHF.R.U32.HI R17, RZ, 0x8, R19 ;  /* 0x00000008ff117819 */ /* 0x000fe40000011613 */
[----:B------:R-:W-:Y:S02]  /*6e2b0*/  PRMT R16, R10, 0x3340, R16 ;  /* 0x000033400a107816 */ /* 0x000fe40000000010 */
[----:B------:R-:W-:Y:S01]  /*6e2c0*/  SHF.R.U32.HI R10, RZ, 0x8, R23 ;  /* 0x00000008ff0a7819 */ /* 0x000fe20000011617 */
[----:B------:R-:W-:Y:S01]  /*6e2d0*/  IMAD.X R35, R9, 0x1, R4, P3 ;  /* 0x0000000109237824 */ /* 0x000fe200018e0604 */
[----:B------:R-:W-:Y:S02]  /*6e2e0*/  IADD3 R20, P3, R59, R5, RZ ;  /* 0x000000053b147210 */ /* 0x000fe40007f7e0ff */
[----:B------:R-:W-:-:S02]  /*6e2f0*/  LOP3.LUT R10, R10, 0xffff, RZ, 0xc0, !PT ;  /* 0x0000ffff0a0a7812 */ /* 0x000fc400078ec0ff */
        /* <DEDUP_REMOVED lines=8> */
[----:B------:R-:W-:Y:S01]  /*6e380*/  LOP3.LUT R9, R9, 0xffff, RZ, 0xc0, !PT ;  /* 0x0000ffff09097812 */ /* 0x000fe200078ec0ff */
[----:B------:R-:W-:Y:S03]  /*6e390*/  STL.64 [R1+0x12b0], R34 ;  /* 0x0012b02201007387 */ /* 0x000fe60000100a00 */
[----:B------:R-:W-:Y:S01]  /*6e3a0*/  PRMT R15, R9, 0x3340, R15 ;  /* 0x00003340090f7816 */ /* 0x000fe2000000000f */
[----:B------:R-:W-:Y:S01]  /*6e3b0*/  STL [R1+0x2ac8], R59 ;  /* 0x002ac83b01007387 */ /* 0x000fe20000100800 */
[----:B------:R-:W-:-:S03]  /*6e3c0*/  SHF.R.S32.HI R9, RZ, 0x1f, R60 ;  /* 0x0000001fff097819 */ /* 0x000fc6000001143c */
[----:B------:R0:W-:Y:S02]  /*6e3d0*/  STL.64 [R1+0x12a8], R20 ;  /* 0x0012a81401007387 */ /* 0x0001e40000100a00 */
[----:B0-----:R-:W-:-:S05]  /*6e3e0*/  IADD3 R20, P3, R60, R0, RZ ;  /* 0x000000003c147210 */ /* 0x001fca0007f7e0ff */
[C---:B------:R-:W-:Y:S01]  /*6e3f0*/  IMAD.X R21, R9.reuse, 0x1, R2, P3 ;  /* 0x0000000109157824 */ /* 0x040fe200018e0602 */
[C---:B------:R-:W-:Y:S01]  /*6e400*/  IADD3 R18, P3, R60.reuse, R3, RZ ;  /* 0x000000033c127210 */ /* 0x040fe20007f7e0ff */
[----:B------:R-:W-:Y:S04]  /*6e410*/  STL.64 [R1+0x12a0], R10 ;  /* 0x0012a00a01007387 */ /* 0x000fe80000100a00 */
[----:B------:R-:W-:Y:S01]  /*6e420*/  IMAD.X R19, R9, 0x1, R4, P3 ;  /* 0x0000000109137824 */ /* 0x000fe200018e0604 */
[----:B------:R-:W-:Y:S04]  /*6e430*/  STL.64 [R1+0x1278], R20 ;  /* 0x0012781401007387 */ /* 0x000fe80000100a00 */
[----:B------:R-:W2:Y:S04]  /*6e440*/  LDL.LU R39, [R1+0x2f0] ;  /* 0x0002f00001277983 */ /* 0x000ea80000300800 */
[----:B------:R-:W2:Y:S04]  /*6e450*/  LDL.LU R37, [R1+0x2f4] ;  /* 0x0002f40001257983 */ /* 0x000ea80000300800 */
[----:B------:R0:W-:Y:S04]  /*6e460*/  STL.64 [R1+0x1280], R18 ;  /* 0x0012801201007387 */ /* 0x0001e80000100a00 */
[----:B------:R-:W3:Y:S01]  /*6e470*/  LDL.LU R40, [R1+0x2f8] ;  /* 0x0002f80001287983 */ /* 0x000ee20000300800 */
[----:B0-----:R-:W-:-:S05]  /*6e480*/  IADD3 R18, P3, R60, R5, RZ ;  /* 0x000000053c127210 */ /* 0x001fca0007f7e0ff */
[----:B------:R-:W-:-:S05]  /*6e490*/  IMAD.X R19, R9, 0x1, R7, P3 ;  /* 0x0000000109137824 */ /* 0x000fca00018e0607 */
[----:B------:R-:W-:Y:S04]  /*6e4a0*/  STL.64 [R1+0x1298], R18 ;  /* 0x0012981201007387 */ /* 0x000fe80000100a00 */
[----:B------:R-:W3:Y:S01]  /*6e4b0*/  LDL.LU R41, [R1+0x2fc] ;  /* 0x0002fc0001297983 */ /* 0x000ee20000300800 */
[----:B------:R-:W-:Y:S02]  /*6e4c0*/  SHF.R.U32.HI R13, RZ, 0x8, R26 ;  /* 0x00000008ff0d7819 */ /* 0x000fe4000001161a */
[----:B------:R-:W-:Y:S02]  /*6e4d0*/  SHF.R.U32.HI R12, RZ, 0x8, R28 ;  /* 0x00000008ff0c7819 */ /* 0x000fe4000001161c */
[----:B------:R-:W-:Y:S02]  /*6e4e0*/  LOP3.LUT R13, R13, 0xffff, RZ, 0xc0, !PT ;  /* 0x0000ffff0d0d7812 */ /* 0x000fe400078ec0ff */
[----:B------:R-:W-:-:S02]  /*6e4f0*/  LOP3.LUT R12, R12, 0xffff, RZ, 0xc0, !PT ;  /* 0x0000ffff0c0c7812 */ /* 0x000fc400078ec0ff */
[----:B------:R-:W-:Y:S02]  /*6e500*/  SHF.R.U32.HI R11, RZ, 0x8, R27 ;  /* 0x00000008ff0b7819 */ /* 0x000fe4000001161b */
[--C-:B------:R-:W-:Y:S02]  /*6e510*/  PRMT R13, R13, 0x3340, R0.reuse ;  /* 0x000033400d0d7816 */ /* 0x100fe40000000000 */
[----:B------:R-:W-:Y:S02]  /*6e520*/  PRMT R12, R12, 0x3340, R0 ;  /* 0x000033400c0c7816 */ /* 0x000fe40000000000 */
[----:B------:R-:W-:Y:S02]  /*6e530*/  LOP3.LUT R11, R11, 0xffff, RZ, 0xc0, !PT ;  /* 0x0000ffff0b0b7812 */ /* 0x000fe400078ec0ff */
[----:B------:R-:W-:Y:S02]  /*6e540*/  PRMT R14, R14, 0x5410, R13 ;  /* 0x000054100e0e7816 */ /* 0x000fe4000000000d */
[----:B------:R-:W-:-:S02]  /*6e550*/  PRMT R13, R16, 0x5410, R12 ;  /* 0x00005410100d7816 */ /* 0x000fc4000000000c */
[----:B------:R-:W-:Y:S02]  /*6e560*/  PRMT R11, R11, 0x3340, R0 ;  /* 0x000033400b0b7816 */ /* 0x000fe40000000000 */
[----:B------:R-:W-:Y:S02]  /*6e570*/  IADD3 R16, P3, R60, R6, RZ ;  /* 0x000000063c107210 */ /* 0x000fe40007f7e0ff */
[----:B------:R-:W-:-:S03]  /*6e580*/  PRMT R11, R17, 0x5410, R11 ;  /* 0x00005410110b7816 */ /* 0x000fc6000000000b */
[----:B------:R-:W-:Y:S01]  /*6e590*/  IMAD.X R17, R9, 0x1, R8, P3 ;  /* 0x0000000109117824 */ /* 0x000fe200018e0608 */
[----:B------:R-:W-:-:S04]  /*6e5a0*/  SHF.R.S32.HI R9, RZ, 0x1f, R61 ;  /* 0x0000001fff097819 */ /* 0x000fc8000001143d */
[----:B------:R0:W-:Y:S04]  /*6e5b0*/  STL.64 [R1+0x1290], R16 ;  /* 0x0012901001007387 */ /* 0x0001e80000100a00 */
[----:B------:R-:W4:Y:S01]  /*6e5c0*/  LDL.LU R50, [R1] ;  /* 0x0000000001327983 */ /* 0x000f220000300800 */
[----:B0-----:R-:W-:-:S05]  /*6e5d0*/  IADD3 R16, P3, R61, R0, RZ ;  /* 0x000000003d107210 */ /* 0x001fca0007f7e0ff */
[----:B------:R-:W-:-:S05]  /*6e5e0*/  IMAD.X R17, R9, 0x1, R2, P3 ;  /* 0x0000000109117824 */ /* 0x000fca00018e0602 */
[----:B------:R-:W-:Y:S01]  /*6e5f0*/  STL.64 [R1+0x1288], R16 ;  /* 0x0012881001007387 */ /* 0x000fe20000100a00 */
[----:B------:R-:W-:-:S03]  /*6e600*/  NOP ;  /* 0x0000000000007918 */ /* 0x000fc60000000000 */
[----:B------:R-:W0:Y:S01]  /*6e610*/  LDS.128 R16, [R45] ;  /* 0x000000002d107984 */ /* 0x000e220000000c00 */
[----:B------:R-:W-:-:S03]  /*6e620*/  SHF.R.U32.HI R10, RZ, 0x8, R22 ;  /* 0x00000008ff0a7819 */ /* 0x000fc60000011616 */
[----:B------:R-:W4:Y:S01]  /*6e630*/  LDL.LU R59, [R1+0x1020] ;  /* 0x00102000013b7983 */ /* 0x000f220000300800 */
[----:B------:R-:W-:-:S03]  /*6e640*/  LOP3.LUT R10, R10, 0xffff, RZ, 0xc0, !PT ;  /* 0x0000ffff0a0a7812 */ /* 0x000fc600078ec0ff */
[----:B------:R-:W4:Y:S01]  /*6e650*/  LDL.LU R23, [R1+0x1024] ;  /* 0x0010240001177983 */ /* 0x000f220000300800 */
[----:B------:R-:W-:-:S04]  /*6e660*/  PRMT R10, R10, 0x3340, R0 ;  /* 0x000033400a0a7816 */ /* 0x000fc80000000000 */
[----:B------:R-:W-:-:S04]  /*6e670*/  PRMT R10, R15, 0x5410, R10 ;  /* 0x000054100f0a7816 */ /* 0x000fc8000000000a */
[----:B------:R-:W-:Y:S02]  /*6e680*/  PRMT R15, R10, 0x5210, R33 ;  /* 0x000052100a0f7816 */ /* 0x000fe40000000021 */
[----:B------:R-:W-:Y:S02]  /*6e690*/  IADD3 R10, P3, R61, R3, RZ ;  /* 0x000000033d0a7210 */ /* 0x000fe40007f7e0ff */
[----:B------:R-:W-:Y:S02]  /*6e6a0*/  PRMT R12, R14, 0x5210, R32 ;  /* 0x000052100e0c7816 */ /* 0x000fe40000000020 */
[----:B------:R-:W-:Y:S01]  /*6e6b0*/  PRMT R14, R11, 0x5210, R30 ;  /* 0x000052100b0e7816 */ /* 0x000fe2000000001e */
[----:B------:R-:W-:Y:S01]  /*6e6c0*/  IMAD.X R11, R9, 0x1, R4, P3 ;  /* 0x00000001090b7824 */ /* 0x000fe200018e0604 */
[----:B0-----:R-:W-:Y:S04]  /*6e6d0*/  STL.64 [R1+0x3a0], R16 ;  /* 0x0003a01001007387 */ /* 0x001fe80000100a00 */
[----:B------:R0:W-:Y:S04]  /*6e6e0*/  STL.64 [R1+0x3a8], R18 ;  /* 0x0003a81201007387 */ /* 0x0001e80000100a00 */
        /* <DEDUP_REMOVED lines=30> */
[----:B0-----:R-:W-:-:S05]  /*6e8d0*/  IADD3 R10, P3, R61, R5, RZ ;  /* 0x000000053d0a7210 */ /* 0x001fca0007f7e0ff */
[----:B------:R-:W-:-:S05]  /*6e8e0*/  IMAD.X R11, R9, 0x1, R7, P3 ;  /* 0x00000001090b7824 */ /* 0x000fca00018e0607 */
[----:B------:R0:W-:Y:S02]  /*6e8f0*/  STL.64 [R1+0x1268], R10 ;  /* 0x0012680a01007387 */ /* 0x0001e40000100a00 */
[----:B0-----:R-:W-:-:S05]  /*6e900*/  IADD3 R10, P3, R61, R6, RZ ;  /* 0x000000063d0a7210 */ /* 0x001fca0007f7e0ff */
[----:B------:R-:W-:Y:S01]  /*6e910*/  IMAD.X R11, R9, 0x1, R8, P3 ;  /* 0x00000001090b7824 */ /* 0x000fe200018e0608 */
[----:B----4-:R-:W-:-:S04]  /*6e920*/  SHF.R.S32.HI R9, RZ, 0x1f, R50 ;  /* 0x0000001fff097819 */ /* 0x010fc80000011432 */
[----:B------:R0:W-:Y:S01]  /*6e930*/  STL.64 [R1+0x1260], R10 ;  /* 0x0012600a01007387 */ /* 0x0001e20000100a00 */
[----:B------:R-:W-:Y:S01]  /*6e940*/  PRMT R13, R13, 0x5210, R31 ;  /* 0x000052100d0d7816 */ /* 0x000fe2000000001f */
[----:B------:R-:W-:Y:S01]  /*6e950*/  NOP ;  /* 0x0000000000007918 */ /* 0x000fe20000000000 */
[----:B0-----:R-:W-:-:S05]  /*6e960*/  IADD3 R10, P3, R50, R0, RZ ;  /* 0x00000000320a7210 */ /* 0x001fca0007f7e0ff */
[----:B------:R-:W-:-:S05]  /*6e970*/  IMAD.X R11, R9, 0x1, R2, P3 ;  /* 0x00000001090b7824 */ /* 0x000fca00018e0602 */
[----:B------:R0:W-:Y:S04]  /*6e980*/  STL.64 [R1+0x1258], R10 ;  /* 0x0012580a01007387 */ /* 0x0001e80000100a00 */
[----:B------:R1:W-:Y:S01]  /*6e990*/  STSM.16.M88.4 [R45], R12 ;  /* 0x0000000c2d007844 */ /* 0x0003e20000000200 */
[----:B0-----:R-:W-:-:S05]  /*6e9a0*/  IADD3 R10, P3, R50, R3, RZ ;  /* 0x00000003320a7210 */ /* 0x001fca0007f7e0ff */
[----:B------:R-:W-:Y:S01]  /*6e9b0*/  IMAD.X R11, R9, 0x1, R4, P3 ;  /* 0x00000001090b7824 */ /* 0x000fe200018e0604 */
[----:B-1----:R-:W-:-:S05]  /*6e9c0*/  IADD3 R12, P3, R50, R5, RZ ;  /* 0x00000005320c7210 */ /* 0x002fca0007f7e0ff */
[----:B------:R-:W-:Y:S01]  /*6e9d0*/  IMAD.X R13, R9, 0x1, R7, P3 ;  /* 0x00000001090d7824 */ /* 0x000fe200018e0607 */
[----:B------:R-:W-:Y:S04]  /*6e9e0*/  STL.64 [R1+0x1250], R10 ;  /* 0x0012500a01007387 */ /* 0x000fe80000100a00 */
[----:B------:R0:W-:Y:S02]  /*6e9f0*/  STL.64 [R1+0x1248], R12 ;  /* 0x0012480c01007387 */ /* 0x0001e40000100a00 */
[----:B0-----:R-:W-:-:S05]  /*6ea00*/  IADD3 R12, P3, R50, R6, RZ ;  /* 0x00000006320c7210 */ /* 0x001fca0007f7e0ff */
[----:B------:R-:W-:-:S05]  /*6ea10*/  IMAD.X R13, R9, 0x1, R8, P3 ;  /* 0x00000001090d7824 */ /* 0x000fca00018e0608 */
[----:B------:R0:W-:Y:S01]  /*6ea20*/  STL.64 [R1+0x1240], R12 ;  /* 0x0012400c01007387 */ /* 0x0001e20000100a00 */
[----:B------:R-:W-:Y:S02]  /*6ea30*/  SHF.R.S32.HI R9, RZ, 0x1f, R36 ;  /* 0x0000001fff097819 */ /* 0x000fe40000011424 */
[----:B0-----:R-:W-:-:S05]  /*6ea40*/  IADD3 R12, P3, R36, R0, RZ ;  /* 0x00000000240c7210 */ /* 0x001fca0007f7e0ff */
[----:B------:R-:W-:-:S05]  /*6ea50*/  IMAD.X R13, R9, 0x1, R2, P3 ;  /* 0x00000001090d7824 */ /* 0x000fca00018e0602 */
[----:B------:R0:W-:Y:S01]  /*6ea60*/  STL.64 [R1+0x1238], R12 ;  /* 0x0012380c01007387 */ /* 0x0001e20000100a00 */
[----:B---3--:R-:W-:-:S03]  /*6ea70*/  F2FP.SATFINITE.E4M3.F32.PACK_AB_MERGE_C R11, R41, R40, RZ ;  /* 0x00000028290b723e */ /* 0x008fc600048070ff */
[----:B------:R-:W3:Y:S01]  /*6ea80*/  LDL.LU R41, [R1+0x8] ;  /* 0x0000080001297983 */ /* 0x000ee20000300800 */
[----:B------:R-:W-:Y:S02]  /*6ea90*/  F2FP.SATFINITE.E4M3.F32.PACK_AB_MERGE_C R10, R51, R52, RZ ;  /* 0x00000034330a723e */ /* 0x000fe400048070ff */
[----:B------:R-:W-:Y:S01]  /*6eaa0*/  F2FP.SATFINITE.E4M3.F32.PACK_AB_MERGE_C R16, R49, R48, RZ ;  /* 0x000000303110723e */ /* 0x000fe200048070ff */
[----:B------:R-:W-:Y:S01]  /*6eab0*/  NOP ;  /* 0x0000000000007918 */ /* 0x000fe20000000000 */
[----:B------:R-:W1:Y:S01]  /*6eac0*/  LDS.128 R48, [R45] ;  /* 0x000000002d307984 */ /* 0x000e620000000c00 */
[----:B------:R-:W-:Y:S02]  /*6ead0*/  F2FP.SATFINITE.E4M3.F32.PACK_AB_MERGE_C R21, R21, R20, RZ ;  /* 0x000000141515723e */ /* 0x000fe400048070ff */
[----:B------:R-:W-:Y:S02]  /*6eae0*/  F2FP.SATFINITE.E4M3.F32.PACK_AB_MERGE_C R20, R58, R26, RZ ;  /* 0x0000001a3a14723e */ /* 0x000fe400048070ff */
[----:B------:R-:W-:-:S02]  /*6eaf0*/  IADD3 R26, P3, R36, R3, RZ ;  /* 0x00000003241a7210 */ /* 0x000fc40007f7e0ff */
[----:B0-----:R-:W-:-:S03]  /*6eb00*/  F2FP.SATFINITE.E4M3.F32.PACK_AB_MERGE_C R13, R38, R43, RZ ;  /* 0x0000002b260d723e */ /* 0x001fc600048070ff */
[----:B------:R-:W-:Y:S01]  /*6eb10*/  IMAD.X R27, R9, 0x1, R4, P3 ;  /* 0x00000001091b7824 */ /* 0x000fe200018e0604 */
[----:B------:R-:W-:Y:S02]  /*6eb20*/  IADD3 R38, P3, R36, R5, RZ ;  /* 0x0000000524267210 */ /* 0x000fe40007f7e0ff */
[----:B--2---:R-:W-:-:S03]  /*6eb30*/  F2FP.SATFINITE.E4M3.F32.PACK_AB_MERGE_C R12, R37, R39, RZ ;  /* 0x00000027250c723e */ /* 0x004fc600048070ff */
[----:B------:R-:W-:Y:S01]  /*6eb40*/  IMAD.X R39, R9, 0x1, R7, P3 ;  /* 0x0000000109277824 */ /* 0x000fe200018e0607 */
[----:B------:R-:W-:Y:S01]  /*6eb50*/  STL.64 [R1+0x1230], R26 ;  /* 0x0012301a01007387 */ /* 0x000fe20000100a00 */
[----:B------:R-:W-:-:S03]  /*6eb60*/  F2FP.SATFINITE.E4M3.F32.PACK_AB_MERGE_C R17, R53, R54, RZ ;  /* 0x000000363511723e */ /* 0x000fc600048070ff */
[----:B-1----:R-:W-:Y:S04]  /*6eb70*/  STL.64 [R1+0x380], R48 ;  /* 0x0003803001007387 */ /* 0x002fe80000100a00 */
[----:B------:R-:W-:Y:S04]  /*6eb80*/  STL.64 [R1+0x388], R50 ;  /* 0x0003883201007387 */ /* 0x000fe80000100a00 */
[----:B------:R0:W-:Y:S04]  /*6eb90*/  STL.64 [R1+0x1228], R38 ;  /* 0x0012282601007387 */ /* 0x0001e80000100a00 */
[----:B0-----:R-:W2:Y:S01]  /*6eba0*/  LDL.LU R39, [R1+0xc] ;  /* 0x00000c0001277983 */ /* 0x001ea20000300800 */
[----:B------:R-:W-:-:S02]  /*6ebb0*/  LOP3.LUT R25, R25, 0xffff, RZ, 0xc0, !PT ;  /* 0x0000ffff19197812 */ /* 0x000fc400078ec0ff */
[----:B------:R-:W-:Y:S02]  /*6ebc0*/  LOP3.LUT R27, R17, 0xffff, RZ, 0xc0, !PT ;  /* 0x0000ffff111b7812 */ /* 0x000fe400078ec0ff */
[----:B------:R-:W-:Y:S02]  /*6ebd0*/  LOP3.LUT R21, R21, 0xffff, RZ, 0xc0, !PT ;  /* 0x0000ffff15157812 */ /* 0x000fe400078ec0ff */
[----:B------:R-:W-:Y:S02]  /*6ebe0*/  F2FP.SATFINITE.E4M3.F32.PACK_AB_MERGE_C R22, R28, R19, RZ ;  /* 0x000000131c16723e */ /* 0x000fe400048070ff */
[----:B------:R-:W-:Y:S02]  /*6ebf0*/  LOP3.LUT R26, R10, 0xffff, RZ, 0xc0, !PT ;  /* 0x0000ffff0a1a7812 */ /* 0x000fe400078ec0ff */
[----:B------:R-:W-:Y:S02]  /*6ec00*/  LOP3.LUT R28, R24, 0xffff, RZ, 0xc0, !PT ;  /* 0x0000ffff181c7812 */ /* 0x000fe400078ec0ff */
[----:B------:R-:W-:-:S02]  /*6ec10*/  PRMT R10, R27, 0x3340, R0 ;  /* 0x000033401b0a7816 */ /* 0x000fc40000000000 */
[----:B------:R-:W-:Y:S02]  /*6ec20*/  PRMT R17, R25, 0x3340, R21 ;  /* 0x0000334019117816 */ /* 0x000fe40000000015 */
[----:B------:R-:W-:Y:S02]  /*6ec30*/  LOP3.LUT R24, R20, 0xffff, RZ, 0xc0, !PT ;  /* 0x0000ffff14187812 */ /* 0x000fe400078ec0ff */
[----:B------:R-:W-:Y:S02]  /*6ec40*/  F2FP.SATFINITE.E4M3.F32.PACK_AB_MERGE_C R23, R23, R59, RZ ;  /* 0x0000003b1717723e */ /* 0x000fe400048070ff */
[----:B------:R-:W-:Y:S02]  /*6ec50*/  F2FP.SATFINITE.E4M3.F32.PACK_AB_MERGE_C R19, R56, R57, RZ ;  /* 0x000000393813723e */ /* 0x000fe400048070ff */
[----:B------:R-:W-:Y:S02]  /*6ec60*/  PRMT R20, R17, 0x5410, R10 ;  /* 0x0000541011147816 */ /* 0x000fe4000000000a */
[----:B------:R-:W-:-:S02]  /*6ec70*/  F2FP.SATFINITE.E4M3.F32.PACK_AB_MERGE_C R15, R47, R35, RZ ;  /* 0x000000232f0f723e */ /* 0x000fc400048070ff */
[----:B------:R-:W-:Y:S02]  /*6ec80*/  PRMT R10, R26, 0x3340, R0 ;  /* 0x000033401a0a7816 */ /* 0x000fe40000000000 */
[----:B------:R-:W-:Y:S02]  /*6ec90*/  PRMT R17, R28, 0x3340, R24 ;  /* 0x000033401c117816 */ /* 0x000fe40000000018 */
[----:B------:R-:W-:Y:S02]  /*6eca0*/  LOP3.LUT R23, R23, 0xffff, RZ, 0xc0, !PT ;  /* 0x0000ffff17177812 */ /* 0x000fe400078ec0ff */
[----:B------:R-:W-:Y:S02]  /*6ecb0*/  LOP3.LUT R30, R16, 0xffff, RZ, 0xc0, !PT ;  /* 0x0000ffff101e7812 */ /* 0x000fe400078ec0ff */
[----:B------:R-:W-:Y:S02]  /*6ecc0*/  LOP3.LUT R19, R19, 0xffff, RZ, 0xc0, !PT ;  /* 0x0000ffff13137812 */ /* 0x000fe400078ec0ff */
[----:B------:R-:W-:-:S02]  /*6ecd0*/  F2FP.SATFINITE.E4M3.F32.PACK_AB_MERGE_C R18, R55, R34, RZ ;  /* 0x000000223712723e */ /* 0x000fc400048070ff */
[----:B------:R-:W-:Y:S02]  /*6ece0*/  PRMT R17, R17, 0x5410, R10 ;  /* 0x0000541011117816 */ /* 0x000fe4000000000a */
[----:B------:R-:W-:Y:S02]  /*6ecf0*/  LOP3.LUT R29, R15, 0xffff, RZ, 0xc0, !PT ;  /* 0x0000ffff0f1d7812 */ /* 0x000fe400078ec0ff */
[----:B------:R-:W-:Y:S02]  /*6ed00*/  PRMT R10, R30, 0x3340, R0 ;  /* 0x000033401e0a7816 */ /* 0x000fe40000000000 */
[----:B------:R-:W-:Y:S02]  /*6ed10*/  PRMT R15, R23, 0x3340, R19 ;  /* 0x00003340170f7816 */ /* 0x000fe40000000013 */
[----:B------:R-:W-:Y:S02]  /*6ed20*/  LOP3.LUT R22, R22, 0xffff, RZ, 0xc0, !PT ;  /* 0x0000ffff16167812 */ /* 0x000fe400078ec0ff */
[----:B------:R-:W-:-:S02]  /*6ed30*/  LOP3.LUT R18, R18, 0xffff, RZ, 0xc0, !PT ;  /* 0x0000ffff12127812 */ /* 0x000fc400078ec0ff */
[----:B------:R-:W-:Y:S02]  /*6ed40*/  PRMT R15, R15, 0x5410, R10 ;  /* 0x000054100f0f7816 */ /* 0x000fe4000000000a */
[----:B------:R-:W-:Y:S02]  /*6ed50*/  PRMT R10, R29, 0x3340, R0 ;  /* 0x000033401d0a7816 */ /* 0x000fe40000000000 */
[----:B------:R-:W-:Y:S02]  /*6ed60*/  PRMT R16, R22, 0x3340, R18 ;  /* 0x0000334016107816 */ /* 0x000fe40000000012 */
[----:B------:R-:W-:Y:S02]  /*6ed70*/  F2FP.SATFINITE.E4M3.F32.PACK_AB_MERGE_C R14, R44, R46, RZ ;  /* 0x0000002e2c0e723e */ /* 0x000fe400048070ff */
[----:B------:R-:W-:Y:S02]  /*6ed80*/  LOP3.LUT R32, R12, 0xffff, RZ, 0xc0, !PT ;  /* 0x0000ffff0c207812 */ /* 0x000fe400078ec0ff */
[----:B------:R-:W-:-:S02]  /*6ed90*/  PRMT R10, R16, 0x5410, R10 ;  /* 0x00005410100a7816 */ /* 0x000fc4000000000a */
[----:B------:R-:W-:Y:S02]  /*6eda0*/  LOP3.LUT R34, R11, 0xffff, RZ, 0xc0, !PT ;  /* 0x0000ffff0b227812 */ /* 0x000fe400078ec0ff */
[----:B------:R-:W-:Y:S02]  /*6edb0*/  LOP3.LUT R31, R14, 0xffff, RZ, 0xc0, !PT ;  /* 0x0000ffff0e1f7812 */ /* 0x000fe400078ec0ff */
[----:B------:R-:W-:Y:S02]  /*6edc0*/  PRMT R14, R15, 0x4210, R32 ;  /* 0x000042100f0e7816 */ /* 0x000fe40000000020 */
[----:B------:R-:W-:Y:S02]  /*6edd0*/  PRMT R15, R10, 0x4210, R34 ;  /* 0x000042100a0f7816 */ /* 0x000fe40000000022 */
[----:B------:R-:W-:Y:S02]  /*6ede0*/  SHF.R.U32.HI R10, RZ, 0x8, R25 ;  /* 0x00000008ff0a7819 */ /* 0x000fe40000011619 */
[----:B------:R-:W-:-:S02]  /*6edf0*/  SHF.R.U32.HI R16, RZ, 0x8, R21 ;  /* 0x00000008ff107819 */ /* 0x000fc40000011615 */
[----:B------:R-:W-:Y:S02]  /*6ee00*/  LOP3.LUT R10, R10, 0xffff, RZ, 0xc0, !PT ;  /* 0x0000ffff0a0a7812 */ /* 0x000fe400078ec0ff */
[----:B------:R-:W-:Y:S02]  /*6ee10*/  LOP3.LUT R16, R16, 0xffff, RZ, 0xc0, !PT ;  /* 0x0000ffff10107812 */ /* 0x000fe400078ec0ff */
[----:B------:R-:W-:Y:S02]  /*6ee20*/  LOP3.LUT R33, R13, 0xffff, RZ, 0xc0, !PT ;  /* 0x0000ffff0d217812 */ /* 0x000fe400078ec0ff */
[----:B------:R-:W-:Y:S02]  /*6ee30*/  PRMT R16, R10, 0x3340, R16 ;  /* 0x000033400a107816 */ /* 0x000fe40000000010 */
[----:B------:R-:W-:Y:S02]  /*6ee40*/  PRMT R12, R20, 0x4210, R31 ;  /* 0x00004210140c7816 */ /* 0x000fe4000000001f */
[----:B------:R-:W-:Y:S01]  /*6ee50*/  PRMT R13, R17, 0x4210, R33 ;  /* 0x00004210110d7816 */ /* 0x000fe20000000021 */
[----:B------:R-:W-:Y:S01]  /*6ee60*/  NOP ;  /* 0x0000000000007918 */ /* 0x000fe20000000000 */
[----:B------:R-:W-:-:S03]  /*6ee70*/  IADD3 R10, P3, R36, R6, RZ ;  /* 0x00000006240a7210 */ /* 0x000fc60007f7e0ff */
[----:B------:R0:W-:Y:S02]  /*6ee80*/  STSM.16.M88.4 [R45], R12 ;  /* 0x0000000c2d007844 */ /* 0x0001e40000000200 */
[----:B------:R-:W-:Y:S01]  /*6ee90*/  IMAD.X R11, R9, 0x1, R8, P3 ;  /* 0x00000001090b7824 */ /* 0x000fe200018e0608 */
[----:B------:R-:W-:-:S04]  /*6eea0*/  SHF.R.U32.HI R9, RZ, 0x8, R28 ;  /* 0x00000008ff097819 */ /* 0x000fc8000001161c */
[----:B------:R-:W-:Y:S02]  /*6eeb0*/  LOP3.LUT R9, R9, 0xffff, RZ, 0xc0, !PT ;  /* 0x0000ffff09097812 */ /* 0x000fe400078ec0ff */
[----:B0-----:R-:W-:-:S04]  /*6eec0*/  SHF.R.U32.HI R15, RZ, 0x8, R24 ;  /* 0x00000008ff0f7819 */ /* 0x001fc80000011618 */
[----:B------:R-:W-:-:S04]  /*6eed0*/  LOP3.LUT R15, R15, 0xffff, RZ, 0xc0, !PT ;  /* 0x0000ffff0f0f7812 */ /* 0x000fc800078ec0ff */
[----:B------:R-:W-:Y:S01]  /*6eee0*/  PRMT R15, R9, 0x3340, R15 ;  /* 0x00003340090f7816 */ /* 0x000fe2000000000f */
[----:B------:R-:W-:Y:S01]  /*6eef0*/  STL.64 [R1+0x1220], R10 ;  /* 0x0012200a01007387 */ /* 0x000fe20000100a00 */
[----:B------:R-:W-:Y:S02]  /*6ef00*/  SHF.R.U32.HI R13, RZ, 0x8, R18 ;  /* 0x00000008ff0d7819 */ /* 0x000fe40000011612 */
[----:B------:R-:W-:Y:S02]  /*6ef10*/  SHF.R.U32.HI R17, RZ, 0x8, R19 ;  /* 0x00000008ff117819 */ /* 0x000fe40000011613 */
[----:B---3--:R-:W-:Y:S02]  /*6ef20*/  SHF.R.S32.HI R9, RZ, 0x1f, R41 ;  /* 0x0000001fff097819 */ /* 0x008fe40000011429 */
[----:B------:R-:W-:-:S05]  /*6ef30*/  IADD3 R20, P3, R41, R0, RZ ;  /* 0x0000000029147210 */ /* 0x000fca0007f7e0ff */
[----:B------:R-:W-:-:S05]  /*6ef40*/  IMAD.X R21, R9, 0x1, R2, P3 ;  /* 0x0000000109157824 */ /* 0x000fca00018e0602 */
[----:B------:R0:W-:Y:S02]  /*6ef50*/  STL.64 [R1+0x11f8], R20 ;  /* 0x0011f81401007387 */ /* 0x0001e40000100a00 */
[----:B0-----:R-:W-:-:S05]  /*6ef60*/  IADD3 R20, P3, R41, R3, RZ ;  /* 0x0000000329147210 */ /* 0x001fca0007f7e0ff */
[----:B------:R-:W-:Y:S01]  /*6ef70*/  IMAD.X R21, R9, 0x1, R4, P3 ;  /* 0x0000000109157824 */ /* 0x000fe200018e0604 */
[----:B------:R-:W-:-:S05]  /*6ef80*/  IADD3 R18, P3, R41, R5, RZ ;  /* 0x0000000529127210 */ /* 0x000fca0007f7e0ff */
[----:B------:R-:W-:Y:S01]  /*6ef90*/  IMAD.X R19, R9, 0x1, R7, P3 ;  /* 0x0000000109137824 */ /* 0x000fe200018e0607 */
[----:B------:R-:W-:Y:S04]  /*6efa0*/  STL.64 [R1+0x1208], R20 ;  /* 0x0012081401007387 */ /* 0x000fe80000100a00 */
[----:B------:R0:W-:Y:S04]  /*6efb0*/  STL.64 [R1+0x11f0], R18 ;  /* 0x0011f01201007387 */ /* 0x0001e80000100a00 */
[----:B------:R-:W3:Y:S04]  /*6efc0*/  LDL.LU R37, [R1+0x310] ;  /* 0x0003100001257983 */ /* 0x000ee80000300800 */
[----:B------:R-:W3:Y:S01]  /*6efd0*/  LDL.LU R40, [R1+0x314] ;  /* 0x0003140001287983 */ /* 0x000ee20000300800 */
[----:B0-----:R-:W-:-:S03]  /*6efe0*/  IADD3 R18, P3, R41, R6, RZ ;  /* 0x0000000629127210 */ /* 0x001fc60007f7e0ff */
[----:B------:R-:W4:Y:S02]  /*6eff0*/  LDL.LU R36, [R1+0x318] ;  /* 0x0003180001247983 */ /* 0x000f240000300800 */
[----:B------:R-:W-:-:S05]  /*6f000*/  IMAD.X R19, R9, 0x1, R8, P3 ;  /* 0x0000000109137824 */ /* 0x000fca00018e0608 */
[----:B------:R0:W-:Y:S04]  /*6f010*/  STL.64 [R1+0x11e8], R18 ;  /* 0x0011e81201007387 */ /* 0x0001e80000100a00 */
[----:B------:R-:W4:Y:S01]  /*6f020*/  LDL.LU R41, [R1+0x31c] ;  /* 0x00031c0001297983 */ /* 0x000f220000300800 */
[----:B------:R-:W-:Y:S02]  /*6f030*/  SHF.R.U32.HI R14, RZ, 0x8, R22 ;  /* 0x00000008ff0e7819 */ /* 0x000fe40000011616 */
[----:B--2---:R-:W-:Y:S02]  /*6f040*/  SHF.R.S32.HI R9, RZ, 0x1f, R39 ;  /* 0x0000001fff097819 */ /* 0x004fe40000011427 */
[----:B0-----:R-:W-:Y:S02]  /*6f050*/  IADD3 R18, P3, R39, R0, RZ ;  /* 0x0000000027127210 */ /* 0x001fe40007f7e0ff */
[----:B------:R-:W-:-:S02]  /*6f060*/  SHF.R.U32.HI R12, RZ, 0x8, R27 ;  /* 0x00000008ff0c7819 */ /* 0x000fc4000001161b */
[----:B------:R-:W-:Y:S01]  /*6f070*/  LOP3.LUT R14, R14, 0xffff, RZ, 0xc0, !PT ;  /* 0x0000ffff0e0e7812 */ /* 0x000fe200078ec0ff */
[----:B------:R-:W-:Y:S01]  /*6f080*/  IMAD.X R19, R9, 0x1, R2, P3 ;  /* 0x0000000109137824 */ /* 0x000fe200018e0602 */
[----:B------:R-:W-:Y:S02]  /*6f090*/  LOP3.LUT R13, R13, 0xffff, RZ, 0xc0, !PT ;  /* 0x0000ffff0d0d7812 */ /* 0x000fe400078ec0ff */
[----:B------:R-:W-:Y:S02]  /*6f0a0*/  LOP3.LUT R12, R12, 0xffff, RZ, 0xc0, !PT ;  /* 0x0000ffff0c0c7812 */ /* 0x000fe400078ec0ff */
[----:B------:R-:W-:Y:S01]  /*6f0b0*/  PRMT R13, R14, 0x3340, R13 ;  /* 0x000033400e0d7816 */ /* 0x000fe2000000000d */
[----:B------:R0:W-:Y:S01]  /*6f0c0*/  STL.64 [R1+0x11e0], R18 ;  /* 0x0011e01201007387 */ /* 0x0001e20000100a00 */
[----:B------:R-:W-:Y:S02]  /*6f0d0*/  SHF.R.U32.HI R10, RZ, 0x8, R23 ;  /* 0x00000008ff0a7819 */ /* 0x000fe40000011617 */
[----:B------:R-:W-:-:S02]  /*6f0e0*/  SHF.R.U32.HI R14, RZ, 0x8, R30 ;  /* 0x00000008ff0e7819 */ /* 0x000fc4000001161e */
[----:B------:R-:W-:Y:S02]  /*6f0f0*/  PRMT R12, R12, 0x3340, R0 ;  /* 0x000033400c0c7816 */ /* 0x000fe40000000000 */
[----:B------:R-:W-:Y:S02]  /*6f100*/  LOP3.LUT R10, R10, 0xffff, RZ, 0xc0, !PT ;  /* 0x0000ffff0a0a7812 */ /* 0x000fe400078ec0ff */
[----:B------:R-:W-:Y:S02]  /*6f110*/  LOP3.LUT R17, R17, 0xffff, RZ, 0xc0, !PT ;  /* 0x0000ffff11117812 */ /* 0x000fe400078ec0ff */
[----:B0-----:R-:W-:Y:S02]  /*6f120*/  IADD3 R18, P3, R39, R3, RZ ;  /* 0x0000000327127210 */ /* 0x001fe40007f7e0ff */
[----:B------:R-:W-:Y:S02]  /*6f130*/  LOP3.LUT R14, R14, 0xffff, RZ, 0xc0, !PT ;  /* 0x0000ffff0e0e7812 */ /* 0x000fe400078ec0ff */
[----:B------:R-:W-:Y:S01]  /*6f140*/  PRMT R12, R16, 0x5410, R12 ;  /* 0x00005410100c7816 */ /* 0x000fe2000000000c */
[----:B------:R-:W-:Y:S01]  /*6f150*/  IMAD.X R19, R9, 0x1, R4, P3 ;  /* 0x0000000109137824 */ /* 0x000fe200018e0604 */
[----:B------:R-:W-:-:S02]  /*6f160*/  PRMT R17, R10, 0x3340, R17 ;  /* 0x000033400a117816 */ /* 0x000fc40000000011 */
[----:B------:R-:W-:Y:S02]  /*6f170*/  PRMT R14, R14, 0x3340, R0 ;  /* 0x000033400e0e7816 */ /* 0x000fe40000000000 */
[----:B------:R-:W-:Y:S02]  /*6f180*/  IADD3 R16, P3, R39, R5, RZ ;  /* 0x0000000527107210 */ /* 0x000fe40007f7e0ff */
[----:B------:R-:W-:-:S03]  /*6f190*/  PRMT R14, R17, 0x5410, R14 ;  /* 0x00005410110e7816 */ /* 0x000fc6000000000e */
[----:B------:R-:W-:Y:S01]  /*6f1a0*/  IMAD.X R17, R9, 0x1, R7, P3 ;  /* 0x0000000109117824 */ /* 0x000fe200018e0607 */
[----:B------:R-:W-:Y:S04]  /*6f1b0*/  STL.64 [R1+0x1200], R18 ;  /* 0x0012001201007387 */ /* 0x000fe80000100a00 */
[----:B------:R0:W-:Y:S04]  /*6f1c0*/  STL.64 [R1+0x1218], R16 ;  /* 0x0012181001007387 */ /* 0x0001e80000100a00 */
[----:B------:R-:W2:Y:S04]  /*6f1d0*/  LDL.LU R58, [R1+0x10] ;  /* 0x00001000013a7983 */ /* 0x000ea80000300800 */
[----:B------:R-:W2:Y:S01]  /*6f1e0*/  LDL.LU R43, [R1+0x14] ;  /* 0x00001400012b7983 */ /* 0x000ea20000300800 */
[----:B0-----:R-:W-:-:S05]  /*6f1f0*/  IADD3 R16, P3, R39, R6, RZ ;  /* 0x0000000627107210 */ /* 0x001fca0007f7e0ff */
[----:B------:R-:W-:-:S05]  /*6f200*/  IMAD.X R17, R9, 0x1, R8, P3 ;  /* 0x0000000109117824 */ /* 0x000fca00018e0608 */
[----:B------:R-:W-:Y:S01]  /*6f210*/  STL.64 [R1+0x1210], R16 ;  /* 0x0012101001007387 */ /* 0x000fe20000100a00 */
[----:B------:R-:W-:-:S03]  /*6f220*/  NOP ;  /* 0x0000000000007918 */ /* 0x000fc60000000000 */
[----:B------:R-:W0:Y:S01]  /*6f230*/  LDS.128 R16, [R45] ;  /* 0x000000002d107984 */ /* 0x000e220000000c00 */
[----:B------:R-:W-:-:S03]  /*6f240*/  SHF.R.U32.HI R11, RZ, 0x8, R26 ;  /* 0x00000008ff0b7819 */ /* 0x000fc6000001161a */
[----:B------:R-:W2:Y:S04]  /*6f250*/  LDL.LU R26, [R1+0x1010] ;  /* 0x00101000011a7983 */ /* 0x000ea80000300800 */
[----:B------:R-:W2:Y:S04]  /*6f260*/  LDL.LU R28, [R1+0x1014] ;  /* 0x00101400011c7983 */ /* 0x000ea80000300800 */
[----:B0-----:R-:W-:Y:S04]  /*6f270*/  STL.64 [R1+0x2f0], R16 ;  /* 0x0002f01001007387 */ /* 0x001fe80000100a00 */
[----:B------:R-:W-:Y:S04]  /*6f280*/  STL.64 [R1+0x2f8], R18 ;  /* 0x0002f81201007387 */ /* 0x000fe80000100a00 */
        /* <DEDUP_REMOVED lines=22> */
[----:B---3--:R-:W-:-:S03]  /*6f3f0*/  F2FP.SATFINITE.E4M3.F32.PACK_AB_MERGE_C R25, R40, R37, RZ ;  /* 0x000000252819723e */ /* 0x008fc600048070ff */
[----:B------:R-:W3:Y:S04]  /*6f400*/  LDL.LU R37, [R1+0x360] ;  /* 0x0003600001257983 */ /* 0x000ee80000300800 */
[----:B------:R-:W3:Y:S01]  /*6f410*/  LDL.LU R40, [R1+0x364] ;  /* 0x0003640001287983 */ /* 0x000ee20000300800 */
[----:B----4-:R-:W-:-:S03]  /*6f420*/  F2FP.SATFINITE.E4M3.F32.PACK_AB_MERGE_C R24, R41, R36, RZ ;  /* 0x000000242918723e */ /* 0x010fc600048070ff */
[----:B------:R-:W4:Y:S04]  /*6f430*/  LDL.LU R36, [R1+0x368] ;  /* 0x0003680001247983 */ /* 0x000f280000300800 */
[----:B------:R-:W4:Y:S01]  /*6f440*/  LDL.LU R41, [R1+0x36c] ;  /* 0x00036c0001297983 */ /* 0x000f220000300800 */
[----:B------:R-:W-:-:S04]  /*6f450*/  SHF.R.U32.HI R10, RZ, 0x8, R29 ;  /* 0x00000008ff0a7819 */ /* 0x000fc8000001161d */
[----:B------:R-:W-:Y:S02]  /*6f460*/  LOP3.LUT R10, R10, 0xffff, RZ, 0xc0, !PT ;  /* 0x0000ffff0a0a7812 */ /* 0x000fe400078ec0ff */
[----:B------:R-:W-:Y:S02]  /*6f470*/  LOP3.LUT R11, R11, 0xffff, RZ, 0xc0, !PT ;  /* 0x0000ffff0b0b7812 */ /* 0x000fe400078ec0ff */
[--C-:B------:R-:W-:Y:S02]  /*6f480*/  PRMT R10, R10, 0x3340, R0.reuse ;  /* 0x000033400a0a7816 */ /* 0x100fe40000000000 */
[----:B------:R-:W-:Y:S02]  /*6f490*/  PRMT R11, R11, 0x3340, R0 ;  /* 0x000033400b0b7816 */ /* 0x000fe40000000000 */
[----:B------:R-:W-:Y:S02]  /*6f4a0*/  PRMT R10, R13, 0x5410, R10 ;  /* 0x000054100d0a7816 */ /* 0x000fe4000000000a */
[----:B------:R-:W-:-:S02]  /*6f4b0*/  PRMT R11, R15, 0x5410, R11 ;  /* 0x000054100f0b7816 */ /* 0x000fc4000000000b */
[----:B------:R-:W-:Y:S02]  /*6f4c0*/  PRMT R15, R10, 0x5210, R34 ;  /* 0x000052100a0f7816 */ /* 0x000fe40000000022 */
[----:B------:R-:W-:Y:S02]  /*6f4d0*/  PRMT R13, R11, 0x5210, R33 ;  /* 0x000052100b0d7816 */ /* 0x000fe40000000021 */
[----:B--2---:R-:W-:Y:S02]  /*6f4e0*/  SHF.R.S32.HI R9, RZ, 0x1f, R58 ;  /* 0x0000001fff097819 */ /* 0x004fe4000001143a */
[----:B------:R-:W-:-:S05]  /*6f4f0*/  IADD3 R10, P3, R58, R0, RZ ;  /* 0x000000003a0a7210 */ /* 0x000fca0007f7e0ff */
[----:B------:R-:W-:-:S05]  /*6f500*/  IMAD.X R11, R9, 0x1, R2, P3 ;  /* 0x00000001090b7824 */ /* 0x000fca00018e0602 */
[----:B------:R0:W-:Y:S02]  /*6f510*/  STL.64 [R1+0x11d8], R10 ;  /* 0x0011d80a01007387 */ /* 0x0001e40000100a00 */
[----:B0-----:R-:W-:-:S05]  /*6f520*/  IADD3 R10, P3, R58, R3, RZ ;  /* 0x000000033a0a7210 */ /* 0x001fca0007f7e0ff */
[----:B------:R-:W-:-:S05]  /*6f530*/  IMAD.X R11, R9, 0x1, R4, P3 ;  /* 0x00000001090b7824 */ /* 0x000fca00018e0604 */
[----:B------:R0:W-:Y:S02]  /*6f540*/  STL.64 [R1+0x11d0], R10 ;  /* 0x0011d00a01007387 */ /* 0x0001e40000100a00 */
[----:B0-----:R-:W-:-:S05]  /*6f550*/  IADD3 R10, P3, R58, R5, RZ ;  /* 0x000000053a0a7210 */ /* 0x001fca0007f7e0ff */
        /* <DEDUP_REMOVED lines=17> */
[----:B------:R-:W-:Y:S01]  /*6f670*/  STL.64 [R1+0x1058], R10 ;  /* 0x0010580a01007387 */ /* 0x000fe20000100a00 */
[----:B------:R-:W-:Y:S02]  /*6f680*/  PRMT R12, R12, 0x5210, R31 ;  /* 0x000052100c0c7816 */ /* 0x000fe4000000001f */
[----:B------:R-:W-:Y:S01]  /*6f690*/  PRMT R14, R14, 0x5210, R32 ;  /* 0x000052100e0e7816 */ /* 0x000fe20000000020 */
[----:B------:R-:W-:-:S04]  /*6f6a0*/  NOP ;  /* 0x0000000000007918 */ /* 0x000fc80000000000 */
[----:B------:R0:W-:Y:S01]  /*6f6b0*/  STSM.16.M88.4 [R45], R12 ;  /* 0x0000000c2d007844 */ /* 0x0001e20000000200 */
[----:B------:R-:W-:Y:S02]  /*6f6c0*/  F2FP.SATFINITE.E4M3.F32.PACK_AB_MERGE_C R16, R50, R51, RZ ;  /* 0x000000333210723e */ /* 0x000fe400048070ff */
[----:B0-----:R-:W-:Y:S01]  /*6f6d0*/  F2FP.SATFINITE.E4M3.F32.PACK_AB_MERGE_C R15, R49, R48, RZ ;  /* 0x00000030310f723e */ /* 0x001fe200048070ff */
[----:B------:R-:W-:Y:S01]  /*6f6e0*/  NOP ;  /* 0x0000000000007918 */ /* 0x000fe20000000000 */
[----:B------:R-:W0:Y:S01]  /*6f6f0*/  LDS.128 R48, [R45] ;  /* 0x000000002d307984 */ /* 0x000e220000000c00 */
[----:B----4-:R-:W-:-:S03]  /*6f700*/  F2FP.SATFINITE.E4M3.F32.PACK_AB_MERGE_C R10, R41, R36, RZ ;  /* 0x00000024290a723e */ /* 0x010fc600048070ff */
[----:B------:R-:W2:Y:S04]  /*6f710*/  LDL.LU R36, [R1+0x18] ;  /* 0x0000180001247983 */ /* 0x000ea80000300800 */
[----:B0-----:R-:W-:Y:S04]  /*6f720*/  STL.64 [R1+0x2d0], R48 ;  /* 0x0002d03001007387 */ /* 0x001fe80000100a00 */
[----:B------:R-:W-:Y:S04]  /*6f730*/  STL.64 [R1+0x2d8], R50 ;  /* 0x0002d83201007387 */ /* 0x000fe80000100a00 */
[----:B------:R-:W4:Y:S01]  /*6f740*/  LDL.LU R41, [R1+0x1c] ;  /* 0x00001c0001297983 */ /* 0x000f220000300800 */
[----:B------:R-:W-:-:S02]  /*6f750*/  F2FP.SATFINITE.E4M3.F32.PACK_AB_MERGE_C R22, R21, R27, RZ ;  /* 0x0000001b1516723e */ /* 0x000fc400048070ff */
[----:B------:R-:W-:Y:S02]  /*6f760*/  F2FP.SATFINITE.E4M3.F32.PACK_AB_MERGE_C R21, R61, R20, RZ ;  /* 0x000000143d15723e */ /* 0x000fe400048070ff */
[----:B------:R-:W-:Y:S02]  /*6f770*/  F2FP.SATFINITE.E4M3.F32.PACK_AB_MERGE_C R17, R52, R53, RZ ;  /* 0x000000353411723e */ /* 0x000fe400048070ff */
[----:B------:R-:W-:Y:S02]  /*6f780*/  F2FP.SATFINITE.E4M3.F32.PACK_AB_MERGE_C R23, R28, R26, RZ ;  /* 0x0000001a1c17723e */ /* 0x000fe400048070ff */
[----:B------:R-:W-:Y:S02]  /*6f790*/  LOP3.LUT R26, R25, 0xffff, RZ, 0xc0, !PT ;  /* 0x0000ffff191a7812 */ /* 0x000fe400078ec0ff */
[----:B------:R-:W-:Y:S02]  /*6f7a0*/  LOP3.LUT R25, R17, 0xffff, RZ, 0xc0, !PT ;  /* 0x0000ffff11197812 */ /* 0x000fe400078ec0ff */
[----:B------:R-:W-:-:S02]  /*6f7b0*/  LOP3.LUT R21, R21, 0xffff, RZ, 0xc0, !PT ;  /* 0x0000ffff15157812 */ /* 0x000fc400078ec0ff */
[----:B------:R-:W-:Y:S02]  /*6f7c0*/  F2FP.SATFINITE.E4M3.F32.PACK_AB_MERGE_C R20, R59, R60, RZ ;  /* 0x0000003c3b14723e */ /* 0x000fe400048070ff */
[----:B------:R-:W-:Y:S02]  /*6f7d0*/  LOP3.LUT R27, R24, 0xffff, RZ, 0xc0, !PT ;  /* 0x0000ffff181b7812 */ /* 0x000fe400078ec0ff */
[----:B------:R-:W-:Y:S02]  /*6f7e0*/  PRMT R9, R25, 0x3340, R0 ;  /* 0x0000334019097816 */ /* 0x000fe40000000000 */
[----:B------:R-:W-:Y:S02]  /*6f7f0*/  PRMT R17, R26, 0x3340, R21 ;  /* 0x000033401a117816 */ /* 0x000fe40000000015 */
[----:B------:R-:W-:Y:S02]  /*6f800*/  LOP3.LUT R24, R16, 0xffff, RZ, 0xc0, !PT ;  /* 0x0000ffff10187812 */ /* 0x000fe400078ec0ff */
[----:B------:R-:W-:-:S02]  /*6f810*/  LOP3.LUT R20, R20, 0xffff, RZ, 0xc0, !PT ;  /* 0x0000ffff14147812 */ /* 0x000fc400078ec0ff */
[----:B------:R-:W-:Y:S02]  /*6f820*/  F2FP.SATFINITE.E4M3.F32.PACK_AB_MERGE_C R19, R56, R57, RZ ;  /* 0x000000393813723e */ /* 0x000fe400048070ff */
[----:B------:R-:W-:Y:S02]  /*6f830*/  PRMT R17, R17, 0x5410, R9 ;  /* 0x0000541011117816 */ /* 0x000fe40000000009 */
[----:B------:R-:W-:Y:S02]  /*6f840*/  F2FP.SATFINITE.E4M3.F32.PACK_AB_MERGE_C R14, R47, R35, RZ ;  /* 0x000000232f0e723e */ /* 0x000fe400048070ff */
[----:B------:R-:W-:Y:S02]  /*6f850*/  PRMT R9, R24, 0x3340, R0 ;  /* 0x0000334018097816 */ /* 0x000fe40000000000 */
[----:B------:R-:W-:Y:S02]  /*6f860*/  PRMT R16, R27, 0x3340, R20 ;  /* 0x000033401b107816 */ /* 0x000fe40000000014 */
[----:B------:R-:W-:-:S02]  /*6f870*/  LOP3.LUT R23, R23, 0xffff, RZ, 0xc0, !PT ;  /* 0x0000ffff17177812 */ /* 0x000fc400078ec0ff */
[----:B------:R-:W-:Y:S02]  /*6f880*/  LOP3.LUT R28, R15, 0xffff, RZ, 0xc0, !PT ;  /* 0x0000ffff0f1c7812 */ /* 0x000fe400078ec0ff */
[----:B------:R-:W-:Y:S02]  /*6f890*/  LOP3.LUT R19, R19, 0xffff, RZ, 0xc0, !PT ;  /* 0x0000ffff13137812 */ /* 0x000fe400078ec0ff */
[----:B------:R-:W-:Y:S02]  /*6f8a0*/  F2FP.SATFINITE.E4M3.F32.PACK_AB_MERGE_C R18, R54, R55, RZ ;  /* 0x000000373612723e */ /* 0x000fe400048070ff */
[----:B------:R-:W-:Y:S02]  /*6f8b0*/  PRMT R16, R16, 0x5410, R9 ;  /* 0x0000541010107816 */ /* 0x000fe40000000009 */
[----:B------:R-:W-:Y:S02]  /*6f8c0*/  LOP3.LUT R29, R14, 0xffff, RZ, 0xc0, !PT ;  /* 0x0000ffff0e1d7812 */ /* 0x000fe400078ec0ff */
[----:B------:R-:W-:-:S02]  /*6f8d0*/  PRMT R9, R28, 0x3340, R0 ;  /* 0x000033401c097816 */ /* 0x000fc40000000000 */
[----:B------:R-:W-:Y:S02]  /*6f8e0*/  PRMT R14, R23, 0x3340, R19 ;  /* 0x00003340170e7816 */ /* 0x000fe40000000013 */
[----:B------:R-:W-:Y:S02]  /*6f8f0*/  LOP3.LUT R22, R22, 0xffff, RZ, 0xc0, !PT ;  /* 0x0000ffff16167812 */ /* 0x000fe400078ec0ff */
[----:B------:R-:W-:Y:S02]  /*6f900*/  LOP3.LUT R18, R18, 0xffff, RZ, 0xc0, !PT ;  /* 0x0000ffff12127812 */ /* 0x000fe400078ec0ff */
[----:B------:R-:W-:Y:S02]  /*6f910*/  PRMT R14, R14, 0x5410, R9 ;  /* 0x000054100e0e7816 */ /* 0x000fe40000000009 */
[----:B------:R-:W-:Y:S02]  /*6f920*/  PRMT R9, R29, 0x3340, R0 ;  /* 0x000033401d097816 */ /* 0x000fe40000000000 */
[----:B------:R-:W-:-:S02]  /*6f930*/  PRMT R15, R22, 0x3340, R18 ;  /* 0x00003340160f7816 */ /* 0x000fc40000000012 */
[----:B------:R-:W-:Y:S02]  /*6f940*/  F2FP.SATFINITE.E4M3.F32.PACK_AB_MERGE_C R13, R44, R46, RZ ;  /* 0x0000002e2c0d723e */ /* 0x000fe400048070ff */
[----:B------:R-:W-:Y:S02]  /*6f950*/  F2FP.SATFINITE.E4M3.F32.PACK_AB_MERGE_C R12, R39, R38, RZ ;  /* 0x00000026270c723e */ /* 0x000fe400048070ff */
[----:B---3--:R-:W-:Y:S02]  /*6f960*/  F2FP.SATFINITE.E4M3.F32.PACK_AB_MERGE_C R11, R40, R37, RZ ;  /* 0x00000025280b723e */ /* 0x008fe400048070ff */
[----:B------:R-:W-:Y:S02]  /*6f970*/  PRMT R9, R15, 0x5410, R9 ;  /* 0x000054100f097816 */ /* 0x000fe40000000009 */
[----:B------:R-:W-:Y:S02]  /*6f980*/  LOP3.LUT R32, R10, 0xffff, RZ, 0xc0, !PT ;  /* 0x0000ffff0a207812 */ /* 0x000fe400078ec0ff */
[----:B------:R-:W-:-:S02]  /*6f990*/  LOP3.LUT R31, R13, 0xffff, RZ, 0xc0, !PT ;  /* 0x0000ffff0d1f7812 */ /* 0x000fc400078ec0ff */
[----:B------:R-:W-:Y:S02]  /*6f9a0*/  LOP3.LUT R30, R12, 0xffff, RZ, 0xc0, !PT ;  /* 0x0000ffff0c1e7812 */ /* 0x000fe400078ec0ff */
[----:B------:R-:W-:Y:S02]  /*6f9b0*/  LOP3.LUT R33, R11, 0xffff, RZ, 0xc0, !PT ;  /* 0x0000ffff0b217812 */ /* 0x000fe400078ec0ff */
[----:B------:R-:W-:Y:S02]  /*6f9c0*/  PRMT R15, R9, 0x4210, R32 ;  /* 0x00004210090f7816 */ /* 0x000fe40000000020 */
[----:B------:R-:W-:Y:S02]  /*6f9d0*/  PRMT R12, R17, 0x4210, R31 ;  /* 0x00004210110c7816 */ /* 0x000fe4000000001f */
[----:B------:R-:W-:Y:S02]  /*6f9e0*/  PRMT R13, R16, 0x4210, R30 ;  /* 0x00004210100d7816 */ /* 0x000fe4000000001e */
[----:B------:R-:W-:Y:S01]  /*6f9f0*/  PRMT R14, R14, 0x4210, R33 ;  /* 0x000042100e0e7816 */ /* 0x000fe20000000021 */
[----:B------:R-:W-:-:S04]  /*6fa00*/  NOP ;  /* 0x0000000000007918 */ /* 0x000fc80000000000 */
[----:B------:R0:W-:Y:S01]  /*6fa10*/  STSM.16.M88.4 [R45], R12 ;  /* 0x0000000c2d007844 */ /* 0x0001e20000000200 */
[----:B------:R-:W-:Y:S02]  /*6fa20*/  SHF.R.U32.HI R16, RZ, 0x8, R20 ;  /* 0x00000008ff107819 */ /* 0x000fe40000011614 */
[----:B0-----:R-:W-:Y:S02]  /*6fa30*/  SHF.R.U32.HI R15, RZ, 0x8, R21 ;  /* 0x00000008ff0f7819 */ /* 0x001fe40000011615 */
[----:B------:R-:W-:-:S04]  /*6fa40*/  SHF.R.U32.HI R14, RZ, 0x8, R19 ;  /* 0x00000008ff0e7819 */ /* 0x000fc80000011613 */
[----:B------:R-:W-:Y:S02]  /*6fa50*/  LOP3.LUT R14, R14, 0xffff, RZ, 0xc0, !PT ;  /* 0x0000ffff0e0e7812 */ /* 0x000fe400078ec0ff */
[----:B------:R-:W-:-:S04]  /*6fa60*/  SHF.R.U32.HI R17, RZ, 0x8, R18 ;  /* 0x00000008ff117819 */ /* 0x000fc80000011612 */
[----:B------:R-:W-:Y:S02]  /*6fa70*/  LOP3.LUT R17, R17, 0xffff, RZ, 0xc0, !PT ;  /* 0x0000ffff11117812 */ /* 0x000fe400078ec0ff */
[----:B--2---:R-:W-:Y:S02]  /*6fa80*/  SHF.R.S32.HI R9, RZ, 0x1f, R36 ;  /* 0x0000001fff097819 */ /* 0x004fe40000011424 */
[----:B------:R-:W-:-:S05]  /*6fa90*/  IADD3 R10, P3, R36, R0, RZ ;  /* 0x00000000240a7210 */ /* 0x000fca0007f7e0ff */
[----:B------:R-:W-:Y:S01]  /*6faa0*/  IMAD.X R11, R9, 0x1, R2, P3 ;  /* 0x00000001090b7824 */ /* 0x000fe200018e0602 */
[----:B------:R-:W-:-:S05]  /*6fab0*/  IADD3 R12, P3, R36, R3, RZ ;  /* 0x00000003240c7210 */ /* 0x000fca0007f7e0ff */
[----:B------:R-:W-:Y:S01]  /*6fac0*/  IMAD.X R13, R9, 0x1, R4, P3 ;  /* 0x00000001090d7824 */ /* 0x000fe200018e0604 */
[----:B------:R-:W-:-:S05]  /*6fad0*/  IADD3 R34, P3, R36, R5, RZ ;  /* 0x0000000524227210 */ /* 0x000fca0007f7e0ff */
[C---:B------:R-:W-:Y:S01]  /*6fae0*/  IMAD.X R35, R9.reuse, 0x1, R7, P3 ;  /* 0x0000000109237824 */ /* 0x040fe200018e0607 */
[----:B------:R-:W-:Y:S01]  /*6faf0*/  IADD3 R20, P3, R36, R6, RZ ;  /* 0x0000000624147210 */ /* 0x000fe20007f7e0ff */
[----:B------:R-:W-:Y:S04]  /*6fb00*/  STL.64 [R1+0x1050], R10 ;  /* 0x0010500a01007387 */ /* 0x000fe80000100a00 */
[----:B------:R-:W-:Y:S01]  /*6fb10*/  STL.64 [R1+0x1048], R12 ;  /* 0x0010480c01007387 */ /* 0x000fe20000100a00 */
[----:B------:R-:W-:Y:S01]  /*6fb20*/  IMAD.X R21, R9, 0x1, R8, P3 ;  /* 0x0000000109157824 */ /* 0x000fe200018e0608 */
[----:B------:R-:W-:Y:S02]  /*6fb30*/  SHF.R.U32.HI R9, RZ, 0x8, R23 ;  /* 0x00000008ff097819 */ /* 0x000fe40000011617 */
[----:B------:R-:W-:Y:S04]  /*6fb40*/  STL.64 [R1+0x1040], R34 ;  /* 0x0010402201007387 */ /* 0x000fe80000100a00 */
[----:B------:R-:W2:Y:S01]  /*6fb50*/  LDL.LU R23, [R1+0x20] ;  /* 0x0000200001177983 */ /* 0x000ea20000300800 */
[----:B------:R-:W-:-:S04]  /*6fb60*/  LOP3.LUT R9, R9, 0xffff, RZ, 0xc0, !PT ;  /* 0x0000ffff09097812 */ /* 0x000fc800078ec0ff */
[----:B------:R-:W-:Y:S02]  /*6fb70*/  PRMT R14, R9, 0x3340, R14 ;  /* 0x00003340090e7816 */ /* 0x000fe4000000000e */
[----:B------:R-:W-:-:S04]  /*6fb80*/  SHF.R.U32.HI R9, RZ, 0x8, R22 ;  /* 0x00000008ff097819 */ /* 0x000fc80000011616 */
[----:B------:R-:W-:Y:S01]  /*6fb90*/  LOP3.LUT R9, R9, 0xffff, RZ, 0xc0, !PT ;  /* 0x0000ffff09097812 */ /* 0x000fe200078ec0ff */
[----:B------:R0:W-:Y:S03]  /*6fba0*/  STL.64 [R1+0x1038], R20 ;  /* 0x0010381401007387 */ /* 0x0001e60000100a00 */
[----:B------:R-:W-:Y:S02]  /*6fbb0*/  PRMT R17, R9, 0x3340, R17 ;  /* 0x0000334009117816 */ /* 0x000fe40000000011 */
[----:B----4-:R-:W-:Y:S02]  /*6fbc0*/  SHF.R.S32.HI R9, RZ, 0x1f, R41 ;  /* 0x0000001fff097819 */ /* 0x010fe40000011429 */
[----:B0-----:R-:W-:-:S05]  /*6fbd0*/  IADD3 R20, P3, R41, R0, RZ ;  /* 0x0000000029147210 */ /* 0x001fca0007f7e0ff */
[----:B------:R-:W-:Y:S01]  /*6fbe0*/  IMAD.X R21, R9, 0x1, R2, P3 ;  /* 0x0000000109157824 */ /* 0x000fe200018e0602 */
[----:B------:R-:W-:-:S04]  /*6fbf0*/  IADD3 R18, P3, R41, R3, RZ ;  /* 0x0000000329127210 */ /* 0x000fc80007f7e0ff */
[----:B------:R-:W-:Y:S01]  /*6fc00*/  STL.64 [R1+0x1018], R20 ;  /* 0x0010181401007387 */ /* 0x000fe20000100a00 */
[----:B------:R-:W-:-:S03]  /*6fc10*/  IMAD.X R19, R9, 0x1, R4, P3 ;  /* 0x0000000109137824 */ /* 0x000fc600018e0604 */
[----:B------:R-:W3:Y:S04]  /*6fc20*/  LDL.LU R39, [R1+0x330] ;  /* 0x0003300001277983 */ /* 0x000ee80000300800 */
[----:B------:R-:W3:Y:S04]  /*6fc30*/  LDL.LU R37, [R1+0x334] ;  /* 0x0003340001257983 */ /* 0x000ee80000300800 */
[----:B------:R-:W4:Y:S04]  /*6fc40*/  LDL.LU R40, [R1+0x338] ;  /* 0x0003380001287983 */ /* 0x000f280000300800 */
[----:B------:R0:W-:Y:S04]  /*6fc50*/  STL.64 [R1+0x1010], R18 ;  /* 0x0010101201007387 */ /* 0x0001e80000100a00 */
[----:B------:R-:W4:Y:S01]  /*6fc60*/  LDL.LU R36, [R1+0x33c] ;  /* 0x00033c0001247983 */ /* 0x000f220000300800 */
[----:B------:R-:W-:-:S02]  /*6fc70*/  SHF.R.U32.HI R10, RZ, 0x8, R26 ;  /* 0x00000008ff0a7819 */ /* 0x000fc4000001161a */
[----:B------:R-:W-:Y:S02]  /*6fc80*/  LOP3.LUT R15, R15, 0xffff, RZ, 0xc0, !PT ;  /* 0x0000ffff0f0f7812 */ /* 0x000fe400078ec0ff */
[----:B------:R-:W-:-:S04]  /*6fc90*/  LOP3.LUT R10, R10, 0xffff, RZ, 0xc0, !PT ;  /* 0x0000ffff0a0a7812 */ /* 0x000fc800078ec0ff */
[----:B------:R-:W-:Y:S02]  /*6fca0*/  PRMT R15, R10, 0x3340, R15 ;  /* 0x000033400a0f7816 */ /* 0x000fe4000000000f */
[----:B------:R-:W-:Y:S02]  /*6fcb0*/  SHF.R.U32.HI R10, RZ, 0x8, R27 ;  /* 0x00000008ff0a7819 */ /* 0x000fe4000001161b */
[----:B------:R-:W-:Y:S02]  /*6fcc0*/  LOP3.LUT R16, R16, 0xffff, RZ, 0xc0, !PT ;  /* 0x0000ffff10107812 */ /* 0x000fe400078ec0ff */
[----:B------:R-:W-:-:S04]  /*6fcd0*/  LOP3.LUT R10, R10, 0xffff, RZ, 0xc0, !PT ;  /* 0x0000ffff0a0a7812 */ /* 0x000fc800078ec0ff */
[----:B------:R-:W-:Y:S02]  /*6fce0*/  PRMT R16, R10, 0x3340, R16 ;  /* 0x000033400a107816 */ /* 0x000fe40000000010 */
[----:B------:R-:W-:Y:S02]  /*6fcf0*/  SHF.R.U32.HI R10, RZ, 0x8, R28 ;  /* 0x00000008ff0a7819 */ /* 0x000fe4000001161c */
[----:B------:R-:W-:Y:S02]  /*6fd00*/  SHF.R.U32.HI R11, RZ, 0x8, R25 ;  /* 0x00000008ff0b7819 */ /* 0x000fe40000011619 */
[----:B------:R-:W-:Y:S02]  /*6fd10*/  LOP3.LUT R10, R10, 0xffff, RZ, 0xc0, !PT ;  /* 0x0000ffff0a0a7812 */ /* 0x000fe400078ec0ff */
[----:B0-----:R-:W-:Y:S02]  /*6fd20*/  IADD3 R18, P3, R41, R5, RZ ;  /* 0x0000000529127210 */ /* 0x001fe40007f7e0ff */
[----:B------:R-:W-:-:S02]  /*6fd30*/  PRMT R10, R10, 0x3340, R0 ;  /* 0x000033400a0a7816 */ /* 0x000fc40000000000 */
[----:B------:R-:W-:Y:S01]  /*6fd40*/  LOP3.LUT R11, R11, 0xffff, RZ, 0xc0, !PT ;  /* 0x0000ffff0b0b7812 */ /* 0x000fe200078ec0ff */
[----:B------:R-:W-:Y:S01]  /*6fd50*/  IMAD.X R19, R9, 0x1, R7, P3 ;  /* 0x0000000109137824 */ /* 0x000fe200018e0607 */
[----:B------:R-:W-:Y:S02]  /*6fd60*/  PRMT R10, R14, 0x5410, R10 ;  /* 0x000054100e0a7816 */ /* 0x000fe4000000000a */
[----:B------:R-:W-:Y:S02]  /*6fd70*/  PRMT R11, R11, 0x3340, R0 ;  /* 0x000033400b0b7816 */ /* 0x000fe40000000000 */
[----:B------:R-:W-:Y:S02]  /*6fd80*/  IADD3 R14, P3, R41, R6, RZ ;  /* 0x00000006290e7210 */ /* 0x000fe40007f7e0ff */
[----:B------:R-:W-:-:S03]  /*6fd90*/  PRMT R11, R15, 0x5410, R11 ;  /* 0x000054100f0b7816 */ /* 0x000fc6000000000b */
[----:B------:R-:W-:Y:S01]  /*6fda0*/  IMAD.X R15, R9, 0x1, R8, P3 ;  /* 0x00000001090f7824 */ /* 0x000fe200018e0608 */
[----:B------:R-:W-:Y:S02]  /*6fdb0*/  SHF.R.U32.HI R13, RZ, 0x8, R24 ;  /* 0x00000008ff0d7819 */ /* 0x000fe40000011618 */
[----:B------:R-:W-:Y:S02]  /*6fdc0*/  SHF.R.U32.HI R12, RZ, 0x8, R29 ;  /* 0x00000008ff0c7819 */ /* 0x000fe4000001161d */
[----:B------:R0:W-:Y:S01]  /*6fdd0*/  STL.64 [R1+0x1028], R14 ;  /* 0x0010280e01007387 */ /* 0x0001e20000100a00 */
[----:B------:R-:W-:-:S03]  /*6fde0*/  LOP3.LUT R13, R13, 0xffff, RZ, 0xc0, !PT ;  /* 0x0000ffff0d0d7812 */ /* 0x000fc600078ec0ff */
[----:B------:R1:W-:Y:S01]  /*6fdf0*/  STL.64 [R1+0x1030], R18 ;  /* 0x0010301201007387 */ /* 0x0003e20000100a00 */
[----:B------:R-:W-:Y:S02]  /*6fe00*/  LOP3.LUT R12, R12, 0xffff, RZ, 0xc0, !PT ;  /* 0x0000ffff0c0c7812 */ /* 0x000fe400078ec0ff */
[--C-:B------:R-:W-:Y:S01]  /*6fe10*/  PRMT R13, R13, 0x3340, R0.reuse ;  /* 0x000033400d0d7816 */ /* 0x100fe20000000000 */
[----:B------:R-:W4:Y:S01]  /*6fe20*/  LDL.LU R52, [R1+0x24] ;  /* 0x0000240001347983 */ /* 0x000f220000300800 */
[----:B------:R-:W-:Y:S02]  /*6fe30*/  PRMT R12, R12, 0x3340, R0 ;  /* 0x000033400c0c7816 */ /* 0x000fe40000000000 */
[----:B------:R-:W-:Y:S01]  /*6fe40*/  PRMT R13, R16, 0x5410, R13 ;  /* 0x00005410100d7816 */ /* 0x000fe2000000000d */
[----:B------:R-:W4:Y:S01]  /*6fe50*/  LDL.LU R41, [R1+0x28] ;  /* 0x0000280001297983 */ /* 0x000f220000300800 */
[----:B0-----:R-:W-:Y:S02]  /*6fe60*/  PRMT R15, R17, 0x5410, R12 ;  /* 0x00005410110f7816 */ /* 0x001fe4000000000c */
[----:B------:R-:W-:-:S02]  /*6fe70*/  PRMT R14, R10, 0x5210, R33 ;  /* 0x000052100a0e7816 */ /* 0x000fc40000000021 */
[----:B------:R-:W-:Y:S02]  /*6fe80*/  PRMT R12, R11, 0x5210, R31 ;  /* 0x000052100b0c7816 */ /* 0x000fe4000000001f */
[----:B--2---:R-:W-:Y:S02]  /*6fe90*/  SHF.R.S32.HI R9, RZ, 0x1f, R23 ;  /* 0x0000001fff097819 */ /* 0x004fe40000011417 */
[----:B-1----:R-:W-:-:S05]  /*6fea0*/  IADD3 R18, P3, R23, R0, RZ ;  /* 0x0000000017127210 */ /* 0x002fca0007f7e0ff */
[----:B------:R-:W-:-:S05]  /*6feb0*/  IMAD.X R19, R9, 0x1, R2, P3 ;  /* 0x0000000109137824 */ /* 0x000fca00018e0602 */
[----:B------:R-:W-:Y:S01]  /*6fec0*/  STL.64 [R1+0x1020], R18 ;  /* 0x0010201201007387 */ /* 0x000fe20000100a00 */
[----:B------:R-:W-:-:S03]  /*6fed0*/  NOP ;  /* 0x0000000000007918 */ /* 0x000fc60000000000 */
[----:B------:R-:W0:Y:S01]  /*6fee0*/  LDS.128 R16, [R45] ;  /* 0x000000002d107984 */ /* 0x000e220000000c00 */
[----:B------:R-:W-:-:S05]  /*6fef0*/  IADD3 R10, P3, R23, R3, RZ ;  /* 0x00000003170a7210 */ /* 0x000fca0007f7e0ff */
[----:B------:R-:W-:Y:S01]  /*6ff00*/  IMAD.X R11, R9, 0x1, R4, P3 ;  /* 0x00000001090b7824 */ /* 0x000fe200018e0604 */
[----:B0-----:R-:W-:Y:S04]  /*6ff10*/  STL.64 [R1+0x2b0], R16 ;  /* 0x0002b01001007387 */ /* 0x001fe80000100a00 */
[----:B------:R-:W-:Y:S04]  /*6ff20*/  STL.64 [R1+0x2b8], R18 ;  /* 0x0002b81201007387 */ /* 0x000fe80000100a00 */
[----:B------:R-:W2:Y:S04]  /*6ff30*/  LDL.LU R20, [R1+0x1000] ;  /* 0x0010000001147983 */ /* 0x000ea80000300800 */
[----:B------:R-:W2:Y:S04]  /*6ff40*/  LDL.LU R27, [R1+0x1004] ;  /* 0x00100400011b7983 */ /* 0x000ea80000300800 */
        /* <DEDUP_REMOVED lines=9> */
[----:B0-----:R-:W-:-:S03]  /*6ffe0*/  IADD3 R10, P3, R23, R5, RZ ;  /* 0x00000005170a7210 */ /* 0x001fc60007f7e0ff */
[----:B------:R-:W2:Y:S04]  /*6fff0*/  LDL.LU R56, [R1+0xc88] ;  /* 0x000c880001387983 */ /* 0x000ea80000300800 */
[----:B------:R-:W2:Y:S04]  /*70000*/  LDL.LU R55, [R1+0xc8c] ;  /* 0x000c8c0001377983 */ /* 0x000ea80000300800 */
[----:B------:R-:W2:Y:S04]  /*70010*/  LDL.LU R54, [R1+0xab0] ;  /* 0x000ab00001367983 */ /* 0x000ea80000300800 */
[----:B------:R-:W2:Y:S04]  /*70020*/  LDL.LU R53, [R1+0xab4] ;  /* 0x000ab40001357983 */ /* 0x000ea80000300800 */
[----:B------:R-:W2:Y:S01]  /*70030*/  LDL.LU R51, [R1+0xab8] ;  /* 0x000ab80001337983 */ /* 0x000ea20000300800 */
[----:B------:R-:W-:-:S03]  /*70040*/  IMAD.X R11, R9, 0x1, R7, P3 ;  /* 0x00000001090b7824 */ /* 0x000fc600018e0607 */
        /* <DEDUP_REMOVED lines=10> */
[----:B------:R0:W-:Y:S04]  /*700f0*/  STL.64 [R1+0xf00], R10 ;  /* 0x000f000a01007387 */ /* 0x0001e80000100a00 */
[----:B------:R-:W4:Y:S04]  /*70100*/  LDL.LU R38, [R1+0x71c] ;  /* 0x00071c0001267983 */ /* 0x000f280000300800 */
[----:B------:R-:W3:Y:S04]  /*70110*/  LDL.LU R39, [R1+0x340] ;  /* 0x0003400001277983 */ /* 0x000ee80000300800 */
[----:B------:R-:W3:Y:S04]  /*70120*/  LDL.LU R37, [R1+0x344] ;  /* 0x0003440001257983 */ /* 0x000ee80000300800 */
[----:B------:R-:W4:Y:S04]  /*70130*/  LDL.LU R40, [R1+0x348] ;  /* 0x0003480001287983 */ /* 0x000f280000300800 */
[----:B------:R-:W4:Y:S01]  /*70140*/  LDL.LU R36, [R1+0x34c] ;  /* 0x00034c0001247983 */ /* 0x000f220000300800 */
        /* <DEDUP_REMOVED lines=19> */
[----:B------:R-:W-:Y:S02]  /*70280*/  SHF.R.S32.HI R9, RZ, 0x1f, R41 ;  /* 0x0000001fff097819 */ /* 0x000fe40000011429 */
[----:B-1----:R-:W-:-:S05]  /*70290*/  IADD3 R12, P3, R41, R0, RZ ;  /* 0x00000000290c7210 */ /* 0x002fca0007f7e0ff */
[----:B------:R-:W-:Y:S01]  /*702a0*/  IMAD.X R13, R9, 0x1, R2, P3 ;  /* 0x00000001090d7824 */ /* 0x000fe200018e0602 */
[----:B------:R-:W-:Y:S04]  /*702b0*/  STL.64 [R1+0xed8], R10 ;  /* 0x000ed80a01007387 */ /* 0x000fe80000100a00 */
[----:B------:R-:W-:Y:S01]  /*702c0*/  STL.64 [R1+0xed0], R12 ;  /* 0x000ed00c01007387 */ /* 0x000fe20000100a00 */
[----:B--2---:R-:W-:Y:S02]  /*702d0*/  F2FP.SATFINITE.E4M3.F32.PACK_AB_MERGE_C R23, R27, R20, RZ ;  /* 0x000000141b17723e */ /* 0x004fe400048070ff */
[----:B------:R-:W-:Y:S02]  /*702e0*/  F2FP.SATFINITE.E4M3.F32.PACK_AB_MERGE_C R22, R26, R21, RZ ;  /* 0x000000151a16723e */ /* 0x000fe400048070ff */
[----:B------:R-:W-:-:S05]  /*702f0*/  IADD3 R26, P3, R41, R3, RZ ;  /* 0x00000003291a7210 */ /* 0x000fca0007f7e0ff */
[----:B------:R-:W-:Y:S01]  /*70300*/  IMAD.X R27, R9, 0x1, R4, P3 ;  /* 0x00000001091b7824 */ /* 0x000fe200018e0604 */
[----:B------:R-:W-:-:S04]  /*70310*/  F2FP.SATFINITE.E4M3.F32.PACK_AB_MERGE_C R21, R61, R34, RZ ;  /* 0x000000223d15723e */ /* 0x000fc800048070ff */
[----:B------:R0:W-:Y:S01]  /*70320*/  STL.64 [R1+0xec8], R26 ;  /* 0x000ec81a01007387 */ /* 0x0001e20000100a00 */
[----:B------:R-:W-:Y:S02]  /*70330*/  F2FP.SATFINITE.E4M3.F32.PACK_AB_MERGE_C R20, R59, R60, RZ ;  /* 0x0000003c3b14723e */ /* 0x000fe400048070ff */
[----:B0-----:R-:W-:Y:S02]  /*70340*/  LOP3.LUT R27, R25, 0xffff, RZ, 0xc0, !PT ;  /* 0x0000ffff191b7812 */ /* 0x001fe400078ec0ff */
[----:B------:R-:W-:Y:S02]  /*70350*/  LOP3.LUT R25, R21, 0xffff, RZ, 0xc0, !PT ;  /* 0x0000ffff15197812 */ /* 0x000fe400078ec0ff */
[----:B------:R-:W-:Y:S02]  /*70360*/  LOP3.LUT R26, R24, 0xffff, RZ, 0xc0, !PT ;  /* 0x0000ffff181a7812 */ /* 0x000fe400078ec0ff */
[----:B------:R-:W-:Y:S02]  /*70370*/  LOP3.LUT R21, R20, 0xffff, RZ, 0xc0, !PT ;  /* 0x0000ffff14157812 */ /* 0x000fe400078ec0ff */
[----:B------:R-:W-:-:S02]  /*70380*/  F2FP.SATFINITE.E4M3.F32.PACK_AB_MERGE_C R17, R53, R54, RZ ;  /* 0x000000363511723e */ /* 0x000fc400048070ff */
[----:B------:R-:W-:Y:S02]  /*70390*/  F2FP.SATFINITE.E4M3.F32.PACK_AB_MERGE_C R10, R50, R51, RZ ;  /* 0x00000033320a723e */ /* 0x000fe400048070ff */
[----:B------:R-:W-:Y:S02]  /*703a0*/  LOP3.LUT R29, R17, 0xffff, RZ, 0xc0, !PT ;  /* 0x0000ffff111d7812 */ /* 0x000fe400078ec0ff */
[----:B------:R-:W-:Y:S01]  /*703b0*/  F2FP.SATFINITE.E4M3.F32.PACK_AB_MERGE_C R16, R49, R48, RZ ;  /* 0x000000303110723e */ /* 0x000fe200048070ff */
[----:B------:R-:W-:Y:S01]  /*703c0*/  NOP ;  /* 0x0000000000007918 */ /* 0x000fe20000000000 */
[----:B------:R-:W0:Y:S01]  /*703d0*/  LDS.128 R48, [R45] ;  /* 0x000000002d307984 */ /* 0x000e220000000c00 */
[----:B------:R-:W-:Y:S02]  /*703e0*/  LOP3.LUT R24, R10, 0xffff, RZ, 0xc0, !PT ;  /* 0x0000ffff0a187812 */ /* 0x000fe400078ec0ff */
[----:B------:R-:W-:Y:S02]  /*703f0*/  PRMT R10, R29, 0x3340, R0 ;  /* 0x000033401d0a7816 */ /* 0x000fe40000000000 */
[----:B------:R-:W-:-:S02]  /*70400*/  PRMT R17, R27, 0x3340, R25 ;  /* 0x000033401b117816 */ /* 0x000fc40000000019 */
        /* <DEDUP_REMOVED lines=11> */
[----:B----4-:R-:W-:-:S02]  /*704c0*/  F2FP.SATFINITE.E4M3.F32.PACK_AB_MERGE_C R11, R36, R40, RZ ;  /* 0x00000028240b723e */ /* 0x010fc400048070ff */
[----:B------:R-:W2:Y:S01]  /*704d0*/  LDL.LU R36, [R1+0x2c] ;  /* 0x00002c0001247983 */ /* 0x000ea20000300800 */
[----:B------:R-:W-:Y:S02]  /*704e0*/  PRMT R10, R28, 0x3340, R0 ;  /* 0x000033401c0a7816 */ /* 0x000fe40000000000 */
[----:B------:R-:W-:Y:S02]  /*704f0*/  PRMT R15, R23, 0x3340, R19 ;  /* 0x00003340170f7816 */ /* 0x000fe40000000013 */
[----:B------:R-:W-:Y:S02]  /*70500*/  LOP3.LUT R22, R22, 0xffff, RZ, 0xc0, !PT ;  /* 0x0000ffff16167812 */ /* 0x000fe400078ec0ff */
[----:B------:R-:W-:Y:S02]  /*70510*/  LOP3.LUT R18, R18, 0xffff, RZ, 0xc0, !PT ;  /* 0x0000ffff12127812 */ /* 0x000fe400078ec0ff */
[----:B---3--:R-:W-:Y:S02]  /*70520*/  F2FP.SATFINITE.E4M3.F32.PACK_AB_MERGE_C R12, R37, R39, RZ ;  /* 0x00000027250c723e */ /* 0x008fe400048070ff */
[----:B------:R-:W-:-:S02]  /*70530*/  PRMT R15, R15, 0x5410, R10 ;  /* 0x000054100f0f7816 */ /* 0x000fc4000000000a */
[----:B------:R-:W-:Y:S02]  /*70540*/  PRMT R10, R30, 0x3340, R0 ;  /* 0x000033401e0a7816 */ /* 0x000fe40000000000 */
[----:B------:R-:W-:Y:S02]  /*70550*/  PRMT R16, R22, 0x3340, R18 ;  /* 0x0000334016107816 */ /* 0x000fe40000000012 */
[----:B------:R-:W-:Y:S02]  /*70560*/  F2FP.SATFINITE.E4M3.F32.PACK_AB_MERGE_C R14, R44, R46, RZ ;  /* 0x0000002e2c0e723e */ /* 0x000fe400048070ff */
[----:B------:R-:W-:Y:S02]  /*70570*/  LOP3.LUT R34, R12, 0xffff, RZ, 0xc0, !PT ;  /* 0x0000ffff0c227812 */ /* 0x000fe400078ec0ff */
[----:B------:R-:W-:Y:S02]  /*70580*/  PRMT R10, R16, 0x5410, R10 ;  /* 0x00005410100a7816 */ /* 0x000fe4000000000a */
[----:B------:R-:W-:-:S02]  /*70590*/  LOP3.LUT R33, R11, 0xffff, RZ, 0xc0, !PT ;  /* 0x0000ffff0b217812 */ /* 0x000fc400078ec0ff */
[----:B------:R-:W-:Y:S02]  /*705a0*/  LOP3.LUT R32, R14, 0xffff, RZ, 0xc0, !PT ;  /* 0x0000ffff0e207812 */ /* 0x000fe400078ec0ff */
[----:B------:R-:W-:Y:S02]  /*705b0*/  PRMT R14, R15, 0x4210, R34 ;  /* 0x000042100f0e7816 */ /* 0x000fe40000000022 */
[----:B------:R-:W-:Y:S02]  /*705c0*/  PRMT R15, R10, 0x4210, R33 ;  /* 0x000042100a0f7816 */ /* 0x000fe40000000021 */
[----:B------:R-:W-:Y:S01]  /*705d0*/  IADD3 R10, P3, R41, R5, RZ ;  /* 0x00000005290a7210 */ /* 0x000fe20007f7e0ff */
[----:B0-----:R-:W-:Y:S04]  /*705e0*/  STL.64 [R1+0x290], R48 ;  /* 0x0002903001007387 */ /* 0x001fe80000100a00 */
[----:B------:R-:W-:Y:S01]  /*705f0*/  IMAD.X R11, R9, 0x1, R7, P3 ;  /* 0x00000001090b7824 */ /* 0x000fe200018e0607 */
[----:B------:R-:W-:Y:S04]  /*70600*/  STL.64 [R1+0x298], R50 ;  /* 0x0002983201007387 */ /* 0x000fe80000100a00 */
[----:B------:R0:W-:Y:S02]  /*70610*/  STL.64 [R1+0xec0], R10 ;  /* 0x000ec00a01007387 */ /* 0x0001e40000100a00 */
[----:B0-----:R-:W-:-:S02]  /*70620*/  IADD3 R10, P3, R41, R6, RZ ;  /* 0x00000006290a7210 */ /* 0x001fc40007f7e0ff */
[----:B------:R-:W3:Y:S01]  /*70630*/  LDL.LU R41, [R1+0x30] ;  /* 0x0000300001297983 */ /* 0x000ee20000300800 */
[----:B------:R-:W-:-:S04]  /*70640*/  F2FP.SATFINITE.E4M3.F32.PACK_AB_MERGE_C R13, R38, R43, RZ ;  /* 0x0000002b260d723e */ /* 0x000fc800048070ff */
[----:B------:R-:W-:Y:S02]  /*70650*/  LOP3.LUT R31, R13, 0xffff, RZ, 0xc0, !PT ;  /* 0x0000ffff0d1f7812 */ /* 0x000fe400078ec0ff */
[----:B------:R-:W-:Y:S02]  /*70660*/  PRMT R12, R20, 0x4210, R32 ;  /* 0x00004210140c7816 */ /* 0x000fe40000000020 */
[----:B------:R-:W-:Y:S01]  /*70670*/  PRMT R13, R17, 0x4210, R31 ;  /* 0x00004210110d7816 */ /* 0x000fe2000000001f */
[----:B------:R-:W-:-:S04]  /*70680*/  NOP ;  /* 0x0000000000007918 */ /* 0x000fc80000000000 */
[----:B------:R0:W-:Y:S01]  /*70690*/  STSM.16.M88.4 [R45], R12 ;  /* 0x0000000c2d007844 */ /* 0x0001e20000000200 */
[----:B------:R-:W-:Y:S01]  /*706a0*/  IMAD.X R11, R9, 0x1, R8, P3 ;  /* 0x00000001090b7824 */ /* 0x000fe200018e0608 */
        /* <DEDUP_REMOVED lines=11> */
[----:B------:R-:W-:Y:S02]  /*70760*/  SHF.R.U32.HI R17, RZ, 0x8, R19 ;  /* 0x00000008ff117819 */ /* 0x000fe40000011613 */
[----:B------:R-:W-:Y:S02]  /*70770*/  SHF.R.U32.HI R16, RZ, 0x8, R18 ;  /* 0x00000008ff107819 */ /* 0x000fe40000011612 */
[----:B------:R-:W-:Y:S02]  /*70780*/  LOP3.LUT R17, R17, 0xffff, RZ, 0xc0, !PT ;  /* 0x0000ffff11117812 */ /* 0x000fe400078ec0ff */
[----:B------:R-:W-:Y:S02]  /*70790*/  LOP3.LUT R16, R16, 0xffff, RZ, 0xc0, !PT ;  /* 0x0000ffff10107812 */ /* 0x000fe400078ec0ff */
[----:B------:R-:W-:-:S04]  /*707a0*/  SHF.R.U32.HI R14, RZ, 0x8, R28 ;  /* 0x00000008ff0e7819 */ /* 0x000fc8000001161c */
[----:B------:R-:W-:-:S04]  /*707b0*/  LOP3.LUT R14, R14, 0xffff, RZ, 0xc0, !PT ;  /* 0x0000ffff0e0e7812 */ /* 0x000fc800078ec0ff */
[----:B------:R-:W-:Y:S02]  /*707c0*/  PRMT R14, R14, 0x3340, R0 ;  /* 0x000033400e0e7816 */ /* 0x000fe40000000000 */
[----:B--2---:R-:W-:Y:S02]  /*707d0*/  SHF.R.S32.HI R9, RZ, 0x1f, R36 ;  /* 0x0000001fff097819 */ /* 0x004fe40000011424 */
[----:B0-----:R-:W-:-:S05]  /*707e0*/  IADD3 R10, P3, R36, R0, RZ ;  /* 0x00000000240a7210 */ /* 0x001fca0007f7e0ff */
[----:B------:R-:W-:Y:S01]  /*707f0*/  IMAD.X R11, R9, 0x1, R2, P3 ;  /* 0x00000001090b7824 */ /* 0x000fe200018e0602 */
[----:B------:R-:W-:-:S05]  /*70800*/  IADD3 R20, P3, R36, R3, RZ ;  /* 0x0000000324147210 */ /* 0x000fca0007f7e0ff */
[----:B------:R-:W-:Y:S01]  /*70810*/  IMAD.X R21, R9, 0x1, R4, P3 ;  /* 0x0000000109157824 */ /* 0x000fe200018e0604 */
[----:B------:R0:W-:Y:S04]  /*70820*/  STL.64 [R1+0xea0], R10 ;  /* 0x000ea00a01007387 */ /* 0x0001e80000100a00 */
[----:B------:R1:W-:Y:S01]  /*70830*/  STL.64 [R1+0xe98], R20 ;  /* 0x000e981401007387 */ /* 0x0003e20000100a00 */
[----:B0-----:R-:W-:Y:S02]  /*70840*/  SHF.R.U32.HI R10, RZ, 0x8, R23 ;  /* 0x00000008ff0a7819 */ /* 0x001fe40000011617 */
[----:B-1----:R-:W-:Y:S02]  /*70850*/  IADD3 R20, P3, R36, R5, RZ ;  /* 0x0000000524147210 */ /* 0x002fe40007f7e0ff */
[----:B------:R-:W-:-:S03]  /*70860*/  LOP3.LUT R10, R10, 0xffff, RZ, 0xc0, !PT ;  /* 0x0000ffff0a0a7812 */ /* 0x000fc600078ec0ff */
[C---:B------:R-:W-:Y:S01]  /*70870*/  IMAD.X R21, R9.reuse, 0x1, R7, P3 ;  /* 0x0000000109157824 */ /* 0x040fe200018e0607 */
[----:B------:R-:W-:Y:S02]  /*70880*/  IADD3 R18, P3, R36, R6, RZ ;  /* 0x0000000624127210 */ /* 0x000fe40007f7e0ff */
[----:B------:R-:W-:Y:S02]  /*70890*/  PRMT R17, R10, 0x3340, R17 ;  /* 0x000033400a117816 */ /* 0x000fe40000000011 */
[----:B------:R-:W-:Y:S01]  /*708a0*/  SHF.R.U32.HI R10, RZ, 0x8, R22 ;  /* 0x00000008ff0a7819 */ /* 0x000fe20000011616 */
[----:B------:R-:W-:Y:S01]  /*708b0*/  IMAD.X R19, R9, 0x1, R8, P3 ;  /* 0x0000000109137824 */ /* 0x000fe200018e0608 */
[----:B------:R-:W-:Y:S02]  /*708c0*/  STL.64 [R1+0xe90], R20 ;  /* 0x000e901401007387 */ /* 0x000fe40000100a00 */
[----:B------:R-:W-:Y:S02]  /*708d0*/  LOP3.LUT R10, R10, 0xffff, RZ, 0xc0, !PT ;  /* 0x0000ffff0a0a7812 */ /* 0x000fe400078ec0ff */
[----:B------:R-:W2:Y:S04]  /*708e0*/  LDL.LU R61, [R1+0x34] ;  /* 0x00003400013d7983 */ /* 0x000ea80000300800 */
[----:B------:R0:W-:Y:S01]  /*708f0*/  STL.64 [R1+0xe88], R18 ;  /* 0x000e881201007387 */ /* 0x0001e20000100a00 */
[----:B------:R-:W-:-:S02]  /*70900*/  PRMT R16, R10, 0x3340, R16 ;  /* 0x000033400a107816 */ /* 0x000fc40000000010 */
[----:B---3--:R-:W-:Y:S01]  /*70910*/  SHF.R.S32.HI R9, RZ, 0x1f, R41 ;  /* 0x0000001fff097819 */ /* 0x008fe20000011429 */
[----:B------:R-:W3:Y:S01]  /*70920*/  LDL.LU R39, [R1+0x350] ;  /* 0x0003500001277983 */ /* 0x000ee20000300800 */
[----:B------:R-:W-:-:S03]  /*70930*/  SHF.R.U32.HI R10, RZ, 0x8, R30 ;  /* 0x00000008ff0a7819 */ /* 0x000fc6000001161e */
[----:B------:R-:W3:Y:S01]  /*70940*/  LDL.LU R37, [R1+0x354] ;  /* 0x0003540001257983 */ /* 0x000ee20000300800 */
[----:B0-----:R-:W-:Y:S02]  /*70950*/  IADD3 R18, P3, R41, R0, RZ ;  /* 0x0000000029127210 */ /* 0x001fe40007f7e0ff */
[----:B------:R-:W-:-:S03]  /*70960*/  LOP3.LUT R10, R10, 0xffff, RZ, 0xc0, !PT ;  /* 0x0000ffff0a0a7812 */ /* 0x000fc600078ec0ff */
[----:B------:R-:W-:Y:S01]  /*70970*/  IMAD.X R19, R9, 0x1, R2, P3 ;  /* 0x0000000109137824 */ /* 0x000fe200018e0602 */
[----:B------:R-:W-:-:S04]  /*70980*/  PRMT R10, R10, 0x3340, R0 ;  /* 0x000033400a0a7816 */ /* 0x000fc80000000000 */
[----:B------:R0:W-:Y:S01]  /*70990*/  STL.64 [R1+0xe78], R18 ;  /* 0x000e781201007387 */ /* 0x0001e20000100a00 */
[----:B------:R-:W-:Y:S02]  /*709a0*/  PRMT R10, R16, 0x5410, R10 ;  /* 0x00005410100a7816 */ /* 0x000fe4000000000a */
[----:B0-----:R-:W-:-:S05]  /*709b0*/  IADD3 R18, P3, R41, R3, RZ ;  /* 0x0000000329127210 */ /* 0x001fca0007f7e0ff */
[----:B------:R-:W-:Y:S01]  /*709c0*/  IMAD.X R19, R9, 0x1, R4, P3 ;  /* 0x0000000109137824 */ /* 0x000fe200018e0604 */
[----:B------:R-:W-:Y:S02]  /*709d0*/  IADD3 R16, P3, R41, R5, RZ ;  /* 0x0000000529107210 */ /* 0x000fe40007f7e0ff */
[----:B------:R-:W-:-:S03]  /*709e0*/  PRMT R14, R17, 0x5410, R14 ;  /* 0x00005410110e7816 */ /* 0x000fc6000000000e */
[----:B------:R-:W-:Y:S01]  /*709f0*/  IMAD.X R17, R9, 0x1, R7, P3 ;  /* 0x0000000109117824 */ /* 0x000fe200018e0607 */
[----:B------:R-:W-:Y:S04]  /*70a00*/  STL.64 [R1+0xe80], R18 ;  /* 0x000e801201007387 */ /* 0x000fe80000100a00 */
[----:B------:R0:W-:Y:S04]  /*70a10*/  STL.64 [R1+0xeb0], R16 ;  /* 0x000eb01001007387 */ /* 0x0001e80000100a00 */
[----:B------:R-:W4:Y:S01]  /*70a20*/  LDL.LU R40, [R1+0x358] ;  /* 0x0003580001287983 */ /* 0x000f220000300800 */
[----:B0-----:R-:W-:-:S03]  /*70a30*/  IADD3 R16, P3, R41, R6, RZ ;  /* 0x0000000629107210 */ /* 0x001fc60007f7e0ff */
[----:B------:R-:W4:Y:S02]  /*70a40*/  LDL.LU R41, [R1+0x35c] ;  /* 0x00035c0001297983 */ /* 0x000f240000300800 */
[----:B------:R-:W-:Y:S02]  /*70a50*/  IMAD.X R17, R9, 0x1, R8, P3 ;  /* 0x0000000109117824 */ /* 0x000fe400018e0608 */
[----:B------:R-:W4:Y:S04]  /*70a60*/  LDL.LU R47, [R1+0x38] ;  /* 0x00003800012f7983 */ /* 0x000f280000300800 */
[----:B------:R-:W-:Y:S01]  /*70a70*/  STL.64 [R1+0xea8], R16 ;  /* 0x000ea81001007387 */ /* 0x000fe20000100a00 */
[----:B------:R-:W-:-:S03]  /*70a80*/  NOP ;  /* 0x0000000000007918 */ /* 0x000fc60000000000 */
[----:B------:R-:W0:Y:S01]  /*70a90*/  LDS.128 R16, [R45] ;  /* 0x000000002d107984 */ /* 0x000e220000000c00 */
[----:B------:R-:W-:Y:S02]  /*70aa0*/  SHF.R.U32.HI R11, RZ, 0x8, R29 ;  /* 0x00000008ff0b7819 */ /* 0x000fe4000001161d */
[----:B------:R-:W-:Y:S01]  /*70ab0*/  SHF.R.U32.HI R12, RZ, 0x8, R24 ;  /* 0x00000008ff0c7819 */ /* 0x000fe20000011618 */
[----:B------:R-:W4:Y:S01]  /*70ac0*/  LDL.LU R23, [R1+0xff0] ;  /* 0x000ff00001177983 */ /* 0x000f220000300800 */
[----:B------:R-:W-:Y:S02]  /*70ad0*/  LOP3.LUT R11, R11, 0xffff, RZ, 0xc0, !PT ;  /* 0x0000ffff0b0b7812 */ /* 0x000fe400078ec0ff */
[----:B------:R-:W-:Y:S02]  /*70ae0*/  LOP3.LUT R12, R12, 0xffff, RZ, 0xc0, !PT ;  /* 0x0000ffff0c0c7812 */ /* 0x000fe400078ec0ff */
[--C-:B------:R-:W-:Y:S02]  /*70af0*/  PRMT R11, R11, 0x3340, R0.reuse ;  /* 0x000033400b0b7816 */ /* 0x100fe40000000000 */
[----:B------:R-:W-:-:S02]  /*70b00*/  PRMT R12, R12, 0x3340, R0 ;  /* 0x000033400c0c7816 */ /* 0x000fc40000000000 */
[----:B------:R-:W-:Y:S02]  /*70b10*/  PRMT R11, R15, 0x5410, R11 ;  /* 0x000054100f0b7816 */ /* 0x000fe4000000000b */
[----:B------:R-:W-:Y:S02]  /*70b20*/  PRMT R15, R10, 0x5210, R33 ;  /* 0x000052100a0f7816 */ /* 0x000fe40000000021 */
[----:B------:R-:W-:Y:S02]  /*70b30*/  PRMT R13, R13, 0x5410, R12 ;  /* 0x000054100d0d7816 */ /* 0x000fe4000000000c */
[----:B------:R-:W-:Y:S01]  /*70b40*/  PRMT R12, R11, 0x5210, R32 ;  /* 0x000052100b0c7816 */ /* 0x000fe20000000020 */
[----:B0-----:R-:W-:Y:S04]  /*70b50*/  STL.64 [R1+0x270], R16 ;  /* 0x0002701001007387 */ /* 0x001fe80000100a00 */
[----:B------:R-:W-:Y:S04]  /*70b60*/  STL.64 [R1+0x278], R18 ;  /* 0x0002781201007387 */ /* 0x000fe80000100a00 */
        /* <DEDUP_REMOVED lines=15> */
[----:B--2---:R-:W-:-:S02]  /*70c60*/  SHF.R.S32.HI R9, RZ, 0x1f, R61 ;  /* 0x0000001fff097819 */ /* 0x004fc4000001143d */
[----:B------:R-:W-:-:S05]  /*70c70*/  IADD3 R10, P3, R61, R0, RZ ;  /* 0x000000003d0a7210 */ /* 0x000fca0007f7e0ff */
[----:B------:R-:W-:-:S05]  /*70c80*/  IMAD.X R11, R9, 0x1, R2, P3 ;  /* 0x00000001090b7824 */ /* 0x000fca00018e0602 */
[----:B------:R0:W-:Y:S04]  /*70c90*/  STL.64 [R1+0xe70], R10 ;  /* 0x000e700a01007387 */ /* 0x0001e80000100a00 */
[----:B------:R-:W2:Y:S04]  /*70ca0*/  LDL.LU R51, [R1+0xaac] ;  /* 0x000aac0001337983 */ /* 0x000ea80000300800 */
[----:B------:R-:W2:Y:S04]  /*70cb0*/  LDL.LU R50, [R1+0x8d0] ;  /* 0x0008d00001327983 */ /* 0x000ea80000300800 */
[----:B------:R-:W2:Y:S04]  /*70cc0*/  LDL.LU R48, [R1+0x8d4] ;  /* 0x0008d40001307983 */ /* 0x000ea80000300800 */
[----:B------:R-:W2:Y:S04]  /*70cd0*/  LDL.LU R49, [R1+0x8d8] ;  /* 0x0008d80001317983 */ /* 0x000ea80000300800 */
[----:B------:R-:W2:Y:S01]  /*70ce0*/  LDL.LU R35, [R1+0x8dc] ;  /* 0x0008dc0001237983 */ /* 0x000ea20000300800 */
[----:B---3--:R-:W-:-:S03]  /*70cf0*/  F2FP.SATFINITE.E4M3.F32.PACK_AB_MERGE_C R25, R37, R39, RZ ;  /* 0x000000272519723e */ /* 0x008fc600048070ff */
[----:B------:R-:W3:Y:S04]  /*70d00*/  LDL.LU R46, [R1+0x700] ;  /* 0x00070000012e7983 */ /* 0x000ee80000300800 */
[----:B------:R-:W3:Y:S04]  /*70d10*/  LDL.LU R44, [R1+0x704] ;  /* 0x00070400012c7983 */ /* 0x000ee80000300800 */
[----:B------:R-:W3:Y:S04]  /*70d20*/  LDL.LU R43, [R1+0x708] ;  /* 0x00070800012b7983 */ /* 0x000ee80000300800 */
[----:B------:R-:W3:Y:S04]  /*70d30*/  LDL.LU R38, [R1+0x70c] ;  /* 0x00070c0001267983 */ /* 0x000ee80000300800 */
[----:B------:R-:W3:Y:S04]  /*70d40*/  LDL.LU R39, [R1+0x320] ;  /* 0x0003200001277983 */ /* 0x000ee80000300800 */
[----:B------:R-:W3:Y:S01]  /*70d50*/  LDL.LU R37, [R1+0x324] ;  /* 0x0003240001257983 */ /* 0x000ee20000300800 */
[----:B----4-:R-:W-:-:S03]  /*70d60*/  F2FP.SATFINITE.E4M3.F32.PACK_AB_MERGE_C R24, R41, R40, RZ ;  /* 0x000000282918723e */ /* 0x010fc600048070ff */
[----:B------:R-:W4:Y:S04]  /*70d70*/  LDL.LU R40, [R1+0x328] ;  /* 0x0003280001287983 */ /* 0x000f280000300800 */
[----:B------:R-:W4:Y:S01]  /*70d80*/  LDL.LU R41, [R1+0x32c] ;  /* 0x00032c0001297983 */ /* 0x000f220000300800 */
        /* <DEDUP_REMOVED lines=11> */
[----:B------:R0:W-:Y:S01]  /*70e40*/  STL.64 [R1+0xe58], R10 ;  /* 0x000e580a01007387 */ /* 0x0001e20000100a00 */
[----:B------:R-:W-:-:S03]  /*70e50*/  SHF.R.S32.HI R9, RZ, 0x1f, R47 ;  /* 0x0000001fff097819 */ /* 0x000fc6000001142f */
        /* <DEDUP_REMOVED lines=10> */
[----:B------:R-:W-:Y:S02]  /*70f00*/  F2FP.SATFINITE.E4M3.F32.PACK_AB_MERGE_C R22, R26, R21, RZ ;  /* 0x000000151a16723e */ /* 0x000fe400048070ff */
[----:B0-----:R-:W-:-:S05]  /*70f10*/  IADD3 R12, P3, R47, R6, RZ ;  /* 0x000000062f0c7210 */ /* 0x001fca0007f7e0ff */
[----:B------:R-:W-:Y:S01]  /*70f20*/  IMAD.X R13, R9, 0x1, R8, P3 ;  /* 0x00000001090d7824 */ /* 0x000fe200018e0608 */
[----:B------:R-:W-:Y:S02]  /*70f30*/  SHF.R.S32.HI R9, RZ, 0x1f, R36 ;  /* 0x0000001fff097819 */ /* 0x000fe40000011424 */
[----:B------:R-:W-:Y:S02]  /*70f40*/  IADD3 R26, P3, R36, R0, RZ ;  /* 0x00000000241a7210 */ /* 0x000fe40007f7e0ff */
[----:B------:R-:W-:-:S03]  /*70f50*/  F2FP.SATFINITE.E4M3.F32.PACK_AB_MERGE_C R21, R20, R27, RZ ;  /* 0x0000001b1415723e */ /* 0x000fc600048070ff */
[----:B------:R-:W-:Y:S01]  /*70f60*/  IMAD.X R27, R9, 0x1, R2, P3 ;  /* 0x00000001091b7824 */ /* 0x000fe200018e0602 */
[----:B------:R-:W-:Y:S01]  /*70f70*/  F2FP.SATFINITE.E4M3.F32.PACK_AB_MERGE_C R17, R53, R54, RZ ;  /* 0x000000363511723e */ /* 0x000fe200048070ff */
[----:B------:R-:W-:Y:S01]  /*70f80*/  STL.64 [R1+0xe38], R12 ;  /* 0x000e380c01007387 */ /* 0x000fe20000100a00 */
[----:B------:R-:W-:Y:S02]  /*70f90*/  LOP3.LUT R25, R25, 0xffff, RZ, 0xc0, !PT ;  /* 0x0000ffff19197812 */ /* 0x000fe400078ec0ff */
[----:B------:R-:W-:Y:S01]  /*70fa0*/  LOP3.LUT R21, R21, 0xffff, RZ, 0xc0, !PT ;  /* 0x0000ffff15157812 */ /* 0x000fe200078ec0ff */
[----:B------:R0:W-:Y:S01]  /*70fb0*/  STL.64 [R1+0xd30], R26 ;  /* 0x000d301a01007387 */ /* 0x0001e20000100a00 */
[----:B------:R-:W-:Y:S02]  /*70fc0*/  F2FP.SATFINITE.E4M3.F32.PACK_AB_MERGE_C R20, R59, R60, RZ ;  /* 0x0000003c3b14723e */ /* 0x000fe400048070ff */
[----:B------:R-:W-:Y:S02]  /*70fd0*/  F2FP.SATFINITE.E4M3.F32.PACK_AB_MERGE_C R23, R29, R23, RZ ;  /* 0x000000171d17723e */ /* 0x000fe400048070ff */
[----:B------:R-:W-:-:S02]  /*70fe0*/  F2FP.SATFINITE.E4M3.F32.PACK_AB_MERGE_C R19, R57, R58, RZ ;  /* 0x0000003a3913723e */ /* 0x000fc400048070ff */
[----:B0-----:R-:W-:Y:S02]  /*70ff0*/  LOP3.LUT R27, R17, 0xffff, RZ, 0xc0, !PT ;  /* 0x0000ffff111b7812 */ /* 0x001fe400078ec0ff */
[----:B------:R-:W-:Y:S02]  /*71000*/  LOP3.LUT R26, R24, 0xffff, RZ, 0xc0, !PT ;  /* 0x0000ffff181a7812 */ /* 0x000fe400078ec0ff */
[----:B------:R-:W-:Y:S02]  /*71010*/  PRMT R17, R25, 0x3340, R21 ;  /* 0x0000334019117816 */ /* 0x000fe40000000015 */
[----:B------:R-:W-:Y:S02]  /*71020*/  LOP3.LUT R24, R20, 0xffff, RZ, 0xc0, !PT ;  /* 0x0000ffff14187812 */ /* 0x000fe400078ec0ff */
[----:B------:R-:W-:Y:S02]  /*71030*/  LOP3.LUT R23, R23, 0xffff, RZ, 0xc0, !PT ;  /* 0x0000ffff17177812 */ /* 0x000fe400078ec0ff */
[----:B------:R-:W-:-:S02]  /*71040*/  LOP3.LUT R19, R19, 0xffff, RZ, 0xc0, !PT ;  /* 0x0000ffff13137812 */ /* 0x000fc400078ec0ff */
[----:B------:R-:W-:Y:S02]  /*71050*/  F2FP.SATFINITE.E4M3.F32.PACK_AB_MERGE_C R18, R55, R56, RZ ;  /* 0x000000383712723e */ /* 0x000fe400048070ff */
[----:B------:R-:W-:Y:S02]  /*71060*/  LOP3.LUT R29, R22, 0xffff, RZ, 0xc0, !PT ;  /* 0x0000ffff161d7812 */ /* 0x000fe400078ec0ff */
[----:B------:R-:W-:Y:S02]  /*71070*/  LOP3.LUT R18, R18, 0xffff, RZ, 0xc0, !PT ;  /* 0x0000ffff12127812 */ /* 0x000fe400078ec0ff */
[----:B--2---:R-:W-:-:S04]  /*71080*/  F2FP.SATFINITE.E4M3.F32.PACK_AB_MERGE_C R10, R51, R52, RZ ;  /* 0x00000034330a723e */ /* 0x004fc800048070ff */
[----:B------:R-:W-:Y:S02]  /*71090*/  LOP3.LUT R30, R10, 0xffff, RZ, 0xc0, !PT ;  /* 0x0000ffff0a1e7812 */ /* 0x000fe400078ec0ff */
[----:B------:R-:W-:Y:S02]  /*710a0*/  F2FP.SATFINITE.E4M3.F32.PACK_AB_MERGE_C R16, R48, R50, RZ ;  /* 0x000000323010723e */ /* 0x000fe400048070ff */
[----:B------:R-:W-:Y:S02]  /*710b0*/  PRMT R10, R27, 0x3340, R0 ;  /* 0x000033401b0a7816 */ /* 0x000fe40000000000 */
[----:B------:R-:W-:Y:S01]  /*710c0*/  F2FP.SATFINITE.E4M3.F32.PACK_AB_MERGE_C R15, R35, R49, RZ ;  /* 0x00000031230f723e */ /* 0x000fe200048070ff */
[----:B------:R-:W-:Y:S01]  /*710d0*/  NOP ;  /* 0x0000000000007918 */ /* 0x000fe20000000000 */
[----:B------:R-:W0:Y:S01]  /*710e0*/  LDS.128 R48, [R45] ;  /* 0x000000002d307984 */ /* 0x000e220000000c00 */
[----:B------:R-:W-:Y:S02]  /*710f0*/  PRMT R20, R17, 0x5410, R10 ;  /* 0x0000541011147816 */ /* 0x000fe4000000000a */
[----:B------:R-:W-:-:S02]  /*71100*/  PRMT R10, R30, 0x3340, R0 ;  /* 0x000033401e0a7816 */ /* 0x000fc40000000000 */
[----:B------:R-:W-:Y:S02]  /*71110*/  PRMT R17, R26, 0x3340, R24 ;  /* 0x000033401a117816 */ /* 0x000fe40000000018 */
[----:B------:R-:W-:Y:S02]  /*71120*/  LOP3.LUT R28, R16, 0xffff, RZ, 0xc0, !PT ;  /* 0x0000ffff101c7812 */ /* 0x000fe400078ec0ff */
[----:B------:R-:W-:Y:S02]  /*71130*/  PRMT R17, R17, 0x5410, R10 ;  /* 0x0000541011117816 */ /* 0x000fe4000000000a */
[----:B------:R-:W-:Y:S02]  /*71140*/  LOP3.LUT R22, R15, 0xffff, RZ, 0xc0, !PT ;  /* 0x0000ffff0f167812 */ /* 0x000fe400078ec0ff */
[----:B------:R-:W-:Y:S02]  /*71150*/  PRMT R10, R28, 0x3340, R0 ;  /* 0x000033401c0a7816 */ /* 0x000fe40000000000 */
[----:B------:R-:W-:-:S02]  /*71160*/  PRMT R15, R23, 0x3340, R19 ;  /* 0x00003340170f7816 */ /* 0x000fc40000000013 */
[----:B---3--:R-:W-:Y:S02]  /*71170*/  F2FP.SATFINITE.E4M3.F32.PACK_AB_MERGE_C R12, R37, R39, RZ ;  /* 0x00000027250c723e */ /* 0x008fe400048070ff */
[----:B------:R-:W-:Y:S02]  /*71180*/  PRMT R15, R15, 0x5410, R10 ;  /* 0x000054100f0f7816 */ /* 0x000fe4000000000a */
[----:B------:R-:W-:Y:S02]  /*71190*/  F2FP.SATFINITE.E4M3.F32.PACK_AB_MERGE_C R14, R44, R46, RZ ;  /* 0x0000002e2c0e723e */ /* 0x000fe400048070ff */
[----:B------:R-:W-:Y:S02]  /*711a0*/  F2FP.SATFINITE.E4M3.F32.PACK_AB_MERGE_C R13, R38, R43, RZ ;  /* 0x0000002b260d723e */ /* 0x000fe400048070ff */
[----:B------:R-:W-:Y:S02]  /*711b0*/  PRMT R10, R22, 0x3340, R0 ;  /* 0x00003340160a7816 */ /* 0x000fe40000000000 */
[----:B------:R-:W-:-:S02]  /*711c0*/  PRMT R16, R29, 0x3340, R18 ;  /* 0x000033401d107816 */ /* 0x000fc40000000012 */
[----:B----4-:R-:W-:Y:S02]  /*711d0*/  F2FP.SATFINITE.E4M3.F32.PACK_AB_MERGE_C R11, R41, R40, RZ ;  /* 0x00000028290b723e */ /* 0x010fe400048070ff */
[----:B------:R-:W2:Y:S01]  /*711e0*/  LDL.LU R41, [R1+0x40] ;  /* 0x0000400001297983 */ /* 0x000ea20000300800 */
[----:B------:R-:W-:Y:S02]  /*711f0*/  LOP3.LUT R32, R12, 0xffff, RZ, 0xc0, !PT ;  /* 0x0000ffff0c207812 */ /* 0x000fe400078ec0ff */
[----:B------:R-:W-:Y:S02]  /*71200*/  PRMT R10, R16, 0x5410, R10 ;  /* 0x00005410100a7816 */ /* 0x000fe4000000000a */
[----:B------:R-:W-:Y:S02]  /*71210*/  LOP3.LUT R31, R14, 0xffff, RZ, 0xc0, !PT ;  /* 0x0000ffff0e1f7812 */ /* 0x000fe400078ec0ff */
[----:B------:R-:W-:Y:S02]  /*71220*/  LOP3.LUT R33, R13, 0xffff, RZ, 0xc0, !PT ;  /* 0x0000ffff0d217812 */ /* 0x000fe400078ec0ff */
[----:B------:R-:W-:-:S02]  /*71230*/  LOP3.LUT R34, R11, 0xffff, RZ, 0xc0, !PT ;  /* 0x0000ffff0b227812 */ /* 0x000fc400078ec0ff */
[----:B------:R-:W-:Y:S02]  /*71240*/  PRMT R14, R15, 0x4210, R32 ;  /* 0x000042100f0e7816 */ /* 0x000fe40000000020 */
[----:B------:R-:W-:Y:S02]  /*71250*/  PRMT R12, R20, 0x4210, R31 ;  /* 0x00004210140c7816 */ /* 0x000fe4000000001f */
[----:B------:R-:W-:Y:S02]  /*71260*/  PRMT R13, R17, 0x4210, R33 ;  /* 0x00004210110d7816 */ /* 0x000fe40000000021 */
[----:B------:R-:W-:Y:S01]  /*71270*/  PRMT R15, R10, 0x4210, R34 ;  /* 0x000042100a0f7816 */ /* 0x000fe20000000022 */
[----:B------:R-:W-:Y:S01]  /*71280*/  NOP ;  /* 0x0000000000007918 */ /* 0x000fe20000000000 */
[----:B------:R-:W-:-:S03]  /*71290*/  IADD3 R16, P3, R36, R3, RZ ;  /* 0x0000000324107210 */ /* 0x000fc60007f7e0ff */
[----:B------:R1:W-:Y:S02]  /*712a0*/  STSM.16.M88.4 [R45], R12 ;  /* 0x0000000c2d007844 */ /* 0x0003e40000000200 */
[----:B------:R-:W-:Y:S02]  /*712b0*/  IMAD.X R17, R9, 0x1, R4, P3 ;  /* 0x0000000109117824 */ /* 0x000fe400018e0604 */
[----:B0-----:R-:W-:Y:S01]  /*712c0*/  STL.64 [R1+0x230], R48 ;  /* 0x0002303001007387 */ /* 0x001fe20000100a00 */
[----:B-1----:R-:W-:-:S03]  /*712d0*/  IADD3 R12, P3, R36, R5, RZ ;  /* 0x00000005240c7210 */ /* 0x002fc60007f7e0ff */
[----:B------:R-:W-:Y:S02]  /*712e0*/  STL.64 [R1+0x238], R50 ;  /* 0x0002383201007387 */ /* 0x000fe40000100a00 */
[----:B------:R-:W-:Y:S02]  /*712f0*/  IMAD.X R13, R9, 0x1, R7, P3 ;  /* 0x00000001090d7824 */ /* 0x000fe400018e0607 */
[----:B------:R-:W-:Y:S04]  /*71300*/  STL.64 [R1+0xcf8], R16 ;  /* 0x000cf81001007387 */ /* 0x000fe80000100a00 */
[----:B------:R0:W-:Y:S04]  /*71310*/  STL.64 [R1+0xd10], R12 ;  /* 0x000d100c01007387 */ /* 0x0001e80000100a00 */
[----:B------:R-:W3:Y:S01]  /*71320*/  LDL.LU R37, [R1+0x44] ;  /* 0x0000440001257983 */ /* 0x000ee20000300800 */
[----:B------:R-:W-:-:S02]  /*71330*/  SHF.R.U32.HI R14, RZ, 0x8, R19 ;  /* 0x00000008ff0e7819 */ /* 0x000fc40000011613 */
[----:B0-----:R-:W-:Y:S02]  /*71340*/  IADD3 R12, P3, R36, R6, RZ ;  /* 0x00000006240c7210 */ /* 0x001fe40007f7e0ff */
[----:B------:R-:W-:-:S03]  /*71350*/  SHF.R.U32.HI R10, RZ, 0x8, R25 ;  /* 0x00000008ff0a7819 */ /* 0x000fc60000011619 */
[----:B------:R-:W-:Y:S01]  /*71360*/  IMAD.X R13, R9, 0x1, R8, P3 ;  /* 0x00000001090d7824 */ /* 0x000fe200018e0608 */
[----:B------:R-:W-:Y:S02]  /*71370*/  SHF.R.U32.HI R9, RZ, 0x8, R23 ;  /* 0x00000008ff097819 */ /* 0x000fe40000011617 */
[----:B------:R-:W-:Y:S02]  /*71380*/  SHF.R.U32.HI R15, RZ, 0x8, R21 ;  /* 0x00000008ff0f7819 */ /* 0x000fe40000011615 */
[----:B------:R-:W-:Y:S02]  /*71390*/  LOP3.LUT R9, R9, 0xffff, RZ, 0xc0, !PT ;  /* 0x0000ffff09097812 */ /* 0x000fe400078ec0ff */
[----:B------:R-:W-:Y:S02]  /*713a0*/  LOP3.LUT R14, R14, 0xffff, RZ, 0xc0, !PT ;  /* 0x0000ffff0e0e7812 */ /* 0x000fe400078ec0ff */
[----:B------:R-:W-:Y:S02]  /*713b0*/  LOP3.LUT R10, R10, 0xffff, RZ, 0xc0, !PT ;  /* 0x0000ffff0a0a7812 */ /* 0x000fe400078ec0ff */
[----:B------:R-:W-:-:S02]  /*713c0*/  LOP3.LUT R15, R15, 0xffff, RZ, 0xc0, !PT ;  /* 0x0000ffff0f0f7812 */ /* 0x000fc400078ec0ff */
[----:B------:R-:W-:Y:S02]  /*713d0*/  PRMT R14, R9, 0x3340, R14 ;  /* 0x00003340090e7816 */ /* 0x000fe4000000000e */
[----:B------:R-:W-:Y:S02]  /*713e0*/  PRMT R15, R10, 0x3340, R15 ;  /* 0x000033400a0f7816 */ /* 0x000fe4000000000f */
[----:B------:R-:W-:Y:S02]  /*713f0*/  SHF.R.U32.HI R10, RZ, 0x8, R26 ;  /* 0x00000008ff0a7819 */ /* 0x000fe4000001161a */
[----:B------:R-:W-:Y:S01]  /*71400*/  SHF.R.U32.HI R17, RZ, 0x8, R24 ;  /* 0x00000008ff117819 */ /* 0x000fe20000011618 */
[----:B------:R0:W-:Y:S01]  /*71410*/  STL.64 [R1+0xd08], R12 ;  /* 0x000d080c01007387 */ /* 0x0001e20000100a00 */
[----:B------:R-:W-:Y:S02]  /*71420*/  LOP3.LUT R10, R10, 0xffff, RZ, 0xc0, !PT ;  /* 0x0000ffff0a0a7812 */ /* 0x000fe400078ec0ff */
[----:B------:R-:W-:-:S02]  /*71430*/  LOP3.LUT R17, R17, 0xffff, RZ, 0xc0, !PT ;  /* 0x0000ffff11117812 */ /* 0x000fc400078ec0ff */
[----:B------:R-:W-:Y:S02]  /*71440*/  SHF.R.U32.HI R16, RZ, 0x8, R18 ;  /* 0x00000008ff107819 */ /* 0x000fe40000011612 */
[----:B------:R-:W-:Y:S02]  /*71450*/  SHF.R.U32.HI R18, RZ, 0x8, R22 ;  /* 0x00000008ff127819 */ /* 0x000fe40000011616 */
[----:B------:R-:W-:Y:S02]  /*71460*/  PRMT R17, R10, 0x3340, R17 ;  /* 0x000033400a117816 */ /* 0x000fe40000000011 */
[----:B0-----:R-:W-:Y:S02]  /*71470*/  SHF.R.U32.HI R12, RZ, 0x8, R29 ;  /* 0x00000008ff0c7819 */ /* 0x001fe4000001161d */
[----:B------:R-:W-:Y:S02]  /*71480*/  SHF.R.U32.HI R10, RZ, 0x8, R28 ;  /* 0x00000008ff0a7819 */ /* 0x000fe4000001161c */
[----:B------:R-:W-:-:S02]  /*71490*/  LOP3.LUT R12, R12, 0xffff, RZ, 0xc0, !PT ;  /* 0x0000ffff0c0c7812 */ /* 0x000fc400078ec0ff */
[----:B------:R-:W-:Y:S02]  /*714a0*/  LOP3.LUT R16, R16, 0xffff, RZ, 0xc0, !PT ;  /* 0x0000ffff10107812 */ /* 0x000fe400078ec0ff */
[----:B------:R-:W-:Y:S02]  /*714b0*/  LOP3.LUT R18, R18, 0xffff, RZ, 0xc0, !PT ;  /* 0x0000ffff12127812 */ /* 0x000fe400078ec0ff */
[----:B------:R-:W-:Y:S02]  /*714c0*/  LOP3.LUT R10, R10, 0xffff, RZ, 0xc0, !PT ;  /* 0x0000ffff0a0a7812 */ /* 0x000fe400078ec0ff */
[----:B------:R-:W-:Y:S02]  /*714d0*/  SHF.R.U32.HI R11, RZ, 0x8, R27 ;  /* 0x00000008ff0b7819 */ /* 0x000fe4000001161b */
[----:B------:R-:W-:Y:S02]  /*714e0*/  PRMT R16, R12, 0x3340, R16 ;  /* 0x000033400c107816 */ /* 0x000fe40000000010 */
[----:B------:R-:W-:-:S02]  /*714f0*/  PRMT R12, R18, 0x3340, R0 ;  /* 0x00003340120c7816 */ /* 0x000fc40000000000 */
[----:B------:R-:W-:Y:S02]  /*71500*/  PRMT R10, R10, 0x3340, R0 ;  /* 0x000033400a0a7816 */ /* 0x000fe40000000000 */
[----:B------:R-:W-:Y:S02]  /*71510*/  LOP3.LUT R11, R11, 0xffff, RZ, 0xc0, !PT ;  /* 0x0000ffff0b0b7812 */ /* 0x000fe400078ec0ff */
[----:B------:R-:W-:Y:S02]  /*71520*/  PRMT R10, R14, 0x5410, R10 ;  /* 0x000054100e0a7816 */ /* 0x000fe4000000000a */
[----:B------:R-:W-:Y:S02]  /*71530*/  PRMT R11, R11, 0x3340, R0 ;  /* 0x000033400b0b7816 */ /* 0x000fe40000000000 */
[----:B------:R-:W-:Y:S02]  /*71540*/  SHF.R.U32.HI R13, RZ, 0x8, R30 ;  /* 0x00000008ff0d7819 */ /* 0x000fe4000001161e */
[----:B------:R-:W-:-:S02]  /*71550*/  PRMT R11, R15, 0x5410, R11 ;  /* 0x000054100f0b7816 */ /* 0x000fc4000000000b */
[----:B------:R-:W-:-:S04]  /*71560*/  LOP3.LUT R13, R13, 0xffff, RZ, 0xc0, !PT ;  /* 0x0000ffff0d0d7812 */ /* 0x000fc800078ec0ff */
[----:B------:R-:W-:-:S04]  /*71570*/  PRMT R13, R13, 0x3340, R0 ;  /* 0x000033400d0d7816 */ /* 0x000fc80000000000 */
[----:B------:R-:W-:Y:S02]  /*71580*/  PRMT R13, R17, 0x5410, R13 ;  /* 0x00005410110d7816 */ /* 0x000fe4000000000d */
[----:B--2---:R-:W-:Y:S02]  /*71590*/  SHF.R.S32.HI R9, RZ, 0x1f, R41 ;  /* 0x0000001fff097819 */ /* 0x004fe40000011429 */
[----:B------:R-:W-:-:S05]  /*715a0*/  IADD3 R20, P3, R41, R0, RZ ;  /* 0x0000000029147210 */ /* 0x000fca0007f7e0ff */
[----:B------:R-:W-:-:S05]  /*715b0*/  IMAD.X R21, R9, 0x1, R2, P3 ;  /* 0x0000000109157824 */ /* 0x000fca00018e0602 */
[----:B------:R0:W-:Y:S04]  /*715c0*/  STL.64 [R1+0xd00], R20 ;  /* 0x000d001401007387 */ /* 0x0001e80000100a00 */
[----:B------:R-:W2:Y:S04]  /*715d0*/  LDL.LU R38, [R1+0x370] ;  /* 0x0003700001267983 */ /* 0x000ea80000300800 */
[----:B------:R-:W2:Y:S01]  /*715e0*/  LDL.LU R39, [R1+0x374] ;  /* 0x0003740001277983 */ /* 0x000ea20000300800 */
[----:B0-----:R-:W-:-:S05]  /*715f0*/  IADD3 R20, P3, R41, R3, RZ ;  /* 0x0000000329147210 */ /* 0x001fca0007f7e0ff */
[----:B------:R-:W-:Y:S01]  /*71600*/  IMAD.X R21, R9, 0x1, R4, P3 ;  /* 0x0000000109157824 */ /* 0x000fe200018e0604 */
[----:B------:R-:W-:-:S05]  /*71610*/  IADD3 R18, P3, R41, R5, RZ ;  /* 0x0000000529127210 */ /* 0x000fca0007f7e0ff */
[----:B------:R-:W-:Y:S01]  /*71620*/  IMAD.X R19, R9, 0x1, R7, P3 ;  /* 0x0000000109137824 */ /* 0x000fe200018e0607 */
[----:B------:R-:W-:Y:S01]  /*71630*/  IADD3 R14, P3, R41, R6, RZ ;  /* 0x00000006290e7210 */ /* 0x000fe20007f7e0ff */
[----:B------:R-:W-:Y:S04]  /*71640*/  STL.64 [R1+0xd28], R20 ;  /* 0x000d281401007387 */ /* 0x000fe80000100a00 */
[----:B------:R-:W-:Y:S01]  /*71650*/  IMAD.X R15, R9, 0x1, R8, P3 ;  /* 0x00000001090f7824 */ /* 0x000fe200018e0608 */
[----:B------:R0:W-:Y:S04]  /*71660*/  STL.64 [R1+0xd48], R18 ;  /* 0x000d481201007387 */ /* 0x0001e80000100a00 */
[----:B------:R1:W-:Y:S01]  /*71670*/  STL.64 [R1+0xd40], R14 ;  /* 0x000d400e01007387 */ /* 0x0003e20000100a00 */
[----:B---3--:R-:W-:-:S02]  /*71680*/  SHF.R.S32.HI R9, RZ, 0x1f, R37 ;  /* 0x0000001fff097819 */ /* 0x008fc40000011425 */
[----:B0-----:R-:W-:Y:S02]  /*71690*/  IADD3 R18, P3, R37, R0, RZ ;  /* 0x0000000025127210 */ /* 0x001fe40007f7e0ff */
[----:B-1----:R-:W-:-:S03]  /*716a0*/  PRMT R15, R16, 0x5410, R12 ;  /* 0x00005410100f7816 */ /* 0x002fc6000000000c */
[----:B------:R-:W-:Y:S01]  /*716b0*/  IMAD.X R19, R9, 0x1, R2, P3 ;  /* 0x0000000109137824 */ /* 0x000fe200018e0602 */
[----:B------:R-:W-:-:S05]  /*716c0*/  IADD3 R16, P3, R37, R3, RZ ;  /* 0x0000000325107210 */ /* 0x000fca0007f7e0ff */
[----:B------:R-:W-:Y:S01]  /*716d0*/  IMAD.X R17, R9, 0x1, R4, P3 ;  /* 0x0000000109117824 */ /* 0x000fe200018e0604 */
[----:B------:R-:W-:Y:S04]  /*716e0*/  STL.64 [R1+0xd38], R18 ;  /* 0x000d381201007387 */ /* 0x000fe80000100a00 */
[----:B------:R-:W3:Y:S04]  /*716f0*/  LDL.LU R54, [R1+0x48] ;  /* 0x0000480001367983 */ /* 0x000ee80000300800 */
[----:B------:R-:W4:Y:S04]  /*71700*/  LDL.LU R40, [R1+0x4c] ;  /* 0x00004c0001287983 */ /* 0x000f280000300800 */
[----:B------:R-:W-:Y:S01]  /*71710*/  STL.64 [R1+0xe30], R16 ;  /* 0x000e301001007387 */ /* 0x000fe20000100a00 */
[----:B------:R-:W-:-:S03]  /*71720*/  NOP ;  /* 0x0000000000007918 */ /* 0x000fc60000000000 */
[----:B------:R-:W0:Y:S04]  /*71730*/  LDS.128 R16, [R45] ;  /* 0x000000002d107984 */ /* 0x000e280000000c00 */
[----:B------:R-:W4:Y:S04]  /*71740*/  LDL.LU R24, [R1+0x378] ;  /* 0x0003780001187983 */ /* 0x000f280000300800 */
[----:B0-----:R-:W-:Y:S04]  /*71750*/  STL.64 [R1+0x250], R16 ;  /* 0x0002501001007387 */ /* 0x001fe80000100a00 */
[----:B------:R-:W-:Y:S04]  /*71760*/  STL.64 [R1+0x258], R18 ;  /* 0x0002581201007387 */ /* 0x000fe80000100a00 */
[----:B------:R-:W4:Y:S04]  /*71770*/  LDL.LU R26, [R1+0x37c] ;  /* 0x00037c00011a7983 */ /* 0x000f280000300800 */
[----:B------:R-:W4:Y:S04]  /*71780*/  LDL.LU R27, [R1+0xfe0] ;  /* 0x000fe000011b7983 */ /* 0x000f280000300800 */
[----:B------:R-:W4:Y:S04]  /*71790*/  LDL.LU R21, [R1+0xfe4] ;  /* 0x000fe40001157983 */ /* 0x000f280000300800 */
[----:B------:R-:W3:Y:S04]  /*717a0*/  LDL.LU R36, [R1+0xfe8] ;  /* 0x000fe80001247983 */ /* 0x000ee80000300800 */
[----:B------:R-:W3:Y:S01]  /*717b0*/  LDL.LU R41, [R1+0xfec] ;  /* 0x000fec0001297983 */ /* 0x000ee20000300800 */
[----:B------:R-:W-:-:S02]  /*717c0*/  PRMT R14, R10, 0x5210, R32 ;  /* 0x000052100a0e7816 */ /* 0x000fc40000000020 */
[----:B------:R-:W-:Y:S01]  /*717d0*/  IADD3 R10, P3, R37, R5, RZ ;  /* 0x00000005250a7210 */ /* 0x000fe20007f7e0ff */
[----:B------:R-:W4:Y:S01]  /*717e0*/  LDL.LU R20, [R1+0xe20] ;  /* 0x000e200001147983 */ /* 0x000f220000300800 */
[----:B------:R-:W-:-:S03]  /*717f0*/  PRMT R12, R11, 0x5210, R31 ;  /* 0x000052100b0c7816 */ /* 0x000fc6000000001f */
[----:B------:R-:W-:Y:S01]  /*71800*/  IMAD.X R11, R9, 0x1, R7, P3 ;  /* 0x00000001090b7824 */ /* 0x000fe200018e0607 */
[----:B------:R-:W4:Y:S04]  /*71810*/  LDL.LU R61, [R1+0xe24] ;  /* 0x000e2400013d7983 */ /* 0x000f280000300800 */
[----:B------:R-:W4:Y:S04]  /*71820*/  LDL.LU R60, [R1+0xe28] ;  /* 0x000e2800013c7983 */ /* 0x000f280000300800 */
[----:B------:R0:W-:Y:S04]  /*71830*/  STL.64 [R1+0xd20], R10 ;  /* 0x000d200a01007387 */ /* 0x0001e80000100a00 */
[----:B------:R-:W4:Y:S04]  /*71840*/  LDL.LU R59, [R1+0xe2c] ;  /* 0x000e2c00013b7983 */ /* 0x000f280000300800 */
[----:B------:R-:W4:Y:S04]  /*71850*/  LDL.LU R58, [R1+0xc60] ;  /* 0x000c6000013a7983 */ /* 0x000f280000300800 */
[----:B------:R-:W4:Y:S01]  /*71860*/  LDL.LU R57, [R1+0xc64] ;  /* 0x000c640001397983 */ /* 0x000f220000300800 */
[----:B0-----:R-:W-:-:S03]  /*71870*/  IADD3 R10, P3, R37, R6, RZ ;  /* 0x00000006250a7210 */ /* 0x001fc60007f7e0ff */
        /* <DEDUP_REMOVED lines=14> */
[----:B------:R-:W4:Y:S01]  /*71960*/  LDL.LU R43, [R1+0x6f8] ;  /* 0x0006f800012b7983 */ /* 0x000f220000300800 */
[----:B--2---:R-:W-:-:S03]  /*71970*/  F2FP.SATFINITE.E4M3.F32.PACK_AB_MERGE_C R25, R39, R38, RZ ;  /* 0x000000262719723e */ /* 0x004fc600048070ff */
[----:B------:R-:W2:Y:S04]  /*71980*/  LDL.LU R38, [R1+0x6fc] ;  /* 0x0006fc0001267983 */ /* 0x000ea80000300800 */
[----:B------:R-:W2:Y:S04]  /*71990*/  LDL.LU R39, [R1+0x300] ;  /* 0x0003000001277983 */ /* 0x000ea80000300800 */
[----:B------:R-:W2:Y:S01]  /*719a0*/  LDL.LU R37, [R1+0x304] ;  /* 0x0003040001257983 */ /* 0x000ea20000300800 */
[----:B---3--:R-:W-:-:S03]  /*719b0*/  F2FP.SATFINITE.E4M3.F32.PACK_AB_MERGE_C R22, R41, R36, RZ ;  /* 0x000000242916723e */ /* 0x008fc600048070ff */
[----:B------:R-:W3:Y:S04]  /*719c0*/  LDL.LU R36, [R1+0x308] ;  /* 0x0003080001247983 */ /* 0x000ee80000300800 */
[----:B------:R-:W3:Y:S01]  /*719d0*/  LDL.LU R41, [R1+0x30c] ;  /* 0x00030c0001297983 */ /* 0x000ee20000300800 */
[----:B------:R-:W-:Y:S02]  /*719e0*/  SHF.R.S32.HI R9, RZ, 0x1f, R54 ;  /* 0x0000001fff097819 */ /* 0x000fe40000011436 */
        /* <DEDUP_REMOVED lines=11> */
[----:B----4-:R-:W-:-:S04]  /*71aa0*/  SHF.R.S32.HI R9, RZ, 0x1f, R40 ;  /* 0x0000001fff097819 */ /* 0x010fc80000011428 */
[----:B------:R0:W-:Y:S02]  /*71ab0*/  STL.64 [R1+0xcd8], R10 ;  /* 0x000cd80a01007387 */ /* 0x0001e40000100a00 */
[----:B0-----:R-:W-:-:S05]  /*71ac0*/  IADD3 R10, P3, R40, R0, RZ ;  /* 0x00000000280a7210 */ /* 0x001fca0007f7e0ff */
[----:B------:R-:W-:-:S05]  /*71ad0*/  IMAD.X R11, R9, 0x1, R2, P3 ;  /* 0x00000001090b7824 */ /* 0x000fca00018e0602 */
[----:B------:R0:W-:Y:S01]  /*71ae0*/  STL.64 [R1+0xcd0], R10 ;  /* 0x000cd00a01007387 */ /* 0x0001e20000100a00 */
[----:B------:R-:W-:Y:S02]  /*71af0*/  F2FP.SATFINITE.E4M3.F32.PACK_AB_MERGE_C R24, R26, R24, RZ ;  /* 0x000000181a18723e */ /* 0x000fe400048070ff */
[----:B------:R-:W-:Y:S02]  /*71b00*/  PRMT R13, R13, 0x5210, R33 ;  /* 0x000052100d0d7816 */ /* 0x000fe40000000021 */
[C---:B0-----:R-:W-:Y:S02]  /*71b10*/  IADD3 R10, P3, R40.reuse, R3, RZ ;  /* 0x00000003280a7210 */ /* 0x041fe40007f7e0ff */
[----:B------:R-:W-:Y:S01]  /*71b20*/  PRMT R15, R15, 0x5210, R34 ;  /* 0x000052100f0f7816 */ /* 0x000fe20000000022 */
[----:B------:R-:W-:Y:S02]  /*71b30*/  NOP ;  /* 0x0000000000007918 */ /* 0x000fe40000000000 */
[----:B------:R-:W-:Y:S01]  /*71b40*/  IMAD.X R11, R9, 0x1, R4, P3 ;  /* 0x00000001090b7824 */ /* 0x000fe200018e0604 */
[----:B------:R-:W-:-:S02]  /*71b50*/  IADD3 R26, P3, R40, R5, RZ ;  /* 0x00000005281a7210 */ /* 0x000fc40007f7e0ff */
[----:B------:R-:W-:Y:S01]  /*71b60*/  F2FP.SATFINITE.E4M3.F32.PACK_AB_MERGE_C R23, R21, R27, RZ ;  /* 0x0000001b1517723e */ /* 0x000fe200048070ff */
[----:B------:R2:W-:Y:S02]  /*71b70*/  STSM.16.M88.4 [R45], R12 ;  /* 0x0000000c2d007844 */ /* 0x0005e40000000200 */
[----:B------:R-:W-:Y:S02]  /*71b80*/  IMAD.X R27, R9, 0x1, R7, P3 ;  /* 0x00000001091b7824 */ /* 0x000fe400018e0607 */
[----:B------:R0:W-:Y:S04]  /*71b90*/  STL.64 [R1+0xcc8], R10 ;  /* 0x000cc80a01007387 */ /* 0x0001e80000100a00 */
[----:B------:R1:W-:Y:S01]  /*71ba0*/  STL.64 [R1+0xcb0], R26 ;  /* 0x000cb01a01007387 */ /* 0x0003e20000100a00 */
[----:B--2---:R-:W-:-:S02]  /*71bb0*/  F2FP.SATFINITE.E4M3.F32.PACK_AB_MERGE_C R12, R38, R43, RZ ;  /* 0x0000002b260c723e */ /* 0x004fc400048070ff */
[----:B0-----:R-:W-:Y:S02]  /*71bc0*/  F2FP.SATFINITE.E4M3.F32.PACK_AB_MERGE_C R11, R37, R39, RZ ;  /* 0x00000027250b723e */ /* 0x001fe400048070ff */
[----:B-1----:R-:W-:-:S05]  /*71bd0*/  IADD3 R26, P3, R40, R6, RZ ;  /* 0x00000006281a7210 */ /* 0x002fca0007f7e0ff */
[----:B------:R-:W-:Y:S01]  /*71be0*/  IMAD.X R27, R9, 0x1, R8, P3 ;  /* 0x00000001091b7824 */ /* 0x000fe200018e0608 */
[----:B---3--:R-:W-:Y:S01]  /*71bf0*/  F2FP.SATFINITE.E4M3.F32.PACK_AB_MERGE_C R10, R41, R36, RZ ;  /* 0x00000024290a723e */ /* 0x008fe200048070ff */
[----:B------:R-:W-:Y:S01]  /*71c00*/  NOP ;  /* 0x0000000000007918 */ /* 0x000fe20000000000 */
[----:B------:R-:W0:Y:S04]  /*71c10*/  LDS.128 R36, [R45] ;  /* 0x000000002d247984 */ /* 0x000e280000000c00 */
[----:B------:R-:W2:Y:S04]  /*71c20*/  LDL.LU R41, [R1+0x50] ;  /* 0x0000500001297983 */ /* 0x000ea80000300800 */
[----:B------:R-:W-:Y:S04]  /*71c30*/  STL.64 [R1+0xca8], R26 ;  /* 0x000ca81a01007387 */ /* 0x000fe80000100a00 */
[----:B0-----:R0:W-:Y:S04]  /*71c40*/  STL.64 [R1+0x210], R36 ;  /* 0x0002102401007387 */ /* 0x0011e80000100a00 */
[----:B------:R-:W-:Y:S04]  /*71c50*/  STL.64 [R1+0x218], R38 ;  /* 0x0002182601007387 */ /* 0x000fe80000100a00 */
[----:B0-----:R-:W3:Y:S01]  /*71c60*/  LDL.LU R36, [R1+0x54] ;  /* 0x0000540001247983 */ /* 0x001ee20000300800 */
[----:B------:R-:W-:-:S02]  /*71c70*/  F2FP.SATFINITE.E4M3.F32.PACK_AB_MERGE_C R21, R61, R20, RZ ;  /* 0x000000143d15723e */ /* 0x000fc400048070ff */
[----:B------:R-:W-:Y:S02]  /*71c80*/  F2FP.SATFINITE.E4M3.F32.PACK_AB_MERGE_C R17, R52, R53, RZ ;  /* 0x000000353411723e */ /* 0x000fe400048070ff */
[----:B------:R-:W-:Y:S02]  /*71c90*/  LOP3.LUT R25, R25, 0xffff, RZ, 0xc0, !PT ;  /* 0x0000ffff19197812 */ /* 0x000fe400078ec0ff */
[----:B------:R-:W-:Y:S02]  /*71ca0*/  LOP3.LUT R27, R17, 0xffff, RZ, 0xc0, !PT ;  /* 0x0000ffff111b7812 */ /* 0x000fe400078ec0ff */
[----:B------:R-:W-:Y:S02]  /*71cb0*/  LOP3.LUT R21, R21, 0xffff, RZ, 0xc0, !PT ;  /* 0x0000ffff15157812 */ /* 0x000fe400078ec0ff */
[----:B------:R-:W-:Y:S02]  /*71cc0*/  F2FP.SATFINITE.E4M3.F32.PACK_AB_MERGE_C R20, R59, R60, RZ ;  /* 0x0000003c3b14723e */ /* 0x000fe400048070ff */
[----:B------:R-:W-:-:S02]  /*71cd0*/  F2FP.SATFINITE.E4M3.F32.PACK_AB_MERGE_C R16, R50, R51, RZ ;  /* 0x000000333210723e */ /* 0x000fc400048070ff */
[----:B------:R-:W-:Y:S02]  /*71ce0*/  PRMT R9, R27, 0x3340, R0 ;  /* 0x000033401b097816 */ /* 0x000fe40000000000 */
[----:B------:R-:W-:Y:S02]  /*71cf0*/  PRMT R17, R25, 0x3340, R21 ;  /* 0x0000334019117816 */ /* 0x000fe40000000015 */
[----:B------:R-:W-:Y:S02]  /*71d00*/  LOP3.LUT R24, R24, 0xffff, RZ, 0xc0, !PT ;  /* 0x0000ffff18187812 */ /* 0x000fe400078ec0ff */
[----:B------:R-:W-:Y:S02]  /*71d10*/  LOP3.LUT R26, R16, 0xffff, RZ, 0xc0, !PT ;  /* 0x0000ffff101a7812 */ /* 0x000fe400078ec0ff */
[----:B------:R-:W-:Y:S02]  /*71d20*/  LOP3.LUT R20, R20, 0xffff, RZ, 0xc0, !PT ;  /* 0x0000ffff14147812 */ /* 0x000fe400078ec0ff */
[----:B------:R-:W-:-:S02]  /*71d30*/  F2FP.SATFINITE.E4M3.F32.PACK_AB_MERGE_C R19, R57, R58, RZ ;  /* 0x0000003a3913723e */ /* 0x000fc400048070ff */
        /* <DEDUP_REMOVED lines=16> */
[----:B------:R-:W-:Y:S02]  /*71e40*/  F2FP.SATFINITE.E4M3.F32.PACK_AB_MERGE_C R13, R44, R46, RZ ;  /* 0x0000002e2c0d723e */ /* 0x000fe400048070ff */
[----:B------:R-:W-:-:S02]  /*71e50*/  PRMT R9, R28, 0x3340, R0 ;  /* 0x000033401c097816 */ /* 0x000fc40000000000 */
[----:B------:R-:W-:Y:S02]  /*71e60*/  PRMT R15, R22, 0x3340, R18 ;  /* 0x00003340160f7816 */ /* 0x000fe40000000012 */
        /* <DEDUP_REMOVED lines=9> */
[----:B------:R-:W-:-:S04]  /*71f00*/  NOP ;  /* 0x0000000000007918 */ /* 0x000fc80000000000 */
[----:B------:R0:W-:Y:S01]  /*71f10*/  STSM.16.M88.4 [R45], R12 ;  /* 0x0000000c2d007844 */ /* 0x0001e20000000200 */
[----:B------:R-:W-:-:S04]  /*71f20*/  SHF.R.U32.HI R9, RZ, 0x8, R25 ;  /* 0x00000008ff097819 */ /* 0x000fc80000011619 */
[----:B------:R-:W-:Y:S02]  /*71f30*/  LOP3.LUT R9, R9, 0xffff, RZ, 0xc0, !PT ;  /* 0x0000ffff09097812 */ /* 0x000fe400078ec0ff */
[----:B0-----:R-:W-:-:S04]  /*71f40*/  SHF.R.U32.HI R15, RZ, 0x8, R21 ;  /* 0x00000008ff0f7819 */ /* 0x001fc80000011615 */
[----:B------:R-:W-:-:S04]  /*71f50*/  LOP3.LUT R15, R15, 0xffff, RZ, 0xc0, !PT ;  /* 0x0000ffff0f0f7812 */ /* 0x000fc800078ec0ff */
[----:B------:R-:W-:Y:S02]  /*71f60*/  PRMT R15, R9, 0x3340, R15 ;  /* 0x00003340090f7816 */ /* 0x000fe4000000000f */
[----:B------:R-:W-:Y:S02]  /*71f70*/  SHF.R.U32.HI R14, RZ, 0x8, R20 ;  /* 0x00000008ff0e7819 */ /* 0x000fe40000011614 */
[----:B--2---:R-:W-:Y:S02]  /*71f80*/  SHF.R.S32.HI R9, RZ, 0x1f, R41 ;  /* 0x0000001fff097819 */ /* 0x004fe40000011429 */
[----:B------:R-:W-:-:S05]  /*71f90*/  IADD3 R16, P3, R41, R0, RZ ;  /* 0x0000000029107210 */ /* 0x000fca0007f7e0ff */
[----:B------:R-:W-:-:S05]  /*71fa0*/  IMAD.X R17, R9, 0x1, R2, P3 ;  /* 0x0000000109117824 */ /* 0x000fca00018e0602 */
[----:B------:R0:W-:Y:S02]  /*71fb0*/  STL.64 [R1+0xc68], R16 ;  /* 0x000c681001007387 */ /* 0x0001e40000100a00 */
[----:B0-----:R-:W-:-:S05]  /*71fc0*/  IADD3 R16, P3, R41, R3, RZ ;  /* 0x0000000329107210 */ /* 0x001fca0007f7e0ff */
[----:B------:R-:W-:Y:S01]  /*71fd0*/  IMAD.X R17, R9, 0x1, R4, P3 ;  /* 0x0000000109117824 */ /* 0x000fe200018e0604 */
[----:B------:R-:W-:-:S05]  /*71fe0*/  IADD3 R20, P3, R41, R5, RZ ;  /* 0x0000000529147210 */ /* 0x000fca0007f7e0ff */
[----:B------:R-:W-:Y:S01]  /*71ff0*/  IMAD.X R21, R9, 0x1, R7, P3 ;  /* 0x0000000109157824 */ /* 0x000fe200018e0607 */
[----:B------:R0:W-:Y:S04]  /*72000*/  STL.64 [R1+0xc78], R16 ;  /* 0x000c781001007387 */ /* 0x0001e80000100a00 */
[----:B------:R1:W-:Y:S01]  /*72010*/  STL.64 [R1+0xc98], R20 ;  /* 0x000c981401007387 */ /* 0x0003e20000100a00 */
[----:B0-----:R-:W-:Y:S02]  /*72020*/  SHF.R.U32.HI R16, RZ, 0x8, R18 ;  /* 0x00000008ff107819 */ /* 0x001fe40000011612 */
[----:B------:R-:W-:Y:S01]  /*72030*/  IADD3 R18, P3, R41, R6, RZ ;  /* 0x0000000629127210 */ /* 0x000fe20007f7e0ff */
[----:B-1----:R-:W2:Y:S01]  /*72040*/  LDL.LU R21, [R1+0x58] ;  /* 0x0000580001157983 */ /* 0x002ea20000300800 */
[----:B------:R-:W-:-:S03]  /*72050*/  SHF.R.U32.HI R17, RZ, 0x8, R19 ;  /* 0x00000008ff117819 */ /* 0x000fc60000011613 */
[----:B------:R-:W-:Y:S01]  /*72060*/  IMAD.X R19, R9, 0x1, R8, P3 ;  /* 0x0000000109137824 */ /* 0x000fe200018e0608 */
[----:B---3--:R-:W-:-:S04]  /*72070*/  SHF.R.S32.HI R9, RZ, 0x1f, R36 ;  /* 0x0000001fff097819 */ /* 0x008fc80000011424 */
[----:B------:R0:W-:Y:S02]  /*72080*/  STL.64 [R1+0xc90], R18 ;  /* 0x000c901201007387 */ /* 0x0001e40000100a00 */
[----:B0-----:R-:W-:-:S05]  /*72090*/  IADD3 R18, P3, R36, R0, RZ ;  /* 0x0000000024127210 */ /* 0x001fca0007f7e0ff */
[----:B------:R-:W-:-:S05]  /*720a0*/  IMAD.X R19, R9, 0x1, R2, P3 ;  /* 0x0000000109137824 */ /* 0x000fca00018e0602 */
        /* <DEDUP_REMOVED lines=9> */
[----:B------:R-:W-:Y:S02]  /*72140*/  SHF.R.U32.HI R10, RZ, 0x8, R24 ;  /* 0x00000008ff0a7819 */ /* 0x000fe40000011618 */
[----:B------:R-:W-:Y:S02]  /*72150*/  LOP3.LUT R11, R11, 0xffff, RZ, 0xc0, !PT ;  /* 0x0000ffff0b0b7812 */ /* 0x000fe400078ec0ff */
[----:B------:R-:W-:-:S02]  /*72160*/  LOP3.LUT R17, R17, 0xffff, RZ, 0xc0, !PT ;  /* 0x0000ffff11117812 */ /* 0x000fc400078ec0ff */
[----:B------:R-:W-:Y:S02]  /*72170*/  SHF.R.U32.HI R13, RZ, 0x8, R22 ;  /* 0x00000008ff0d7819 */ /* 0x000fe40000011616 */
[----:B------:R-:W-:Y:S02]  /*72180*/  LOP3.LUT R10, R10, 0xffff, RZ, 0xc0, !PT ;  /* 0x0000ffff0a0a7812 */ /* 0x000fe400078ec0ff */
[----:B------:R-:W-:Y:S02]  /*72190*/  LOP3.LUT R14, R14, 0xffff, RZ, 0xc0, !PT ;  /* 0x0000ffff0e0e7812 */ /* 0x000fe400078ec0ff */
[----:B------:R-:W-:Y:S02]  /*721a0*/  PRMT R17, R11, 0x3340, R17 ;  /* 0x000033400b117816 */ /* 0x000fe40000000011 */
[----:B------:R-:W-:Y:S02]  /*721b0*/  LOP3.LUT R13, R13, 0xffff, RZ, 0xc0, !PT ;  /* 0x0000ffff0d0d7812 */ /* 0x000fe400078ec0ff */
[----:B------:R-:W-:-:S02]  /*721c0*/  LOP3.LUT R16, R16, 0xffff, RZ, 0xc0, !PT ;  /* 0x0000ffff10107812 */ /* 0x000fc400078ec0ff */
[----:B------:R-:W-:Y:S02]  /*721d0*/  SHF.R.U32.HI R11, RZ, 0x8, R28 ;  /* 0x00000008ff0b7819 */ /* 0x000fe4000001161c */
[----:B------:R-:W-:Y:S02]  /*721e0*/  PRMT R14, R10, 0x3340, R14 ;  /* 0x000033400a0e7816 */ /* 0x000fe4000000000e */
[----:B------:R-:W-:Y:S02]  /*721f0*/  SHF.R.U32.HI R10, RZ, 0x8, R26 ;  /* 0x00000008ff0a7819 */ /* 0x000fe4000001161a */
[----:B------:R-:W-:Y:S02]  /*72200*/  PRMT R16, R13, 0x3340, R16 ;  /* 0x000033400d107816 */ /* 0x000fe40000000010 */
[----:B------:R-:W-:Y:S02]  /*72210*/  LOP3.LUT R11, R11, 0xffff, RZ, 0xc0, !PT ;  /* 0x0000ffff0b0b7812 */ /* 0x000fe400078ec0ff */
[----:B------:R-:W-:-:S02]  /*72220*/  SHF.R.U32.HI R13, RZ, 0x8, R29 ;  /* 0x00000008ff0d7819 */ /* 0x000fc4000001161d */
[----:B0-----:R-:W-:Y:S02]  /*72230*/  IADD3 R18, P3, R36, R5, RZ ;  /* 0x0000000524127210 */ /* 0x001fe40007f7e0ff */
[----:B------:R-:W-:Y:S02]  /*72240*/  LOP3.LUT R10, R10, 0xffff, RZ, 0xc0, !PT ;  /* 0x0000ffff0a0a7812 */ /* 0x000fe400078ec0ff */
[--C-:B------:R-:W-:Y:S02]  /*72250*/  PRMT R11, R11, 0x3340, R0.reuse ;  /* 0x000033400b0b7816 */ /* 0x100fe40000000000 */
[----:B------:R-:W-:Y:S01]  /*72260*/  LOP3.LUT R13, R13, 0xffff, RZ, 0xc0, !PT ;  /* 0x0000ffff0d0d7812 */ /* 0x000fe200078ec0ff */
[----:B------:R-:W-:Y:S01]  /*72270*/  IMAD.X R19, R9, 0x1, R7, P3 ;  /* 0x0000000109137824 */ /* 0x000fe200018e0607 */
[----:B------:R-:W-:Y:S02]  /*72280*/  PRMT R10, R10, 0x3340, R0 ;  /* 0x000033400a0a7816 */ /* 0x000fe40000000000 */
[----:B------:R-:W-:-:S02]  /*72290*/  PRMT R11, R16, 0x5410, R11 ;  /* 0x00005410100b7816 */ /* 0x000fc4000000000b */
[----:B------:R-:W-:Y:S02]  /*722a0*/  PRMT R13, R13, 0x3340, R0 ;  /* 0x000033400d0d7816 */ /* 0x000fe40000000000 */
[----:B------:R-:W-:Y:S02]  /*722b0*/  IADD3 R16, P3, R36, R6, RZ ;  /* 0x0000000624107210 */ /* 0x000fe40007f7e0ff */
[----:B------:R-:W-:Y:S02]  /*722c0*/  PRMT R10, R14, 0x5410, R10 ;  /* 0x000054100e0a7816 */ /* 0x000fe4000000000a */
[----:B------:R-:W-:Y:S01]  /*722d0*/  PRMT R14, R17, 0x5410, R13 ;  /* 0x00005410110e7816 */ /* 0x000fe2000000000d */
[----:B------:R-:W-:Y:S01]  /*722e0*/  IMAD.X R17, R9, 0x1, R8, P3 ;  /* 0x0000000109117824 */ /* 0x000fe200018e0608 */
[----:B------:R-:W-:Y:S04]  /*722f0*/  STL.64 [R1+0xcc0], R18 ;  /* 0x000cc01201007387 */ /* 0x000fe80000100a00 */
[----:B------:R-:W-:Y:S01]  /*72300*/  STL.64 [R1+0xcb8], R16 ;  /* 0x000cb81001007387 */ /* 0x000fe20000100a00 */
[----:B------:R-:W-:-:S03]  /*72310*/  NOP ;  /* 0x0000000000007918 */ /* 0x000fc60000000000 */
[----:B------:R-:W0:Y:S04]  /*72320*/  LDS.128 R16, [R45] ;  /* 0x000000002d107984 */ /* 0x000e280000000c00 */
[----:B------:R-:W4:Y:S01]  /*72330*/  LDL.LU R49, [R1+0x5c] ;  /* 0x00005c0001317983 */ /* 0x000f220000300800 */
[----:B------:R-:W-:Y:S02]  /*72340*/  SHF.R.U32.HI R12, RZ, 0x8, R27 ;  /* 0x00000008ff0c7819 */ /* 0x000fe4000001161b */
[----:B------:R-:W-:Y:S01]  /*72350*/  PRMT R13, R10, 0x5210, R33 ;  /* 0x000052100a0d7816 */ /* 0x000fe20000000021 */
[----:B------:R-:W4:Y:S01]  /*72360*/  LDL.LU R36, [R1+0x60] ;  /* 0x0000600001247983 */ /* 0x000f220000300800 */
[----:B------:R-:W-:-:S04]  /*72370*/  LOP3.LUT R12, R12, 0xffff, RZ, 0xc0, !PT ;  /* 0x0000ffff0c0c7812 */ /* 0x000fc800078ec0ff */
[----:B------:R-:W-:-:S04]  /*72380*/  PRMT R12, R12, 0x3340, R0 ;  /* 0x000033400c0c7816 */ /* 0x000fc80000000000 */
[----:B------:R-:W-:Y:S02]  /*72390*/  PRMT R12, R15, 0x5410, R12 ;  /* 0x000054100f0c7816 */ /* 0x000fe4000000000c */
[----:B------:R-:W-:Y:S01]  /*723a0*/  PRMT R15, R11, 0x5210, R31 ;  /* 0x000052100b0f7816 */ /* 0x000fe2000000001f */
[----:B0-----:R-:W-:Y:S04]  /*723b0*/  STL.64 [R1+0x1f0], R16 ;  /* 0x0001f01001007387 */ /* 0x001fe80000100a00 */
[----:B------:R-:W-:Y:S04]  /*723c0*/  STL.64 [R1+0x1f8], R18 ;  /* 0x0001f81201007387 */ /* 0x000fe80000100a00 */
        /* <DEDUP_REMOVED lines=25> */
[----:B------:R-:W2:Y:S01]  /*72560*/  LDL.LU R47, [R1+0x8bc] ;  /* 0x0008bc00012f7983 */ /* 0x000ea20000300800 */
[----:B---3--:R-:W-:-:S03]  /*72570*/  F2FP.SATFINITE.E4M3.F32.PACK_AB_MERGE_C R25, R37, R39, RZ ;  /* 0x000000272519723e */ /* 0x008fc600048070ff */
[----:B------:R-:W3:Y:S04]  /*72580*/  LDL.LU R46, [R1+0x6e0] ;  /* 0x0006e000012e7983 */ /* 0x000ee80000300800 */
[----:B------:R-:W3:Y:S01]  /*72590*/  LDL.LU R44, [R1+0x6e4] ;  /* 0x0006e400012c7983 */ /* 0x000ee20000300800 */
[----:B----4-:R-:W-:-:S03]  /*725a0*/  F2FP.SATFINITE.E4M3.F32.PACK_AB_MERGE_C R24, R41, R40, RZ ;  /* 0x000000282918723e */ /* 0x010fc600048070ff */
[----:B------:R-:W4:Y:S04]  /*725b0*/  LDL.LU R43, [R1+0x6e8] ;  /* 0x0006e800012b7983 */ /* 0x000f280000300800 */
[----:B------:R-:W4:Y:S04]  /*725c0*/  LDL.LU R38, [R1+0x6ec] ;  /* 0x0006ec0001267983 */ /* 0x000f280000300800 */
[----:B------:R-:W3:Y:S04]  /*725d0*/  LDL.LU R39, [R1+0x2e0] ;  /* 0x0002e00001277983 */ /* 0x000ee80000300800 */
[----:B------:R-:W3:Y:S04]  /*725e0*/  LDL.LU R37, [R1+0x2e4] ;  /* 0x0002e40001257983 */ /* 0x000ee80000300800 */
[----:B------:R-:W4:Y:S04]  /*725f0*/  LDL.LU R40, [R1+0x2e8] ;  /* 0x0002e80001287983 */ /* 0x000f280000300800 */
[----:B------:R0:W-:Y:S04]  /*72600*/  STL.64 [R1+0xc70], R10 ;  /* 0x000c700a01007387 */ /* 0x0001e80000100a00 */
[----:B------:R-:W4:Y:S01]  /*72610*/  LDL.LU R41, [R1+0x2ec] ;  /* 0x0002ec0001297983 */ /* 0x000f220000300800 */
[----:B0-----:R-:W-:-:S05]  /*72620*/  IADD3 R10, P3, R21, R5, RZ ;  /* 0x00000005150a7210 */ /* 0x001fca0007f7e0ff */
[----:B------:R-:W-:-:S05]  /*72630*/  IMAD.X R11, R9, 0x1, R7, P3 ;  /* 0x00000001090b7824 */ /* 0x000fca00018e0607 */
[----:B------:R0:W-:Y:S02]  /*72640*/  STL.64 [R1+0xc60], R10 ;  /* 0x000c600a01007387 */ /* 0x0001e40000100a00 */
[----:B0-----:R-:W-:-:S05]  /*72650*/  IADD3 R10, P3, R21, R6, RZ ;  /* 0x00000006150a7210 */ /* 0x001fca0007f7e0ff */
        /* <DEDUP_REMOVED lines=17> */
[----:B0-----:R-:W-:-:S05]  /*72770*/  IADD3 R12, P3, R49, R6, RZ ;  /* 0x00000006310c7210 */ /* 0x001fca0007f7e0ff */
[----:B------:R-:W-:Y:S01]  /*72780*/  IMAD.X R13, R9, 0x1, R8, P3 ;  /* 0x00000001090d7824 */ /* 0x000fe200018e0608 */
[----:B------:R-:W-:-:S04]  /*72790*/  SHF.R.S32.HI R9, RZ, 0x1f, R36 ;  /* 0x0000001fff097819 */ /* 0x000fc80000011424 */
[----:B------:R-:W-:Y:S01]  /*727a0*/  STL.64 [R1+0xb68], R12 ;  /* 0x000b680c01007387 */ /* 0x000fe20000100a00 */
[----:B------:R-:W-:Y:S02]  /*727b0*/  LOP3.LUT R28, R24, 0xffff, RZ, 0xc0, !PT ;  /* 0x0000ffff181c7812 */ /* 0x000fe400078ec0ff */
[----:B------:R-:W-:Y:S02]  /*727c0*/  LOP3.LUT R24, R23, 0xffff, RZ, 0xc0, !PT ;  /* 0x0000ffff17187812 */ /* 0x000fe400078ec0ff */
[----:B--2---:R-:W-:Y:S02]  /*727d0*/  F2FP.SATFINITE.E4M3.F32.PACK_AB_MERGE_C R22, R20, R26, RZ ;  /* 0x0000001a1416723e */ /* 0x004fe400048070ff */
[----:B------:R-:W-:-:S05]  /*727e0*/  IADD3 R26, P3, R36, R0, RZ ;  /* 0x00000000241a7210 */ /* 0x000fca0007f7e0ff */
[----:B------:R-:W-:Y:S01]  /*727f0*/  IMAD.X R27, R9, 0x1, R2, P3 ;  /* 0x00000001091b7824 */ /* 0x000fe200018e0602 */
[----:B------:R-:W-:-:S04]  /*72800*/  F2FP.SATFINITE.E4M3.F32.PACK_AB_MERGE_C R21, R61, R34, RZ ;  /* 0x000000223d15723e */ /* 0x000fc800048070ff */
[----:B------:R0:W-:Y:S01]  /*72810*/  STL.64 [R1+0xb58], R26 ;  /* 0x000b581a01007387 */ /* 0x0001e20000100a00 */
[----:B------:R-:W-:Y:S02]  /*72820*/  LOP3.LUT R21, R21, 0xffff, RZ, 0xc0, !PT ;  /* 0x0000ffff15157812 */ /* 0x000fe400078ec0ff */
[----:B------:R-:W-:Y:S02]  /*72830*/  F2FP.SATFINITE.E4M3.F32.PACK_AB_MERGE_C R20, R59, R60, RZ ;  /* 0x0000003c3b14723e */ /* 0x000fe400048070ff */
[----:B0-----:R-:W-:Y:S02]  /*72840*/  LOP3.LUT R26, R25, 0xffff, RZ, 0xc0, !PT ;  /* 0x0000ffff191a7812 */ /* 0x001fe400078ec0ff */
[----:B------:R-:W-:Y:S02]  /*72850*/  LOP3.LUT R27, R20, 0xffff, RZ, 0xc0, !PT ;  /* 0x0000ffff141b7812 */ /* 0x000fe400078ec0ff */
[----:B------:R-:W-:Y:S02]  /*72860*/  F2FP.SATFINITE.E4M3.F32.PACK_AB_MERGE_C R19, R57, R58, RZ ;  /* 0x0000003a3913723e */ /* 0x000fe400048070ff */
[----:B------:R-:W-:-:S04]  /*72870*/  F2FP.SATFINITE.E4M3.F32.PACK_AB_MERGE_C R17, R53, R54, RZ ;  /* 0x000000363511723e */ /* 0x000fc800048070ff */
[----:B------:R-:W-:Y:S02]  /*72880*/  LOP3.LUT R25, R17, 0xffff, RZ, 0xc0, !PT ;  /* 0x0000ffff11197812 */ /* 0x000fe400078ec0ff */
[----:B------:R-:W-:Y:S02]  /*72890*/  F2FP.SATFINITE.E4M3.F32.PACK_AB_MERGE_C R10, R51, R52, RZ ;  /* 0x00000034330a723e */ /* 0x000fe400048070ff */
[----:B------:R-:W-:Y:S02]  /*728a0*/  PRMT R17, R26, 0x3340, R21 ;  /* 0x000033401a117816 */ /* 0x000fe40000000015 */
[----:B------:R-:W-:Y:S02]  /*728b0*/  LOP3.LUT R30, R10, 0xffff, RZ, 0xc0, !PT ;  /* 0x0000ffff0a1e7812 */ /* 0x000fe400078ec0ff */
[----:B------:R-:W-:Y:S01]  /*728c0*/  F2FP.SATFINITE.E4M3.F32.PACK_AB_MERGE_C R16, R48, R50, RZ ;  /* 0x000000323010723e */ /* 0x000fe200048070ff */
[----:B------:R-:W-:Y:S01]  /*728d0*/  NOP ;  /* 0x0000000000007918 */ /* 0x000fe20000000000 */
[----:B------:R-:W0:Y:S01]  /*728e0*/  LDS.128 R48, [R45] ;  /* 0x000000002d307984 */ /* 0x000e220000000c00 */
[----:B------:R-:W-:-:S02]  /*728f0*/  PRMT R10, R25, 0x3340, R0 ;  /* 0x00003340190a7816 */ /* 0x000fc40000000000 */
[----:B------:R-:W-:Y:S02]  /*72900*/  F2FP.SATFINITE.E4M3.F32.PACK_AB_MERGE_C R15, R47, R35, RZ ;  /* 0x000000232f0f723e */ /* 0x000fe400048070ff */
[----:B------:R-:W-:Y:S02]  /*72910*/  PRMT R20, R17, 0x5410, R10 ;  /* 0x0000541011147816 */ /* 0x000fe4000000000a */
[----:B------:R-:W-:Y:S02]  /*72920*/  PRMT R10, R30, 0x3340, R0 ;  /* 0x000033401e0a7816 */ /* 0x000fe40000000000 */
[----:B------:R-:W-:Y:S02]  /*72930*/  PRMT R17, R28, 0x3340, R27 ;  /* 0x000033401c117816 */ /* 0x000fe4000000001b */
[----:B------:R-:W-:Y:S02]  /*72940*/  LOP3.LUT R23, R16, 0xffff, RZ, 0xc0, !PT ;  /* 0x0000ffff10177812 */ /* 0x000fe400078ec0ff */
[----:B------:R-:W-:-:S02]  /*72950*/  LOP3.LUT R19, R19, 0xffff, RZ, 0xc0, !PT ;  /* 0x0000ffff13137812 */ /* 0x000fc400078ec0ff */
[----:B------:R-:W-:Y:S02]  /*72960*/  F2FP.SATFINITE.E4M3.F32.PACK_AB_MERGE_C R18, R55, R56, RZ ;  /* 0x000000383712723e */ /* 0x000fe400048070ff */
[----:B------:R-:W-:Y:S02]  /*72970*/  PRMT R17, R17, 0x5410, R10 ;  /* 0x0000541011117816 */ /* 0x000fe4000000000a */
[----:B------:R-:W-:Y:S02]  /*72980*/  LOP3.LUT R29, R15, 0xffff, RZ, 0xc0, !PT ;  /* 0x0000ffff0f1d7812 */ /* 0x000fe400078ec0ff */
[----:B------:R-:W-:Y:S02]  /*72990*/  PRMT R10, R23, 0x3340, R0 ;  /* 0x00003340170a7816 */ /* 0x000fe40000000000 */
[----:B------:R-:W-:Y:S02]  /*729a0*/  PRMT R15, R24, 0x3340, R19 ;  /* 0x00003340180f7816 */ /* 0x000fe40000000013 */
[----:B------:R-:W-:-:S02]  /*729b0*/  LOP3.LUT R22, R22, 0xffff, RZ, 0xc0, !PT ;  /* 0x0000ffff16167812 */ /* 0x000fc400078ec0ff */
[----:B------:R-:W-:Y:S02]  /*729c0*/  LOP3.LUT R18, R18, 0xffff, RZ, 0xc0, !PT ;  /* 0x0000ffff12127812 */ /* 0x000fe400078ec0ff */
[----:B----4-:R-:W-:Y:S02]  /*729d0*/  F2FP.SATFINITE.E4M3.F32.PACK_AB_MERGE_C R11, R41, R40, RZ ;  /* 0x00000028290b723e */ /* 0x010fe400048070ff */
[----:B------:R-:W2:Y:S01]  /*729e0*/  LDL.LU R41, [R1+0x64] ;  /* 0x0000640001297983 */ /* 0x000ea20000300800 */
[----:B---3--:R-:W-:Y:S02]  /*729f0*/  F2FP.SATFINITE.E4M3.F32.PACK_AB_MERGE_C R12, R37, R39, RZ ;  /* 0x00000027250c723e */ /* 0x008fe400048070ff */
[----:B------:R-:W-:Y:S02]  /*72a00*/  PRMT R15, R15, 0x5410, R10 ;  /* 0x000054100f0f7816 */ /* 0x000fe4000000000a */
[----:B------:R-:W-:Y:S02]  /*72a10*/  PRMT R10, R29, 0x3340, R0 ;  /* 0x000033401d0a7816 */ /* 0x000fe40000000000 */
[----:B------:R-:W-:-:S02]  /*72a20*/  PRMT R16, R22, 0x3340, R18 ;  /* 0x0000334016107816 */ /* 0x000fc40000000012 */
[----:B------:R-:W-:Y:S02]  /*72a30*/  F2FP.SATFINITE.E4M3.F32.PACK_AB_MERGE_C R14, R44, R46, RZ ;  /* 0x0000002e2c0e723e */ /* 0x000fe400048070ff */
[----:B------:R-:W-:Y:S02]  /*72a40*/  F2FP.SATFINITE.E4M3.F32.PACK_AB_MERGE_C R13, R38, R43, RZ ;  /* 0x0000002b260d723e */ /* 0x000fe400048070ff */
[----:B------:R-:W-:Y:S02]  /*72a50*/  LOP3.LUT R34, R12, 0xffff, RZ, 0xc0, !PT ;  /* 0x0000ffff0c227812 */ /* 0x000fe400078ec0ff */
[----:B------:R-:W-:Y:S02]  /*72a60*/  PRMT R10, R16, 0x5410, R10 ;  /* 0x00005410100a7816 */ /* 0x000fe4000000000a */
[----:B------:R-:W-:Y:S02]  /*72a70*/  LOP3.LUT R33, R11, 0xffff, RZ, 0xc0, !PT ;  /* 0x0000ffff0b217812 */ /* 0x000fe400078ec0ff */
[----:B------:R-:W-:-:S02]  /*72a80*/  LOP3.LUT R32, R14, 0xffff, RZ, 0xc0, !PT ;  /* 0x0000ffff0e207812 */ /* 0x000fc400078ec0ff */
[----:B------:R-:W-:Y:S02]  /*72a90*/  LOP3.LUT R31, R13, 0xffff, RZ, 0xc0, !PT ;  /* 0x0000ffff0d1f7812 */ /* 0x000fe400078ec0ff */
        /* <DEDUP_REMOVED lines=16> */
[----:B0-----:R-:W-:-:S05]  /*72ba0*/  IADD3 R12, P3, R36, R6, RZ ;  /* 0x00000006240c7210 */ /* 0x001fca0007f7e0ff */
[----:B------:R-:W-:Y:S01]  /*72bb0*/  IMAD.X R13, R9, 0x1, R8, P3 ;  /* 0x00000001090d7824 */ /* 0x000fe200018e0608 */
[----:B------:R-:W-:Y:S02]  /*72bc0*/  SHF.R.U32.HI R9, RZ, 0x8, R28 ;  /* 0x00000008ff097819 */ /* 0x000fe4000001161c */
[----:B------:R-:W-:Y:S02]  /*72bd0*/  LOP3.LUT R16, R16, 0xffff, RZ, 0xc0, !PT ;  /* 0x0000ffff10107812 */ /* 0x000fe400078ec0ff */
[----:B------:R-:W-:Y:S02]  /*72be0*/  LOP3.LUT R9, R9, 0xffff, RZ, 0xc0, !PT ;  /* 0x0000ffff09097812 */ /* 0x000fe400078ec0ff */
[----:B------:R-:W-:Y:S02]  /*72bf0*/  SHF.R.U32.HI R15, RZ, 0x8, R19 ;  /* 0x00000008ff0f7819 */ /* 0x000fe40000011613 */
[----:B------:R-:W-:Y:S02]  /*72c00*/  PRMT R16, R9, 0x3340, R16 ;  /* 0x0000334009107816 */ /* 0x000fe40000000010 */
[----:B------:R-:W-:-:S02]  /*72c10*/  SHF.R.U32.HI R9, RZ, 0x8, R24 ;  /* 0x00000008ff097819 */ /* 0x000fc40000011618 */
[----:B------:R-:W-:Y:S02]  /*72c20*/  LOP3.LUT R15, R15, 0xffff, RZ, 0xc0, !PT ;  /* 0x0000ffff0f0f7812 */ /* 0x000fe400078ec0ff */
[----:B------:R-:W-:-:S04]  /*72c30*/  LOP3.LUT R9, R9, 0xffff, RZ, 0xc0, !PT ;  /* 0x0000ffff09097812 */ /* 0x000fc800078ec0ff */
[----:B------:R-:W-:Y:S02]  /*72c40*/  PRMT R15, R9, 0x3340, R15 ;  /* 0x00003340090f7816 */ /* 0x000fe4000000000f */
[----:B------:R-:W-:Y:S01]  /*72c50*/  SHF.R.U32.HI R14, RZ, 0x8, R21 ;  /* 0x00000008ff0e7819 */ /* 0x000fe20000011615 */
[----:B------:R0:W-:Y:S01]  /*72c60*/  STL.64 [R1+0xb18], R12 ;  /* 0x000b180c01007387 */ /* 0x0001e20000100a00 */
[----:B------:R-:W-:Y:S02]  /*72c70*/  SHF.R.U32.HI R17, RZ, 0x8, R18 ;  /* 0x00000008ff117819 */ /* 0x000fe40000011612 */
[----:B------:R-:W-:Y:S02]  /*72c80*/  SHF.R.U32.HI R10, RZ, 0x8, R26 ;  /* 0x00000008ff0a7819 */ /* 0x000fe4000001161a */
[----:B------:R-:W-:Y:S02]  /*72c90*/  SHF.R.U32.HI R11, RZ, 0x8, R25 ;  /* 0x00000008ff0b7819 */ /* 0x000fe40000011619 */
[----:B------:R-:W-:-:S02]  /*72ca0*/  LOP3.LUT R10, R10, 0xffff, RZ, 0xc0, !PT ;  /* 0x0000ffff0a0a7812 */ /* 0x000fc400078ec0ff */
[----:B------:R-:W-:Y:S02]  /*72cb0*/  LOP3.LUT R14, R14, 0xffff, RZ, 0xc0, !PT ;  /* 0x0000ffff0e0e7812 */ /* 0x000fe400078ec0ff */
[----:B------:R-:W-:Y:S02]  /*72cc0*/  LOP3.LUT R11, R11, 0xffff, RZ, 0xc0, !PT ;  /* 0x0000ffff0b0b7812 */ /* 0x000fe400078ec0ff */
[----:B0-----:R-:W-:Y:S02]  /*72cd0*/  SHF.R.U32.HI R13, RZ, 0x8, R22 ;  /* 0x00000008ff0d7819 */ /* 0x001fe40000011616 */
[----:B------:R-:W-:Y:S02]  /*72ce0*/  PRMT R14, R10, 0x3340, R14 ;  /* 0x000033400a0e7816 */ /* 0x000fe4000000000e */
[----:B------:R-:W-:Y:S02]  /*72cf0*/  PRMT R10, R11, 0x3340, R0 ;  /* 0x000033400b0a7816 */ /* 0x000fe40000000000 */
[----:B------:R-:W-:-:S02]  /*72d00*/  SHF.R.U32.HI R11, RZ, 0x8, R30 ;  /* 0x00000008ff0b7819 */ /* 0x000fc4000001161e */
[----:B------:R-:W-:Y:S02]  /*72d10*/  LOP3.LUT R13, R13, 0xffff, RZ, 0xc0, !PT ;  /* 0x0000ffff0d0d7812 */ /* 0x000fe400078ec0ff */
[----:B------:R-:W-:Y:S02]  /*72d20*/  LOP3.LUT R17, R17, 0xffff, RZ, 0xc0, !PT ;  /* 0x0000ffff11117812 */ /* 0x000fe400078ec0ff */
[----:B------:R-:W-:Y:S02]  /*72d30*/  SHF.R.U32.HI R12, RZ, 0x8, R23 ;  /* 0x00000008ff0c7819 */ /* 0x000fe40000011617 */
[----:B------:R-:W-:Y:S02]  /*72d40*/  LOP3.LUT R11, R11, 0xffff, RZ, 0xc0, !PT ;  /* 0x0000ffff0b0b7812 */ /* 0x000fe400078ec0ff */
[----:B------:R-:W-:Y:S02]  /*72d50*/  PRMT R17, R13, 0x3340, R17 ;  /* 0x000033400d117816 */ /* 0x000fe40000000011 */
[----:B------:R-:W-:-:S02]  /*72d60*/  SHF.R.U32.HI R13, RZ, 0x8, R29 ;  /* 0x00000008ff0d7819 */ /* 0x000fc4000001161d */
[----:B------:R-:W-:Y:S02]  /*72d70*/  LOP3.LUT R12, R12, 0xffff, RZ, 0xc0, !PT ;  /* 0x0000ffff0c0c7812 */ /* 0x000fe400078ec0ff */
[--C-:B------:R-:W-:Y:S02]  /*72d80*/  PRMT R11, R11, 0x3340, R0.reuse ;  /* 0x000033400b0b7816 */ /* 0x100fe40000000000 */
[----:B------:R-:W-:Y:S02]  /*72d90*/  LOP3.LUT R13, R13, 0xffff, RZ, 0xc0, !PT ;  /* 0x0000ffff0d0d7812 */ /* 0x000fe400078ec0ff */
[--C-:B------:R-:W-:Y:S02]  /*72da0*/  PRMT R12, R12, 0x3340, R0.reuse ;  /* 0x000033400c0c7816 */ /* 0x100fe40000000000 */
[----:B------:R-:W-:Y:S02]  /*72db0*/  PRMT R11, R16, 0x5410, R11 ;  /* 0x00005410100b7816 */ /* 0x000fe4000000000b */
[----:B------:R-:W-:-:S02]  /*72dc0*/  PRMT R13, R13, 0x3340, R0 ;  /* 0x000033400d0d7816 */ /* 0x000fc40000000000 */
[----:B------:R-:W-:Y:S02]  /*72dd0*/  PRMT R10, R14, 0x5410, R10 ;  /* 0x000054100e0a7816 */ /* 0x000fe4000000000a */
[----:B------:R-:W-:Y:S02]  /*72de0*/  PRMT R14, R15, 0x5410, R12 ;  /* 0x000054100f0e7816 */ /* 0x000fe4000000000c */
[----:B------:R-:W-:Y:S02]  /*72df0*/  PRMT R15, R17, 0x5410, R13 ;  /* 0x00005410110f7816 */ /* 0x000fe4000000000d */
        /* <DEDUP_REMOVED lines=12> */
[----:B------:R0:W-:Y:S01]  /*72ec0*/  STL.64 [R1+0xb48], R18 ;  /* 0x000b481201007387 */ /* 0x0001e20000100a00 */
[----:B---3--:R-:W-:Y:S02]  /*72ed0*/  SHF.R.S32.HI R9, RZ, 0x1f, R38 ;  /* 0x0000001fff097819 */ /* 0x008fe40000011426 */
[----:B0-----:R-:W-:-:S05]  /*72ee0*/  IADD3 R18, P3, R38, R0, RZ ;  /* 0x0000000026127210 */ /* 0x001fca0007f7e0ff */
[----:B------:R-:W-:Y:S01]  /*72ef0*/  IMAD.X R19, R9, 0x1, R2, P3 ;  /* 0x0000000109137824 */ /* 0x000fe200018e0602 */
[----:B------:R-:W-:-:S04]  /*72f00*/  IADD3 R16, P3, R38, R3, RZ ;  /* 0x0000000326107210 */ /* 0x000fc80007f7e0ff */
[----:B------:R-:W-:Y:S01]  /*72f10*/  STL.64 [R1+0xb40], R18 ;  /* 0x000b401201007387 */ /* 0x000fe20000100a00 */
[----:B------:R-:W-:-:S03]  /*72f20*/  IMAD.X R17, R9, 0x1, R4, P3 ;  /* 0x0000000109117824 */ /* 0x000fc600018e0604 */
[----:B------:R-:W2:Y:S04]  /*72f30*/  LDL.LU R37, [R1+0x3b0] ;  /* 0x0003b00001257983 */ /* 0x000ea80000300800 */
[----:B------:R-:W2:Y:S04]  /*72f40*/  LDL.LU R40, [R1+0x3b4] ;  /* 0x0003b40001287983 */ /* 0x000ea80000300800 */
[----:B------:R-:W3:Y:S04]  /*72f50*/  LDL.LU R36, [R1+0x3b8] ;  /* 0x0003b80001247983 */ /* 0x000ee80000300800 */
[----:B------:R-:W-:Y:S01]  /*72f60*/  STL.64 [R1+0xb60], R16 ;  /* 0x000b601001007387 */ /* 0x000fe20000100a00 */
[----:B------:R-:W-:-:S03]  /*72f70*/  NOP ;  /* 0x0000000000007918 */ /* 0x000fc60000000000 */
[----:B------:R-:W3:Y:S04]  /*72f80*/  LDL.LU R41, [R1+0x3bc] ;  /* 0x0003bc0001297983 */ /* 0x000ee80000300800 */
[----:B------:R-:W4:Y:S04]  /*72f90*/  LDL.LU R56, [R1+0x6c] ;  /* 0x00006c0001387983 */ /* 0x000f280000300800 */
[----:B------:R-:W0:Y:S01]  /*72fa0*/  LDS.128 R16, [R45] ;  /* 0x000000002d107984 */ /* 0x000e220000000c00 */
[----:B------:R-:W-:Y:S02]  /*72fb0*/  PRMT R12, R10, 0x5210, R32 ;  /* 0x000052100a0c7816 */ /* 0x000fe40000000020 */
[----:B------:R-:W-:Y:S01]  /*72fc0*/  IADD3 R10, P3, R38, R5, RZ ;  /* 0x00000005260a7210 */ /* 0x000fe20007f7e0ff */
[----:B------:R-:W4:Y:S01]  /*72fd0*/  LDL.LU R39, [R1+0x70] ;  /* 0x0000700001277983 */ /* 0x000f220000300800 */
[----:B------:R-:W-:-:S03]  /*72fe0*/  PRMT R13, R11, 0x5210, R31 ;  /* 0x000052100b0d7816 */ /* 0x000fc6000000001f */
[----:B------:R-:W-:Y:S01]  /*72ff0*/  IMAD.X R11, R9, 0x1, R7, P3 ;  /* 0x00000001090b7824 */ /* 0x000fe200018e0607 */
[----:B0-----:R-:W-:Y:S04]  /*73000*/  STL.64 [R1+0x1d0], R16 ;  /* 0x0001d01001007387 */ /* 0x001fe80000100a00 */
[----:B------:R-:W-:Y:S04]  /*73010*/  STL.64 [R1+0x1d8], R18 ;  /* 0x0001d81201007387 */ /* 0x000fe80000100a00 */
[----:B------:R0:W-:Y:S04]  /*73020*/  STL.64 [R1+0xb38], R10 ;  /* 0x000b380a01007387 */ /* 0x0001e80000100a00 */
[----:B------:R-:W4:Y:S04]  /*73030*/  LDL.LU R27, [R1+0xfc0] ;  /* 0x000fc000011b7983 */ /* 0x000f280000300800 */
[----:B------:R-:W4:Y:S01]  /*73040*/  LDL.LU R28, [R1+0xfc4] ;  /* 0x000fc400011c7983 */ /* 0x000f220000300800 */
[----:B0-----:R-:W-:-:S03]  /*73050*/  IADD3 R10, P3, R38, R6, RZ ;  /* 0x00000006260a7210 */ /* 0x001fc60007f7e0ff */
[----:B------:R-:W4:Y:S02]  /*73060*/  LDL.LU R21, [R1+0xfc8] ;  /* 0x000fc80001157983 */ /* 0x000f240000300800 */
[----:B------:R-:W-:Y:S02]  /*73070*/  IMAD.X R11, R9, 0x1, R8, P3 ;  /* 0x00000001090b7824 */ /* 0x000fe400018e0608 */
        /* <DEDUP_REMOVED lines=28> */
[----:B----4-:R-:W-:Y:S02]  /*73240*/  SHF.R.S32.HI R9, RZ, 0x1f, R56 ;  /* 0x0000001fff097819 */ /* 0x010fe40000011438 */
        /* <DEDUP_REMOVED lines=33> */
[----:B---3--:R-:W-:-:S03]  /*73460*/  F2FP.SATFINITE.E4M3.F32.PACK_AB_MERGE_C R10, R41, R36, RZ ;  /* 0x00000024290a723e */ /* 0x008fc600048070ff */
[----:B------:R-:W3:Y:S04]  /*73470*/  LDL.LU R36, [R1+0x74] ;  /* 0x0000740001247983 */ /* 0x000ee80000300800 */
[----:B0-----:R-:W-:Y:S04]  /*73480*/  STL.64 [R1+0x1a0], R48 ;  /* 0x0001a03001007387 */ /* 0x001fe80000100a00 */
[----:B------:R-:W-:Y:S04]  /*73490*/  STL.64 [R1+0x1a8], R50 ;  /* 0x0001a83201007387 */ /* 0x000fe80000100a00 */
[----:B------:R-:W4:Y:S01]  /*734a0*/  LDL.LU R41, [R1+0x78] ;  /* 0x0000780001297983 */ /* 0x000f220000300800 */
[----:B------:R-:W-:-:S02]  /*734b0*/  F2FP.SATFINITE.E4M3.F32.PACK_AB_MERGE_C R22, R26, R21, RZ ;  /* 0x000000151a16723e */ /* 0x000fc400048070ff */
[----:B------:R-:W-:Y:S02]  /*734c0*/  F2FP.SATFINITE.E4M3.F32.PACK_AB_MERGE_C R21, R61, R20, RZ ;  /* 0x000000143d15723e */ /* 0x000fe400048070ff */
[----:B------:R-:W-:Y:S02]  /*734d0*/  F2FP.SATFINITE.E4M3.F32.PACK_AB_MERGE_C R17, R52, R53, RZ ;  /* 0x000000353411723e */ /* 0x000fe400048070ff */
[----:B------:R-:W-:Y:S02]  /*734e0*/  LOP3.LUT R25, R25, 0xffff, RZ, 0xc0, !PT ;  /* 0x0000ffff19197812 */ /* 0x000fe400078ec0ff */
[----:B------:R-:W-:Y:S02]  /*734f0*/  LOP3.LUT R29, R17, 0xffff, RZ, 0xc0, !PT ;  /* 0x0000ffff111d7812 */ /* 0x000fe400078ec0ff */
[----:B------:R-:W-:Y:S02]  /*73500*/  LOP3.LUT R21, R21, 0xffff, RZ, 0xc0, !PT ;  /* 0x0000ffff15157812 */ /* 0x000fe400078ec0ff */
[----:B------:R-:W-:-:S02]  /*73510*/  F2FP.SATFINITE.E4M3.F32.PACK_AB_MERGE_C R20, R59, R60, RZ ;  /* 0x0000003c3b14723e */ /* 0x000fc400048070ff */
[----:B------:R-:W-:Y:S02]  /*73520*/  LOP3.LUT R26, R24, 0xffff, RZ, 0xc0, !PT ;  /* 0x0000ffff181a7812 */ /* 0x000fe400078ec0ff */
[----:B------:R-:W-:Y:S02]  /*73530*/  PRMT R9, R29, 0x3340, R0 ;  /* 0x000033401d097816 */ /* 0x000fe40000000000 */
[----:B------:R-:W-:Y:S02]  /*73540*/  PRMT R17, R25, 0x3340, R21 ;  /* 0x0000334019117816 */ /* 0x000fe40000000015 */
        /* <DEDUP_REMOVED lines=12> */
[----:B------:R-:W-:Y:S02]  /*73610*/  LOP3.LUT R28, R22, 0xffff, RZ, 0xc0, !PT ;  /* 0x0000ffff161c7812 */ /* 0x000fe400078ec0ff */
[----:B------:R-:W-:Y:S02]  /*73620*/  PRMT R16, R16, 0x5410, R9 ;  /* 0x0000541010107816 */ /* 0x000fe40000000009 */
[----:B------:R-:W-:-:S02]  /*73630*/  LOP3.LUT R22, R14, 0xffff, RZ, 0xc0, !PT ;  /* 0x0000ffff0e167812 */ /* 0x000fc400078ec0ff */
[----:B------:R-:W-:Y:S02]  /*73640*/  PRMT R9, R27, 0x3340, R0 ;  /* 0x000033401b097816 */ /* 0x000fe40000000000 */
[----:B------:R-:W-:Y:S02]  /*73650*/  PRMT R14, R23, 0x3340, R19 ;  /* 0x00003340170e7816 */ /* 0x000fe40000000013 */
[----:B------:R-:W-:Y:S02]  /*73660*/  LOP3.LUT R18, R18, 0xffff, RZ, 0xc0, !PT ;  /* 0x0000ffff12127812 */ /* 0x000fe400078ec0ff */
[----:B------:R-:W-:Y:S02]  /*73670*/  PRMT R14, R14, 0x5410, R9 ;  /* 0x000054100e0e7816 */ /* 0x000fe40000000009 */
[----:B------:R-:W-:Y:S02]  /*73680*/  F2FP.SATFINITE.E4M3.F32.PACK_AB_MERGE_C R13, R44, R46, RZ ;  /* 0x0000002e2c0d723e */ /* 0x000fe400048070ff */
[----:B------:R-:W-:-:S02]  /*73690*/  F2FP.SATFINITE.E4M3.F32.PACK_AB_MERGE_C R12, R38, R43, RZ ;  /* 0x0000002b260c723e */ /* 0x000fc400048070ff */
[----:B--2---:R-:W-:Y:S02]  /*736a0*/  F2FP.SATFINITE.E4M3.F32.PACK_AB_MERGE_C R11, R40, R37, RZ ;  /* 0x00000025280b723e */ /* 0x004fe400048070ff */
[----:B------:R-:W-:Y:S02]  /*736b0*/  PRMT R9, R22, 0x3340, R0 ;  /* 0x0000334016097816 */ /* 0x000fe40000000000 */
[----:B------:R-:W-:Y:S02]  /*736c0*/  PRMT R15, R28, 0x3340, R18 ;  /* 0x000033401c0f7816 */ /* 0x000fe40000000012 */
[----:B------:R-:W-:Y:S02]  /*736d0*/  LOP3.LUT R32, R13, 0xffff, RZ, 0xc0, !PT ;  /* 0x0000ffff0d207812 */ /* 0x000fe400078ec0ff */
[----:B------:R-:W-:Y:S02]  /*736e0*/  PRMT R9, R15, 0x5410, R9 ;  /* 0x000054100f097816 */ /* 0x000fe40000000009 */
        /* <DEDUP_REMOVED lines=14> */
[----:B------:R-:W-:-:S04]  /*737d0*/  SHF.R.U32.HI R14, RZ, 0x8, R20 ;  /* 0x00000008ff0e7819 */ /* 0x000fc80000011614 */
[----:B------:R-:W-:Y:S02]  /*737e0*/  LOP3.LUT R14, R14, 0xffff, RZ, 0xc0, !PT ;  /* 0x0000ffff0e0e7812 */ /* 0x000fe400078ec0ff */
[----:B------:R-:W-:Y:S02]  /*737f0*/  SHF.R.U32.HI R13, RZ, 0x8, R24 ;  /* 0x00000008ff0d7819 */ /* 0x000fe40000011618 */
[----:B------:R-:W-:Y:S02]  /*73800*/  SHF.R.U32.HI R12, RZ, 0x8, R29 ;  /* 0x00000008ff0c7819 */ /* 0x000fe4000001161d */
[----:B------:R-:W-:Y:S02]  /*73810*/  LOP3.LUT R13, R13, 0xffff, RZ, 0xc0, !PT ;  /* 0x0000ffff0d0d7812 */ /* 0x000fe400078ec0ff */
[----:B------:R-:W-:Y:S02]  /*73820*/  LOP3.LUT R12, R12, 0xffff, RZ, 0xc0, !PT ;  /* 0x0000ffff0c0c7812 */ /* 0x000fe400078ec0ff */
[----:B------:R-:W-:-:S02]  /*73830*/  PRMT R13, R13, 0x3340, R0 ;  /* 0x000033400d0d7816 */ /* 0x000fc40000000000 */
[----:B------:R-:W-:-:S04]  /*73840*/  PRMT R12, R12, 0x3340, R0 ;  /* 0x000033400c0c7816 */ /* 0x000fc80000000000 */
[----:B------:R-:W-:Y:S02]  /*73850*/  PRMT R12, R15, 0x5410, R12 ;  /* 0x000054100f0c7816 */ /* 0x000fe4000000000c */
[----:B---3--:R-:W-:Y:S02]  /*73860*/  SHF.R.S32.HI R9, RZ, 0x1f, R36 ;  /* 0x0000001fff097819 */ /* 0x008fe40000011424 */
[----:B------:R-:W-:-:S05]  /*73870*/  IADD3 R10, P3, R36, R0, RZ ;  /* 0x00000000240a7210 */ /* 0x000fca0007f7e0ff */
[----:B------:R-:W-:-:S05]  /*73880*/  IMAD.X R11, R9, 0x1, R2, P3 ;  /* 0x00000001090b7824 */ /* 0x000fca00018e0602 */
[----:B------:R0:W-:Y:S04]  /*73890*/  STL.64 [R1+0x9a8], R10 ;  /* 0x0009a80a01007387 */ /* 0x0001e80000100a00 */
[----:B------:R-:W2:Y:S01]  /*738a0*/  LDL.LU R20, [R1+0x7c] ;  /* 0x00007c0001147983 */ /* 0x000ea20000300800 */
[----:B------:R-:W-:Y:S02]  /*738b0*/  IADD3 R16, P3, R36, R3, RZ ;  /* 0x0000000324107210 */ /* 0x000fe40007f7e0ff */
[----:B0-----:R-:W-:-:S03]  /*738c0*/  SHF.R.U32.HI R10, RZ, 0x8, R26 ;  /* 0x00000008ff0a7819 */ /* 0x001fc6000001161a */
[----:B------:R-:W-:Y:S01]  /*738d0*/  IMAD.X R17, R9, 0x1, R4, P3 ;  /* 0x0000000109117824 */ /* 0x000fe200018e0604 */
[----:B------:R-:W-:-:S04]  /*738e0*/  LOP3.LUT R10, R10, 0xffff, RZ, 0xc0, !PT ;  /* 0x0000ffff0a0a7812 */ /* 0x000fc800078ec0ff */
[----:B------:R0:W-:Y:S01]  /*738f0*/  STL.64 [R1+0xa80], R16 ;  /* 0x000a801001007387 */ /* 0x0001e20000100a00 */
[----:B------:R-:W-:Y:S02]  /*73900*/  PRMT R14, R10, 0x3340, R14 ;  /* 0x000033400a0e7816 */ /* 0x000fe4000000000e */
[----:B------:R-:W-:Y:S02]  /*73910*/  SHF.R.U32.HI R10, RZ, 0x8, R23 ;  /* 0x00000008ff0a7819 */ /* 0x000fe40000011617 */
[----:B------:R-:W-:Y:S02]  /*73920*/  IADD3 R24, P3, R36, R5, RZ ;  /* 0x0000000524187210 */ /* 0x000fe40007f7e0ff */
        /* <DEDUP_REMOVED lines=13> */
[----:B----4-:R-:W-:-:S02]  /*73a00*/  SHF.R.S32.HI R9, RZ, 0x1f, R41 ;  /* 0x0000001fff097819 */ /* 0x010fc40000011429 */
[----:B0-----:R-:W-:-:S05]  /*73a10*/  IADD3 R24, P3, R41, R0, RZ ;  /* 0x0000000029187210 */ /* 0x001fca0007f7e0ff */
[----:B------:R-:W-:Y:S01]  /*73a20*/  IMAD.X R25, R9, 0x1, R2, P3 ;  /* 0x0000000109197824 */ /* 0x000fe200018e0602 */
[----:B------:R-:W-:Y:S02]  /*73a30*/  IADD3 R18, P3, R41, R3, RZ ;  /* 0x0000000329127210 */ /* 0x000fe40007f7e0ff */
[----:B------:R-:W-:-:S03]  /*73a40*/  PRMT R13, R14, 0x5410, R13 ;  /* 0x000054100e0d7816 */ /* 0x000fc6000000000d */
[----:B------:R-:W-:Y:S01]  /*73a50*/  IMAD.X R19, R9, 0x1, R4, P3 ;  /* 0x0000000109137824 */ /* 0x000fe200018e0604 */
[----:B------:R-:W-:Y:S01]  /*73a60*/  IADD3 R14, P3, R41, R5, RZ ;  /* 0x00000005290e7210 */ /* 0x000fe20007f7e0ff */
[----:B------:R-:W-:Y:S04]  /*73a70*/  STL.64 [R1+0xa98], R10 ;  /* 0x000a980a01007387 */ /* 0x000fe80000100a00 */
[----:B------:R-:W-:Y:S01]  /*73a80*/  IMAD.X R15, R9, 0x1, R7, P3 ;  /* 0x00000001090f7824 */ /* 0x000fe200018e0607 */
[----:B------:R-:W-:Y:S04]  /*73a90*/  STL.64 [R1+0xa90], R24 ;  /* 0x000a901801007387 */ /* 0x000fe80000100a00 */
[----:B------:R-:W3:Y:S04]  /*73aa0*/  LDL.LU R39, [R1+0x3d0] ;  /* 0x0003d00001277983 */ /* 0x000ee80000300800 */
[----:B------:R-:W3:Y:S04]  /*73ab0*/  LDL.LU R37, [R1+0x3d4] ;  /* 0x0003d40001257983 */ /* 0x000ee80000300800 */
[----:B------:R-:W-:Y:S04]  /*73ac0*/  STL.64 [R1+0xaa8], R18 ;  /* 0x000aa81201007387 */ /* 0x000fe80000100a00 */
[----:B------:R0:W-:Y:S04]  /*73ad0*/  STL.64 [R1+0xac0], R14 ;  /* 0x000ac00e01007387 */ /* 0x0001e80000100a00 */
[----:B------:R-:W4:Y:S01]  /*73ae0*/  LDL.LU R40, [R1+0x3d8] ;  /* 0x0003d80001287983 */ /* 0x000f220000300800 */
[----:B0-----:R-:W-:-:S03]  /*73af0*/  IADD3 R14, P3, R41, R6, RZ ;  /* 0x00000006290e7210 */ /* 0x001fc60007f7e0ff */
[----:B------:R-:W4:Y:S01]  /*73b00*/  LDL.LU R41, [R1+0x3dc] ;  /* 0x0003dc0001297983 */ /* 0x000f220000300800 */
[----:B------:R-:W-:Y:S02]  /*73b10*/  SHF.R.U32.HI R10, RZ, 0x8, R22 ;  /* 0x00000008ff0a7819 */ /* 0x000fe40000011616 */
[----:B------:R-:W-:Y:S02]  /*73b20*/  SHF.R.U32.HI R11, RZ, 0x8, R27 ;  /* 0x00000008ff0b7819 */ /* 0x000fe4000001161b */
[----:B------:R-:W-:Y:S02]  /*73b30*/  LOP3.LUT R10, R10, 0xffff, RZ, 0xc0, !PT ;  /* 0x0000ffff0a0a7812 */ /* 0x000fe400078ec0ff */
[----:B------:R-:W-:Y:S02]  /*73b40*/  LOP3.LUT R11, R11, 0xffff, RZ, 0xc0, !PT ;  /* 0x0000ffff0b0b7812 */ /* 0x000fe400078ec0ff */
[----:B------:R-:W-:Y:S01]  /*73b50*/  PRMT R10, R10, 0x3340, R0 ;  /* 0x000033400a0a7816 */ /* 0x000fe20000000000 */
[----:B------:R-:W-:Y:S01]  /*73b60*/  IMAD.X R15, R9, 0x1, R8, P3 ;  /* 0x00000001090f7824 */ /* 0x000fe200018e0608 */
[----:B------:R-:W-:-:S02]  /*73b70*/  PRMT R11, R11, 0x3340, R0 ;  /* 0x000033400b0b7816 */ /* 0x000fc40000000000 */
[----:B------:R-:W-:Y:S02]  /*73b80*/  PRMT R10, R16, 0x5410, R10 ;  /* 0x00005410100a7816 */ /* 0x000fe4000000000a */
[----:B------:R-:W-:Y:S01]  /*73b90*/  PRMT R11, R17, 0x5410, R11 ;  /* 0x00005410110b7816 */ /* 0x000fe2000000000b */
[----:B------:R0:W-:Y:S04]  /*73ba0*/  STL.64 [R1+0xab8], R14 ;  /* 0x000ab80e01007387 */ /* 0x0001e80000100a00 */
[----:B------:R-:W4:Y:S01]  /*73bb0*/  LDL.LU R50, [R1+0x84] ;  /* 0x0000840001327983 */ /* 0x000f220000300800 */
[----:B0-----:R-:W-:Y:S02]  /*73bc0*/  PRMT R15, R10, 0x5210, R33 ;  /* 0x000052100a0f7816 */ /* 0x001fe40000000021 */
[----:B------:R-:W-:-:S02]  /*73bd0*/  PRMT R14, R11, 0x5210, R30 ;  /* 0x000052100b0e7816 */ /* 0x000fc4000000001e */
[----:B--2---:R-:W-:Y:S02]  /*73be0*/  SHF.R.S32.HI R9, RZ, 0x1f, R20 ;  /* 0x0000001fff097819 */ /* 0x004fe40000011414 */
[----:B------:R-:W-:-:S05]  /*73bf0*/  IADD3 R16, P3, R20, R0, RZ ;  /* 0x0000000014107210 */ /* 0x000fca0007f7e0ff */
[----:B------:R-:W-:-:S05]  /*73c00*/  IMAD.X R17, R9, 0x1, R2, P3 ;  /* 0x0000000109117824 */ /* 0x000fca00018e0602 */
[----:B------:R-:W-:Y:S01]  /*73c10*/  STL.64 [R1+0xab0], R16 ;  /* 0x000ab01001007387 */ /* 0x000fe20000100a00 */
[----:B------:R-:W-:-:S03]  /*73c20*/  NOP ;  /* 0x0000000000007918 */ /* 0x000fc60000000000 */
[----:B------:R-:W0:Y:S04]  /*73c30*/  LDS.128 R16, [R45] ;  /* 0x000000002d107984 */ /* 0x000e280000000c00 */
[----:B------:R-:W2:Y:S01]  /*73c40*/  LDL.LU R23, [R1+0xfb0] ;  /* 0x000fb00001177983 */ /* 0x000ea20000300800 */
[----:B------:R-:W-:-:S03]  /*73c50*/  IADD3 R10, P3, R20, R3, RZ ;  /* 0x00000003140a7210 */ /* 0x000fc60007f7e0ff */
[----:B------:R-:W2:Y:S02]  /*73c60*/  LDL.LU R29, [R1+0xfb4] ;  /* 0x000fb400011d7983 */ /* 0x000ea40000300800 */
[----:B------:R-:W-:Y:S02]  /*73c70*/  IMAD.X R11, R9, 0x1, R4, P3 ;  /* 0x00000001090b7824 */ /* 0x000fe400018e0604 */
        /* <DEDUP_REMOVED lines=55> */
[----:B--2---:R-:W-:Y:S02]  /*73ff0*/  SHF.R.S32.HI R9, RZ, 0x1f, R36 ;  /* 0x0000001fff097819 */ /* 0x004fe40000011424 */
[----:B0-----:R-:W-:-:S05]  /*74000*/  IADD3 R12, P3, R36, R0, RZ ;  /* 0x00000000240c7210 */ /* 0x001fca0007f7e0ff */
[----:B------:R-:W-:-:S05]  /*74010*/  IMAD.X R13, R9, 0x1, R2, P3 ;  /* 0x00000001090d7824 */ /* 0x000fca00018e0602 */
[----:B------:R0:W-:Y:S01]  /*74020*/  STL.64 [R1+0x970], R12 ;  /* 0x0009700c01007387 */ /* 0x0001e20000100a00 */
[----:B----4-:R-:W-:-:S03]  /*74030*/  F2FP.SATFINITE.E4M3.F32.PACK_AB_MERGE_C R11, R41, R40, RZ ;  /* 0x00000028290b723e */ /* 0x010fc600048070ff */
[----:B------:R-:W2:Y:S01]  /*74040*/  LDL.LU R41, [R1+0xc8] ;  /* 0x0000c80001297983 */ /* 0x000ea20000300800 */
[----:B------:R-:W-:Y:S02]  /*74050*/  F2FP.SATFINITE.E4M3.F32.PACK_AB_MERGE_C R10, R51, R52, RZ ;  /* 0x00000034330a723e */ /* 0x000fe400048070ff */
[----:B------:R-:W-:Y:S01]  /*74060*/  F2FP.SATFINITE.E4M3.F32.PACK_AB_MERGE_C R16, R49, R48, RZ ;  /* 0x000000303110723e */ /* 0x000fe200048070ff */
[----:B------:R-:W-:Y:S01]  /*74070*/  NOP ;  /* 0x0000000000007918 */ /* 0x000fe20000000000 */
[----:B------:R-:W1:Y:S01]  /*74080*/  LDS.128 R48, [R45] ;  /* 0x000000002d307984 */ /* 0x000e620000000c00 */
[----:B------:R-:W-:Y:S02]  /*74090*/  F2FP.SATFINITE.E4M3.F32.PACK_AB_MERGE_C R22, R21, R26, RZ ;  /* 0x0000001a1516723e */ /* 0x000fe400048070ff */
[----:B------:R-:W-:Y:S02]  /*740a0*/  IADD3 R26, P3, R36, R3, RZ ;  /* 0x00000003241a7210 */ /* 0x000fe40007f7e0ff */
[----:B0-----:R-:W-:-:S03]  /*740b0*/  F2FP.SATFINITE.E4M3.F32.PACK_AB_MERGE_C R13, R38, R43, RZ ;  /* 0x0000002b260d723e */ /* 0x001fc600048070ff */
[----:B------:R-:W-:Y:S01]  /*740c0*/  IMAD.X R27, R9, 0x1, R4, P3 ;  /* 0x00000001091b7824 */ /* 0x000fe200018e0604 */
[----:B------:R-:W-:Y:S02]  /*740d0*/  IADD3 R38, P3, R36, R5, RZ ;  /* 0x0000000524267210 */ /* 0x000fe40007f7e0ff */
[----:B---3--:R-:W-:-:S03]  /*740e0*/  F2FP.SATFINITE.E4M3.F32.PACK_AB_MERGE_C R12, R37, R39, RZ ;  /* 0x00000027250c723e */ /* 0x008fc600048070ff */
[----:B------:R-:W-:Y:S01]  /*740f0*/  IMAD.X R39, R9, 0x1, R7, P3 ;  /* 0x0000000109277824 */ /* 0x000fe200018e0607 */
[----:B------:R-:W-:Y:S01]  /*74100*/  STL.64 [R1+0x960], R26 ;  /* 0x0009601a01007387 */ /* 0x000fe20000100a00 */
[----:B------:R-:W-:Y:S02]  /*74110*/  F2FP.SATFINITE.E4M3.F32.PACK_AB_MERGE_C R21, R61, R34, RZ ;  /* 0x000000223d15723e */ /* 0x000fe400048070ff */
[----:B------:R-:W-:Y:S02]  /*74120*/  F2FP.SATFINITE.E4M3.F32.PACK_AB_MERGE_C R17, R53, R54, RZ ;  /* 0x000000363511723e */ /* 0x000fe400048070ff */
[----:B------:R-:W-:Y:S01]  /*74130*/  LOP3.LUT R25, R25, 0xffff, RZ, 0xc0, !PT ;  /* 0x0000ffff19197812 */ /* 0x000fe200078ec0ff */
[----:B-1----:R-:W-:Y:S04]  /*74140*/  STL.64 [R1+0x170], R48 ;  /* 0x0001703001007387 */ /* 0x002fe80000100a00 */
[----:B------:R-:W-:Y:S04]  /*74150*/  STL.64 [R1+0x178], R50 ;  /* 0x0001783201007387 */ /* 0x000fe80000100a00 */
[----:B------:R0:W-:Y:S04]  /*74160*/  STL.64 [R1+0x938], R38 ;  /* 0x0009382601007387 */ /* 0x0001e80000100a00 */
[----:B0-----:R-:W3:Y:S01]  /*74170*/  LDL.LU R39, [R1+0xcc] ;  /* 0x0000cc0001277983 */ /* 0x001ee20000300800 */
[----:B------:R-:W-:-:S02]  /*74180*/  LOP3.LUT R26, R17, 0xffff, RZ, 0xc0, !PT ;  /* 0x0000ffff111a7812 */ /* 0x000fc400078ec0ff */
[----:B------:R-:W-:Y:S02]  /*74190*/  LOP3.LUT R21, R21, 0xffff, RZ, 0xc0, !PT ;  /* 0x0000ffff15157812 */ /* 0x000fe400078ec0ff */
[----:B------:R-:W-:Y:S02]  /*741a0*/  F2FP.SATFINITE.E4M3.F32.PACK_AB_MERGE_C R20, R59, R60, RZ ;  /* 0x0000003c3b14723e */ /* 0x000fe400048070ff */
[----:B------:R-:W-:Y:S02]  /*741b0*/  LOP3.LUT R30, R10, 0xffff, RZ, 0xc0, !PT ;  /* 0x0000ffff0a1e7812 */ /* 0x000fe400078ec0ff */
[----:B------:R-:W-:Y:S02]  /*741c0*/  LOP3.LUT R27, R24, 0xffff, RZ, 0xc0, !PT ;  /* 0x0000ffff181b7812 */ /* 0x000fe400078ec0ff */
[----:B------:R-:W-:Y:S02]  /*741d0*/  PRMT R10, R26, 0x3340, R0 ;  /* 0x000033401a0a7816 */ /* 0x000fe40000000000 */
[----:B------:R-:W-:-:S02]  /*741e0*/  PRMT R17, R25, 0x3340, R21 ;  /* 0x0000334019117816 */ /* 0x000fc40000000015 */
[----:B------:R-:W-:Y:S02]  /*741f0*/  LOP3.LUT R24, R20, 0xffff, RZ, 0xc0, !PT ;  /* 0x0000ffff14187812 */ /* 0x000fe400078ec0ff */
[----:B------:R-:W-:Y:S02]  /*74200*/  F2FP.SATFINITE.E4M3.F32.PACK_AB_MERGE_C R23, R29, R23, RZ ;  /* 0x000000171d17723e */ /* 0x000fe400048070ff */
[----:B------:R-:W-:Y:S02]  /*74210*/  F2FP.SATFINITE.E4M3.F32.PACK_AB_MERGE_C R19, R57, R58, RZ ;  /* 0x0000003a3913723e */ /* 0x000fe400048070ff */
[----:B------:R-:W-:Y:S02]  /*74220*/  PRMT R20, R17, 0x5410, R10 ;  /* 0x0000541011147816 */ /* 0x000fe4000000000a */
[----:B------:R-:W-:Y:S02]  /*74230*/  F2FP.SATFINITE.E4M3.F32.PACK_AB_MERGE_C R15, R47, R35, RZ ;  /* 0x000000232f0f723e */ /* 0x000fe400048070ff */
[----:B------:R-:W-:-:S02]  /*74240*/  PRMT R10, R30, 0x3340, R0 ;  /* 0x000033401e0a7816 */ /* 0x000fc40000000000 */
[----:B------:R-:W-:Y:S02]  /*74250*/  PRMT R17, R27, 0x3340, R24 ;  /* 0x000033401b117816 */ /* 0x000fe40000000018 */
[----:B------:R-:W-:Y:S02]  /*74260*/  LOP3.LUT R23, R23, 0xffff, RZ, 0xc0, !PT ;  /* 0x0000ffff17177812 */ /* 0x000fe400078ec0ff */
[----:B------:R-:W-:Y:S02]  /*74270*/  LOP3.LUT R28, R16, 0xffff, RZ, 0xc0, !PT ;  /* 0x0000ffff101c7812 */ /* 0x000fe400078ec0ff */
[----:B------:R-:W-:Y:S02]  /*74280*/  LOP3.LUT R19, R19, 0xffff, RZ, 0xc0, !PT ;  /* 0x0000ffff13137812 */ /* 0x000fe400078ec0ff */
[----:B------:R-:W-:Y:S02]  /*74290*/  F2FP.SATFINITE.E4M3.F32.PACK_AB_MERGE_C R18, R55, R56, RZ ;  /* 0x000000383712723e */ /* 0x000fe400048070ff */
[----:B------:R-:W-:-:S02]  /*742a0*/  LOP3.LUT R29, R22, 0xffff, RZ, 0xc0, !PT ;  /* 0x0000ffff161d7812 */ /* 0x000fc400078ec0ff */
[----:B------:R-:W-:Y:S02]  /*742b0*/  PRMT R17, R17, 0x5410, R10 ;  /* 0x0000541011117816 */ /* 0x000fe4000000000a */
[----:B------:R-:W-:Y:S02]  /*742c0*/  LOP3.LUT R22, R15, 0xffff, RZ, 0xc0, !PT ;  /* 0x0000ffff0f167812 */ /* 0x000fe400078ec0ff */
[----:B------:R-:W-:Y:S02]  /*742d0*/  PRMT R10, R28, 0x3340, R0 ;  /* 0x000033401c0a7816 */ /* 0x000fe40000000000 */
[----:B------:R-:W-:Y:S02]  /*742e0*/  PRMT R15, R23, 0x3340, R19 ;  /* 0x00003340170f7816 */ /* 0x000fe40000000013 */
[----:B------:R-:W-:Y:S02]  /*742f0*/  LOP3.LUT R18, R18, 0xffff, RZ, 0xc0, !PT ;  /* 0x0000ffff12127812 */ /* 0x000fe400078ec0ff */
        /* <DEDUP_REMOVED lines=10> */
[----:B------:R-:W-:Y:S02]  /*743a0*/  SHF.R.U32.HI R10, RZ, 0x8, R25 ;  /* 0x00000008ff0a7819 */ /* 0x000fe40000011619 */
[----:B------:R-:W-:Y:S02]  /*743b0*/  SHF.R.U32.HI R16, RZ, 0x8, R21 ;  /* 0x00000008ff107819 */ /* 0x000fe40000011615 */
[----:B------:R-:W-:-:S02]  /*743c0*/  LOP3.LUT R10, R10, 0xffff, RZ, 0xc0, !PT ;  /* 0x0000ffff0a0a7812 */ /* 0x000fc400078ec0ff */
        /* <DEDUP_REMOVED lines=17> */
[----:B------:R-:W-:Y:S02]  /*744e0*/  SHF.R.U32.HI R18, RZ, 0x8, R22 ;  /* 0x00000008ff127819 */ /* 0x000fe40000011616 */
[----:B------:R-:W-:Y:S02]  /*744f0*/  LOP3.LUT R13, R13, 0xffff, RZ, 0xc0, !PT ;  /* 0x0000ffff0d0d7812 */ /* 0x000fe400078ec0ff */
[----:B------:R-:W-:-:S02]  /*74500*/  LOP3.LUT R17, R17, 0xffff, RZ, 0xc0, !PT ;  /* 0x0000ffff11117812 */ /* 0x000fc400078ec0ff */
[----:B------:R-:W-:Y:S02]  /*74510*/  LOP3.LUT R18, R18, 0xffff, RZ, 0xc0, !PT ;  /* 0x0000ffff12127812 */ /* 0x000fe400078ec0ff */
[----:B------:R-:W-:Y:S02]  /*74520*/  PRMT R17, R13, 0x3340, R17 ;  /* 0x000033400d117816 */ /* 0x000fe40000000011 */
[----:B------:R-:W-:Y:S02]  /*74530*/  PRMT R13, R18, 0x3340, R0 ;  /* 0x00003340120d7816 */ /* 0x000fe40000000000 */
[----:B------:R-:W-:Y:S02]  /*74540*/  SHF.R.U32.HI R14, RZ, 0x8, R19 ;  /* 0x00000008ff0e7819 */ /* 0x000fe40000011613 */
[----:B--2---:R-:W-:Y:S02]  /*74550*/  SHF.R.S32.HI R9, RZ, 0x1f, R41 ;  /* 0x0000001fff097819 */ /* 0x004fe40000011429 */
[----:B------:R-:W-:-:S05]  /*74560*/  IADD3 R20, P3, R41, R0, RZ ;  /* 0x0000000029147210 */ /* 0x000fca0007f7e0ff */
[----:B------:R-:W-:-:S05]  /*74570*/  IMAD.X R21, R9, 0x1, R2, P3 ;  /* 0x0000000109157824 */ /* 0x000fca00018e0602 */
[----:B------:R0:W-:Y:S02]  /*74580*/  STL.64 [R1+0x928], R20 ;  /* 0x0009281401007387 */ /* 0x0001e40000100a00 */
[----:B0-----:R-:W-:-:S05]  /*74590*/  IADD3 R20, P3, R41, R3, RZ ;  /* 0x0000000329147210 */ /* 0x001fca0007f7e0ff */
[----:B------:R-:W-:-:S05]  /*745a0*/  IMAD.X R21, R9, 0x1, R4, P3 ;  /* 0x0000000109157824 */ /* 0x000fca00018e0604 */
[----:B------:R0:W-:Y:S04]  /*745b0*/  STL.64 [R1+0x940], R20 ;  /* 0x0009401401007387 */ /* 0x0001e80000100a00 */
[----:B------:R-:W2:Y:S01]  /*745c0*/  LDL.LU R37, [R1+0x3f0] ;  /* 0x0003f00001257983 */ /* 0x000ea20000300800 */
[----:B0-----:R-:W-:-:S05]  /*745d0*/  IADD3 R20, P3, R41, R5, RZ ;  /* 0x0000000529147210 */ /* 0x001fca0007f7e0ff */
[----:B------:R-:W-:Y:S01]  /*745e0*/  IMAD.X R21, R9, 0x1, R7, P3 ;  /* 0x0000000109157824 */ /* 0x000fe200018e0607 */
[----:B------:R-:W-:-:S05]  /*745f0*/  IADD3 R18, P3, R41, R6, RZ ;  /* 0x0000000629127210 */ /* 0x000fca0007f7e0ff */
[----:B------:R-:W-:Y:S01]  /*74600*/  IMAD.X R19, R9, 0x1, R8, P3 ;  /* 0x0000000109137824 */ /* 0x000fe200018e0608 */
[----:B------:R-:W-:Y:S04]  /*74610*/  STL.64 [R1+0x958], R20 ;  /* 0x0009581401007387 */ /* 0x000fe80000100a00 */
[----:B------:R-:W2:Y:S04]  /*74620*/  LDL.LU R40, [R1+0x3f4] ;  /* 0x0003f40001287983 */ /* 0x000ea80000300800 */
[----:B------:R-:W4:Y:S04]  /*74630*/  LDL.LU R36, [R1+0x3f8] ;  /* 0x0003f80001247983 */ /* 0x000f280000300800 */
[----:B------:R0:W-:Y:S04]  /*74640*/  STL.64 [R1+0x950], R18 ;  /* 0x0009501201007387 */ /* 0x0001e80000100a00 */
[----:B------:R-:W4:Y:S01]  /*74650*/  LDL.LU R41, [R1+0x3fc] ;  /* 0x0003fc0001297983 */ /* 0x000f220000300800 */
[----:B---3--:R-:W-:-:S02]  /*74660*/  SHF.R.S32.HI R9, RZ, 0x1f, R39 ;  /* 0x0000001fff097819 */ /* 0x008fc40000011427 */
[----:B0-----:R-:W-:-:S05]  /*74670*/  IADD3 R18, P3, R39, R0, RZ ;  /* 0x0000000027127210 */ /* 0x001fca0007f7e0ff */
[----:B------:R-:W-:Y:S01]  /*74680*/  IMAD.X R19, R9, 0x1, R2, P3 ;  /* 0x0000000109137824 */ /* 0x000fe200018e0602 */
[----:B------:R-:W-:-:S04]  /*74690*/  SHF.R.U32.HI R10, RZ, 0x8, R23 ;  /* 0x00000008ff0a7819 */ /* 0x000fc80000011617 */
[----:B------:R0:W-:Y:S01]  /*746a0*/  STL.64 [R1+0x948], R18 ;  /* 0x0009481201007387 */ /* 0x0001e20000100a00 */
[----:B------:R-:W-:Y:S02]  /*746b0*/  LOP3.LUT R10, R10, 0xffff, RZ, 0xc0, !PT ;  /* 0x0000ffff0a0a7812 */ /* 0x000fe400078ec0ff */
[----:B------:R-:W-:Y:S02]  /*746c0*/  LOP3.LUT R14, R14, 0xffff, RZ, 0xc0, !PT ;  /* 0x0000ffff0e0e7812 */ /* 0x000fe400078ec0ff */
[----:B0-----:R-:W-:Y:S02]  /*746d0*/  IADD3 R18, P3, R39, R3, RZ ;  /* 0x0000000327127210 */ /* 0x001fe40007f7e0ff */
[----:B------:R-:W-:-:S03]  /*746e0*/  SHF.R.U32.HI R12, RZ, 0x8, R26 ;  /* 0x00000008ff0c7819 */ /* 0x000fc6000001161a */
[----:B------:R-:W-:Y:S01]  /*746f0*/  IMAD.X R19, R9, 0x1, R4, P3 ;  /* 0x0000000109137824 */ /* 0x000fe200018e0604 */
[----:B------:R-:W-:Y:S02]  /*74700*/  PRMT R14, R10, 0x3340, R14 ;  /* 0x000033400a0e7816 */ /* 0x000fe4000000000e */
[----:B------:R-:W-:Y:S02]  /*74710*/  LOP3.LUT R12, R12, 0xffff, RZ, 0xc0, !PT ;  /* 0x0000ffff0c0c7812 */ /* 0x000fe400078ec0ff */
[----:B------:R-:W-:Y:S01]  /*74720*/  STL.64 [R1+0x968], R18 ;  /* 0x0009681201007387 */ /* 0x000fe20000100a00 */
[----:B------:R-:W-:-:S03]  /*74730*/  SHF.R.U32.HI R10, RZ, 0x8, R30 ;  /* 0x00000008ff0a7819 */ /* 0x000fc6000001161e */
[----:B------:R-:W3:Y:S01]  /*74740*/  LDL.LU R58, [R1+0xd0] ;  /* 0x0000d000013a7983 */ /* 0x000ee20000300800 */
[----:B------:R-:W-:Y:S02]  /*74750*/  PRMT R12, R12, 0x3340, R0 ;  /* 0x000033400c0c7816 */ /* 0x000fe40000000000 */
[----:B------:R-:W-:Y:S02]  /*74760*/  LOP3.LUT R10, R10, 0xffff, RZ, 0xc0, !PT ;  /* 0x0000ffff0a0a7812 */ /* 0x000fe400078ec0ff */
[----:B------:R-:W-:Y:S02]  /*74770*/  PRMT R12, R16, 0x5410, R12 ;  /* 0x00005410100c7816 */ /* 0x000fe4000000000c */
[----:B------:R-:W-:Y:S02]  /*74780*/  PRMT R10, R10, 0x3340, R0 ;  /* 0x000033400a0a7816 */ /* 0x000fe40000000000 */
[----:B------:R-:W-:Y:S02]  /*74790*/  IADD3 R16, P3, R39, R5, RZ ;  /* 0x0000000527107210 */ /* 0x000fe40007f7e0ff */
[----:B------:R-:W-:-:S02]  /*747a0*/  PRMT R10, R15, 0x5410, R10 ;  /* 0x000054100f0a7816 */ /* 0x000fc4000000000a */
[----:B------:R-:W-:Y:S01]  /*747b0*/  PRMT R15, R17, 0x5410, R13 ;  /* 0x00005410110f7816 */ /* 0x000fe2000000000d */
[----:B------:R-:W-:-:S05]  /*747c0*/  IMAD.X R17, R9, 0x1, R7, P3 ;  /* 0x0000000109117824 */ /* 0x000fca00018e0607 */
[----:B------:R-:W-:Y:S01]  /*747d0*/  STL.64 [R1+0x980], R16 ;  /* 0x0009801001007387 */ /* 0x000fe20000100a00 */
[----:B------:R-:W-:-:S03]  /*747e0*/  NOP ;  /* 0x0000000000007918 */ /* 0x000fc60000000000 */
[----:B------:R-:W0:Y:S01]  /*747f0*/  LDS.128 R16, [R45] ;  /* 0x000000002d107984 */ /* 0x000e220000000c00 */
[----:B------:R-:W-:-:S03]  /*74800*/  SHF.R.U32.HI R11, RZ, 0x8, R28 ;  /* 0x00000008ff0b7819 */ /* 0x000fc6000001161c */
[----:B------:R-:W3:Y:S01]  /*74810*/  LDL.LU R43, [R1+0xd4] ;  /* 0x0000d400012b7983 */ /* 0x000ee20000300800 */
[----:B------:R-:W-:-:S04]  /*74820*/  LOP3.LUT R11, R11, 0xffff, RZ, 0xc0, !PT ;  /* 0x0000ffff0b0b7812 */ /* 0x000fc800078ec0ff */
[----:B------:R-:W-:Y:S02]  /*74830*/  PRMT R11, R11, 0x3340, R0 ;  /* 0x000033400b0b7816 */ /* 0x000fe40000000000 */
[----:B------:R-:W-:Y:S02]  /*74840*/  PRMT R13, R10, 0x5210, R33 ;  /* 0x000052100a0d7816 */ /* 0x000fe40000000021 */
[----:B------:R-:W-:Y:S02]  /*74850*/  PRMT R11, R14, 0x5410, R11 ;  /* 0x000054100e0b7816 */ /* 0x000fe4000000000b */
[----:B------:R-:W-:Y:S02]  /*74860*/  IADD3 R10, P3, R39, R6, RZ ;  /* 0x00000006270a7210 */ /* 0x000fe40007f7e0ff */
[----:B------:R-:W-:-:S03]  /*74870*/  PRMT R14, R11, 0x5210, R32 ;  /* 0x000052100b0e7816 */ /* 0x000fc60000000020 */
[----:B------:R-:W-:-:S05]  /*74880*/  IMAD.X R11, R9, 0x1, R8, P3 ;  /* 0x00000001090b7824 */ /* 0x000fca00018e0608 */
[----:B------:R1:W-:Y:S04]  /*74890*/  STL.64 [R1+0x978], R10 ;  /* 0x0009780a01007387 */ /* 0x0003e80000100a00 */
[----:B------:R-:W3:Y:S04]  /*748a0*/  LDL.LU R27, [R1+0xfa0] ;  /* 0x000fa000011b7983 */ /* 0x000ee80000300800 */
[----:B------:R-:W3:Y:S04]  /*748b0*/  LDL.LU R23, [R1+0xfa4] ;  /* 0x000fa40001177983 */ /* 0x000ee80000300800 */
[----:B0-----:R-:W-:Y:S04]  /*748c0*/  STL.64 [R1+0x160], R16 ;  /* 0x0001601001007387 */ /* 0x001fe80000100a00 */
[----:B------:R-:W-:Y:S04]  /*748d0*/  STL.64 [R1+0x168], R18 ;  /* 0x0001681201007387 */ /* 0x000fe80000100a00 */
        /* <DEDUP_REMOVED lines=22> */
[----:B--2---:R-:W-:-:S03]  /*74a40*/  F2FP.SATFINITE.E4M3.F32.PACK_AB_MERGE_C R25, R40, R37, RZ ;  /* 0x000000252819723e */ /* 0x004fc600048070ff */
[----:B------:R-:W2:Y:S04]  /*74a50*/  LDL.LU R37, [R1+0x280] ;  /* 0x0002800001257983 */ /* 0x000ea80000300800 */
[----:B------:R-:W2:Y:S01]  /*74a60*/  LDL.LU R40, [R1+0x284] ;  /* 0x0002840001287983 */ /* 0x000ea20000300800 */
[----:B----4-:R-:W-:-:S03]  /*74a70*/  F2FP.SATFINITE.E4M3.F32.PACK_AB_MERGE_C R24, R41, R36, RZ ;  /* 0x000000242918723e */ /* 0x010fc600048070ff */
[----:B------:R-:W4:Y:S04]  /*74a80*/  LDL.LU R36, [R1+0x288] ;  /* 0x0002880001247983 */ /* 0x000f280000300800 */
[----:B------:R-:W4:Y:S01]  /*74a90*/  LDL.LU R41, [R1+0x28c] ;  /* 0x00028c0001297983 */ /* 0x000f220000300800 */
[----:B---3--:R-:W-:Y:S02]  /*74aa0*/  SHF.R.S32.HI R9, RZ, 0x1f, R58 ;  /* 0x0000001fff097819 */ /* 0x008fe4000001143a */
[----:B-1----:R-:W-:-:S05]  /*74ab0*/  IADD3 R10, P3, R58, R0, RZ ;  /* 0x000000003a0a7210 */ /* 0x002fca0007f7e0ff */
        /* <DEDUP_REMOVED lines=62> */
[--C-:B------:R-:W-:Y:S02]  /*74ea0*/  PRMT R9, R29, 0x3340, R0.reuse ;  /* 0x000033401d097816 */ /* 0x100fe40000000000 */
[----:B------:R-:W-:Y:S02]  /*74eb0*/  PRMT R14, R27, 0x3340, R19 ;  /* 0x000033401b0e7816 */ /* 0x000fe40000000013 */
[----:B------:R-:W-:Y:S02]  /*74ec0*/  LOP3.LUT R18, R18, 0xffff, RZ, 0xc0, !PT ;  /* 0x0000ffff12127812 */ /* 0x000fe400078ec0ff */
[----:B------:R-:W-:Y:S02]  /*74ed0*/  PRMT R14, R14, 0x5410, R9 ;  /* 0x000054100e0e7816 */ /* 0x000fe40000000009 */
[----:B------:R-:W-:Y:S02]  /*74ee0*/  PRMT R9, R22, 0x3340, R0 ;  /* 0x0000334016097816 */ /* 0x000fe40000000000 */
[----:B------:R-:W-:-:S02]  /*74ef0*/  PRMT R15, R23, 0x3340, R18 ;  /* 0x00003340170f7816 */ /* 0x000fc40000000012 */
[----:B------:R-:W-:Y:S02]  /*74f00*/  F2FP.SATFINITE.E4M3.F32.PACK_AB_MERGE_C R13, R44, R46, RZ ;  /* 0x0000002e2c0d723e */ /* 0x000fe400048070ff */
[----:B------:R-:W-:Y:S02]  /*74f10*/  F2FP.SATFINITE.E4M3.F32.PACK_AB_MERGE_C R12, R39, R38, RZ ;  /* 0x00000026270c723e */ /* 0x000fe400048070ff */
[----:B--2---:R-:W-:Y:S02]  /*74f20*/  F2FP.SATFINITE.E4M3.F32.PACK_AB_MERGE_C R11, R40, R37, RZ ;  /* 0x00000025280b723e */ /* 0x004fe400048070ff */
        /* <DEDUP_REMOVED lines=13> */
[----:B------:R-:W-:Y:S02]  /*75000*/  SHF.R.U32.HI R16, RZ, 0x8, R21 ;  /* 0x00000008ff107819 */ /* 0x000fe40000011615 */
[----:B0-----:R-:W-:Y:S02]  /*75010*/  SHF.R.U32.HI R13, RZ, 0x8, R20 ;  /* 0x00000008ff0d7819 */ /* 0x001fe40000011614 */
[----:B---3--:R-:W-:Y:S02]  /*75020*/  SHF.R.S32.HI R9, RZ, 0x1f, R36 ;  /* 0x0000001fff097819 */ /* 0x008fe40000011424 */
[----:B------:R-:W-:-:S05]  /*75030*/  IADD3 R10, P3, R36, R0, RZ ;  /* 0x00000000240a7210 */ /* 0x000fca0007f7e0ff */
        /* <DEDUP_REMOVED lines=8> */
[----:B0-----:R-:W-:-:S05]  /*750c0*/  IADD3 R14, P3, R36, R6, RZ ;  /* 0x00000006240e7210 */ /* 0x001fca0007f7e0ff */
[----:B------:R-:W-:Y:S01]  /*750d0*/  IMAD.X R15, R9, 0x1, R8, P3 ;  /* 0x00000001090f7824 */ /* 0x000fe200018e0608 */
[----:B------:R-:W-:Y:S02]  /*750e0*/  SHF.R.U32.HI R9, RZ, 0x8, R27 ;  /* 0x00000008ff097819 */ /* 0x000fe4000001161b */
[----:B------:R-:W2:Y:S02]  /*750f0*/  LDL.LU R27, [R1+0xe0] ;  /* 0x0000e000011b7983 */ /* 0x000ea40000300800 */
[----:B------:R-:W-:Y:S02]  /*75100*/  LOP3.LUT R9, R9, 0xffff, RZ, 0xc0, !PT ;  /* 0x0000ffff09097812 */ /* 0x000fe400078ec0ff */
[----:B------:R0:W-:Y:S02]  /*75110*/  STL.64 [R1+0x8b0], R14 ;  /* 0x0008b00e01007387 */ /* 0x0001e40000100a00 */
[----:B------:R-:W-:Y:S02]  /*75120*/  PRMT R17, R9, 0x3340, R17 ;  /* 0x0000334009117816 */ /* 0x000fe40000000011 */
[----:B------:R-:W-:-:S04]  /*75130*/  SHF.R.U32.HI R9, RZ, 0x8, R23 ;  /* 0x00000008ff097819 */ /* 0x000fc80000011617 */
[----:B------:R-:W-:Y:S02]  /*75140*/  LOP3.LUT R9, R9, 0xffff, RZ, 0xc0, !PT ;  /* 0x0000ffff09097812 */ /* 0x000fe400078ec0ff */
[----:B0-----:R-:W-:-:S04]  /*75150*/  SHF.R.U32.HI R15, RZ, 0x8, R18 ;  /* 0x00000008ff0f7819 */ /* 0x001fc80000011612 */
[----:B------:R-:W-:Y:S02]  /*75160*/  LOP3.LUT R15, R15, 0xffff, RZ, 0xc0, !PT ;  /* 0x0000ffff0f0f7812 */ /* 0x000fe400078ec0ff */
[----:B----4-:R-:W-:Y:S02]  /*75170*/  IADD3 R20, P3, R41, R0, RZ ;  /* 0x0000000029147210 */ /* 0x010fe40007f7e0ff */
[----:B------:R-:W-:Y:S02]  /*75180*/  PRMT R15, R9, 0x3340, R15 ;  /* 0x00003340090f7816 */ /* 0x000fe4000000000f */
[----:B------:R-:W-:-:S05]  /*75190*/  SHF.R.S32.HI R9, RZ, 0x1f, R41 ;  /* 0x0000001fff097819 */ /* 0x000fca0000011429 */
        /* <DEDUP_REMOVED lines=9> */
[----:B0-----:R-:W-:-:S05]  /*75230*/  IADD3 R18, P3, R41, R5, RZ ;  /* 0x0000000529127210 */ /* 0x001fca0007f7e0ff */
[----:B------:R-:W-:-:S05]  /*75240*/  IMAD.X R19, R9, 0x1, R7, P3 ;  /* 0x0000000109137824 */ /* 0x000fca00018e0607 */
[----:B------:R0:W-:Y:S01]  /*75250*/  STL.64 [R1+0x8e0], R18 ;  /* 0x0008e01201007387 */ /* 0x0001e20000100a00 */
[----:B------:R-:W-:Y:S02]  /*75260*/  SHF.R.U32.HI R10, RZ, 0x8, R25 ;  /* 0x00000008ff0a7819 */ /* 0x000fe40000011619 */
[----:B------:R-:W-:Y:S02]  /*75270*/  SHF.R.U32.HI R12, RZ, 0x8, R28 ;  /* 0x00000008ff0c7819 */ /* 0x000fe4000001161c */
[----:B0-----:R-:W-:-:S05]  /*75280*/  IADD3 R18, P3, R41, R6, RZ ;  /* 0x0000000629127210 */ /* 0x001fca0007f7e0ff */
[----:B------:R-:W-:Y:S01]  /*75290*/  IMAD.X R19, R9, 0x1, R8, P3 ;  /* 0x0000000109137824 */ /* 0x000fe200018e0608 */
[----:B------:R-:W-:Y:S02]  /*752a0*/  SHF.R.U32.HI R14, RZ, 0x8, R29 ;  /* 0x00000008ff0e7819 */ /* 0x000fe4000001161d */
[----:B------:R-:W-:Y:S02]  /*752b0*/  LOP3.LUT R10, R10, 0xffff, RZ, 0xc0, !PT ;  /* 0x0000ffff0a0a7812 */ /* 0x000fe400078ec0ff */
[----:B------:R0:W-:Y:S01]  /*752c0*/  STL.64 [R1+0x8d8], R18 ;  /* 0x0008d81201007387 */ /* 0x0001e20000100a00 */
[----:B------:R-:W-:Y:S02]  /*752d0*/  LOP3.LUT R16, R16, 0xffff, RZ, 0xc0, !PT ;  /* 0x0000ffff10107812 */ /* 0x000fe400078ec0ff */
[----:B------:R-:W-:Y:S01]  /*752e0*/  LOP3.LUT R12, R12, 0xffff, RZ, 0xc0, !PT ;  /* 0x0000ffff0c0c7812 */ /* 0x000fe200078ec0ff */
[----:B------:R-:W4:Y:S01]  /*752f0*/  LDL.LU R52, [R1+0xe4] ;  /* 0x0000e40001347983 */ /* 0x000f220000300800 */
[----:B------:R-:W-:-:S02]  /*75300*/  LOP3.LUT R14, R14, 0xffff, RZ, 0xc0, !PT ;  /* 0x0000ffff0e0e7812 */ /* 0x000fc400078ec0ff */
[----:B------:R-:W-:Y:S01]  /*75310*/  PRMT R16, R10, 0x3340, R16 ;  /* 0x000033400a107816 */ /* 0x000fe20000000010 */
[----:B------:R-:W4:Y:S01]  /*75320*/  LDL.LU R41, [R1+0xe8] ;  /* 0x0000e80001297983 */ /* 0x000f220000300800 */
[--C-:B------:R-:W-:Y:S02]  /*75330*/  PRMT R12, R12, 0x3340, R0.reuse ;  /* 0x000033400c0c7816 */ /* 0x100fe40000000000 */
[----:B------:R-:W-:Y:S02]  /*75340*/  PRMT R14, R14, 0x3340, R0 ;  /* 0x000033400e0e7816 */ /* 0x000fe40000000000 */
[----:B------:R-:W-:Y:S02]  /*75350*/  PRMT R12, R16, 0x5410, R12 ;  /* 0x00005410100c7816 */ /* 0x000fe4000000000c */
[----:B------:R-:W-:Y:S02]  /*75360*/  PRMT R14, R17, 0x5410, R14 ;  /* 0x00005410110e7816 */ /* 0x000fe4000000000e */
[----:B------:R-:W-:-:S02]  /*75370*/  SHF.R.U32.HI R11, RZ, 0x8, R24 ;  /* 0x00000008ff0b7819 */ /* 0x000fc40000011618 */
[----:B------:R-:W-:Y:S02]  /*75380*/  LOP3.LUT R13, R13, 0xffff, RZ, 0xc0, !PT ;  /* 0x0000ffff0d0d7812 */ /* 0x000fe400078ec0ff */
[----:B------:R-:W-:Y:S02]  /*75390*/  LOP3.LUT R11, R11, 0xffff, RZ, 0xc0, !PT ;  /* 0x0000ffff0b0b7812 */ /* 0x000fe400078ec0ff */
[----:B------:R-:W-:Y:S02]  /*753a0*/  SHF.R.U32.HI R10, RZ, 0x8, R22 ;  /* 0x00000008ff0a7819 */ /* 0x000fe40000011616 */
[----:B------:R-:W-:Y:S02]  /*753b0*/  PRMT R13, R11, 0x3340, R13 ;  /* 0x000033400b0d7816 */ /* 0x000fe4000000000d */
[----:B------:R-:W-:Y:S02]  /*753c0*/  LOP3.LUT R10, R10, 0xffff, RZ, 0xc0, !PT ;  /* 0x0000ffff0a0a7812 */ /* 0x000fe400078ec0ff */
[----:B------:R-:W-:-:S02]  /*753d0*/  SHF.R.U32.HI R11, RZ, 0x8, R26 ;  /* 0x00000008ff0b7819 */ /* 0x000fc4000001161a */
[----:B------:R-:W-:Y:S02]  /*753e0*/  PRMT R10, R10, 0x3340, R0 ;  /* 0x000033400a0a7816 */ /* 0x000fe40000000000 */
[----:B------:R-:W-:Y:S02]  /*753f0*/  LOP3.LUT R11, R11, 0xffff, RZ, 0xc0, !PT ;  /* 0x0000ffff0b0b7812 */ /* 0x000fe400078ec0ff */
[----:B------:R-:W-:Y:S02]  /*75400*/  PRMT R10, R15, 0x5410, R10 ;  /* 0x000054100f0a7816 */ /* 0x000fe4000000000a */
[----:B------:R-:W-:Y:S02]  /*75410*/  PRMT R11, R11, 0x3340, R0 ;  /* 0x000033400b0b7816 */ /* 0x000fe40000000000 */
[----:B------:R-:W-:Y:S02]  /*75420*/  PRMT R15, R10, 0x5210, R32 ;  /* 0x000052100a0f7816 */ /* 0x000fe40000000020 */
[----:B------:R-:W-:-:S04]  /*75430*/  PRMT R11, R13, 0x5410, R11 ;  /* 0x000054100d0b7816 */ /* 0x000fc8000000000b */
[----:B------:R-:W-:Y:S02]  /*75440*/  PRMT R13, R11, 0x5210, R30 ;  /* 0x000052100b0d7816 */ /* 0x000fe4000000001e */
[----:B--2---:R-:W-:Y:S02]  /*75450*/  SHF.R.S32.HI R9, RZ, 0x1f, R27 ;  /* 0x0000001fff097819 */ /* 0x004fe4000001141b */
[----:B0-----:R-:W-:-:S05]  /*75460*/  IADD3 R18, P3, R27, R0, RZ ;  /* 0x000000001b127210 */ /* 0x001fca0007f7e0ff */
        /* <DEDUP_REMOVED lines=64> */
[----:B------:R4:W-:Y:S04]  /*75870*/  STL.64 [R1+0x7c8], R10 ;  /* 0x0007c80a01007387 */ /* 0x0009e80000100a00 */
[----:B------:R-:W-:Y:S01]  /*75880*/  STL.64 [R1+0x7c0], R12 ;  /* 0x0007c00c01007387 */ /* 0x000fe20000100a00 */
[----:B--2---:R-:W-:Y:S02]  /*75890*/  F2FP.SATFINITE.E4M3.F32.PACK_AB_MERGE_C R23, R26, R28, RZ ;  /* 0x0000001c1a17723e */ /* 0x004fe400048070ff */
[----:B------:R-:W-:-:S05]  /*758a0*/  IADD3 R26, P3, R41, R3, RZ ;  /* 0x00000003291a7210 */ /* 0x000fca0007f7e0ff */
[----:B------:R-:W-:-:S05]  /*758b0*/  IMAD.X R27, R9, 0x1, R4, P3 ;  /* 0x00000001091b7824 */ /* 0x000fca00018e0604 */
[----:B------:R0:W-:Y:S01]  /*758c0*/  STL.64 [R1+0x7a8], R26 ;  /* 0x0007a81a01007387 */ /* 0x0001e20000100a00 */
[----:B----4-:R-:W-:-:S03]  /*758d0*/  F2FP.SATFINITE.E4M3.F32.PACK_AB_MERGE_C R11, R36, R40, RZ ;  /* 0x00000028240b723e */ /* 0x010fc600048070ff */
[----:B------:R-:W2:Y:S01]  /*758e0*/  LDL.LU R36, [R1+0xec] ;  /* 0x0000ec0001247983 */ /* 0x000ea20000300800 */
[----:B------:R-:W-:Y:S02]  /*758f0*/  F2FP.SATFINITE.E4M3.F32.PACK_AB_MERGE_C R22, R21, R20, RZ ;  /* 0x000000141516723e */ /* 0x000fe400048070ff */
[----:B------:R-:W-:Y:S02]  /*75900*/  F2FP.SATFINITE.E4M3.F32.PACK_AB_MERGE_C R10, R50, R51, RZ ;  /* 0x00000033320a723e */ /* 0x000fe400048070ff */
[----:B------:R-:W-:Y:S01]  /*75910*/  F2FP.SATFINITE.E4M3.F32.PACK_AB_MERGE_C R16, R49, R48, RZ ;  /* 0x000000303110723e */ /* 0x000fe200048070ff */
[----:B------:R-:W-:Y:S01]  /*75920*/  NOP ;  /* 0x0000000000007918 */ /* 0x000fe20000000000 */
[----:B------:R-:W-:Y:S01]  /*75930*/  F2FP.SATFINITE.E4M3.F32.PACK_AB_MERGE_C R21, R61, R34, RZ ;  /* 0x000000223d15723e */ /* 0x000fe200048070ff */
[----:B------:R-:W1:Y:S01]  /*75940*/  LDS.128 R48, [R45] ;  /* 0x000000002d307984 */ /* 0x000e620000000c00 */
[----:B------:R-:W-:Y:S02]  /*75950*/  F2FP.SATFINITE.E4M3.F32.PACK_AB_MERGE_C R17, R53, R54, RZ ;  /* 0x000000363511723e */ /* 0x000fe400048070ff */
[----:B0-----:R-:W-:-:S02]  /*75960*/  LOP3.LUT R26, R25, 0xffff, RZ, 0xc0, !PT ;  /* 0x0000ffff191a7812 */ /* 0x001fc400078ec0ff */
[----:B------:R-:W-:Y:S02]  /*75970*/  LOP3.LUT R28, R17, 0xffff, RZ, 0xc0, !PT ;  /* 0x0000ffff111c7812 */ /* 0x000fe400078ec0ff */
[----:B------:R-:W-:Y:S02]  /*75980*/  LOP3.LUT R25, R21, 0xffff, RZ, 0xc0, !PT ;  /* 0x0000ffff15197812 */ /* 0x000fe400078ec0ff */
[----:B------:R-:W-:Y:S02]  /*75990*/  F2FP.SATFINITE.E4M3.F32.PACK_AB_MERGE_C R20, R59, R60, RZ ;  /* 0x0000003c3b14723e */ /* 0x000fe400048070ff */
[----:B------:R-:W-:Y:S02]  /*759a0*/  LOP3.LUT R30, R10, 0xffff, RZ, 0xc0, !PT ;  /* 0x0000ffff0a1e7812 */ /* 0x000fe400078ec0ff */
[----:B------:R-:W-:Y:S02]  /*759b0*/  PRMT R10, R28, 0x3340, R0 ;  /* 0x000033401c0a7816 */ /* 0x000fe40000000000 */
[----:B------:R-:W-:-:S02]  /*759c0*/  PRMT R17, R26, 0x3340, R25 ;  /* 0x000033401a117816 */ /* 0x000fc40000000019 */
[----:B------:R-:W-:Y:S02]  /*759d0*/  LOP3.LUT R24, R24, 0xffff, RZ, 0xc0, !PT ;  /* 0x0000ffff18187812 */ /* 0x000fe400078ec0ff */
[----:B------:R-:W-:Y:S02]  /*759e0*/  LOP3.LUT R21, R20, 0xffff, RZ, 0xc0, !PT ;  /* 0x0000ffff14157812 */ /* 0x000fe400078ec0ff */
        /* <DEDUP_REMOVED lines=9> */
[----:B------:R-:W-:-:S02]  /*75a80*/  PRMT R17, R17, 0x5410, R10 ;  /* 0x0000541011117816 */ /* 0x000fc4000000000a */
[----:B------:R-:W-:Y:S02]  /*75a90*/  LOP3.LUT R29, R15, 0xffff, RZ, 0xc0, !PT ;  /* 0x0000ffff0f1d7812 */ /* 0x000fe400078ec0ff */
[----:B------:R-:W-:Y:S02]  /*75aa0*/  PRMT R10, R23, 0x3340, R0 ;  /* 0x00003340170a7816 */ /* 0x000fe40000000000 */
[----:B------:R-:W-:Y:S02]  /*75ab0*/  PRMT R15, R27, 0x3340, R19 ;  /* 0x000033401b0f7816 */ /* 0x000fe40000000013 */
[----:B------:R-:W-:Y:S02]  /*75ac0*/  LOP3.LUT R22, R22, 0xffff, RZ, 0xc0, !PT ;  /* 0x0000ffff16167812 */ /* 0x000fe400078ec0ff */
[----:B------:R-:W-:Y:S02]  /*75ad0*/  LOP3.LUT R18, R18, 0xffff, RZ, 0xc0, !PT ;  /* 0x0000ffff12127812 */ /* 0x000fe400078ec0ff */
[----:B---3--:R-:W-:-:S02]  /*75ae0*/  F2FP.SATFINITE.E4M3.F32.PACK_AB_MERGE_C R12, R37, R39, RZ ;  /* 0x00000027250c723e */ /* 0x008fc400048070ff */
        /* <DEDUP_REMOVED lines=10> */
[----:B------:R-:W-:Y:S01]  /*75b90*/  IADD3 R10, P3, R41, R5, RZ ;  /* 0x00000005290a7210 */ /* 0x000fe20007f7e0ff */
[----:B-1----:R-:W-:Y:S04]  /*75ba0*/  STL.64 [R1+0x110], R48 ;  /* 0x0001103001007387 */ /* 0x002fe80000100a00 */
        /* <DEDUP_REMOVED lines=20> */
[----:B------:R-:W-:-:S04]  /*75cf0*/  LOP3.LUT R9, R9, 0xffff, RZ, 0xc0, !PT ;  /* 0x0000ffff09097812 */ /* 0x000fc800078ec0ff */
[----:B------:R-:W-:Y:S01]  /*75d00*/  PRMT R16, R9, 0x3340, R16 ;  /* 0x0000334009107816 */ /* 0x000fe20000000010 */
[----:B------:R-:W-:Y:S01]  /*75d10*/  STL.64 [R1+0x768], R10 ;  /* 0x0007680a01007387 */ /* 0x000fe20000100a00 */
[----:B--2---:R-:W-:Y:S02]  /*75d20*/  SHF.R.S32.HI R9, RZ, 0x1f, R36 ;  /* 0x0000001fff097819 */ /* 0x004fe40000011424 */
[----:B------:R-:W-:-:S05]  /*75d30*/  IADD3 R12, P3, R36, R0, RZ ;  /* 0x00000000240c7210 */ /* 0x000fca0007f7e0ff */
[----:B------:R-:W-:Y:S01]  /*75d40*/  IMAD.X R13, R9, 0x1, R2, P3 ;  /* 0x00000001090d7824 */ /* 0x000fe200018e0602 */
[----:B------:R-:W-:-:S05]  /*75d50*/  IADD3 R20, P3, R36, R3, RZ ;  /* 0x0000000324147210 */ /* 0x000fca0007f7e0ff */
[----:B------:R-:W-:Y:S01]  /*75d60*/  IMAD.X R21, R9, 0x1, R4, P3 ;  /* 0x0000000109157824 */ /* 0x000fe200018e0604 */
[----:B------:R-:W-:Y:S04]  /*75d70*/  STL.64 [R1+0x760], R12 ;  /* 0x0007600c01007387 */ /* 0x000fe80000100a00 */
[----:B------:R0:W-:Y:S04]  /*75d80*/  STL.64 [R1+0x780], R20 ;  /* 0x0007801401007387 */ /* 0x0001e80000100a00 */
[----:B------:R-:W2:Y:S01]  /*75d90*/  LDL.LU R61, [R1+0x1154] ;  /* 0x00115400013d7983 */ /* 0x000ea20000300800 */
[----:B------:R-:W-:-:S02]  /*75da0*/  SHF.R.U32.HI R17, RZ, 0x8, R18 ;  /* 0x00000008ff117819 */ /* 0x000fc40000011612 */
[----:B0-----:R-:W-:Y:S02]  /*75db0*/  IADD3 R20, P3, R36, R5, RZ ;  /* 0x0000000524147210 */ /* 0x001fe40007f7e0ff */
[----:B------:R-:W-:-:S03]  /*75dc0*/  SHF.R.U32.HI R10, RZ, 0x8, R27 ;  /* 0x00000008ff0a7819 */ /* 0x000fc6000001161b */
[C---:B------:R-:W-:Y:S01]  /*75dd0*/  IMAD.X R21, R9.reuse, 0x1, R7, P3 ;  /* 0x0000000109157824 */ /* 0x040fe200018e0607 */
[----:B------:R-:W-:Y:S02]  /*75de0*/  IADD3 R18, P3, R36, R6, RZ ;  /* 0x0000000624127210 */ /* 0x000fe40007f7e0ff */
[----:B------:R-:W-:Y:S02]  /*75df0*/  SHF.R.U32.HI R15, RZ, 0x8, R19 ;  /* 0x00000008ff0f7819 */ /* 0x000fe40000011613 */
[----:B------:R-:W-:Y:S01]  /*75e00*/  SHF.R.U32.HI R12, RZ, 0x8, R23 ;  /* 0x00000008ff0c7819 */ /* 0x000fe20000011617 */
[----:B------:R-:W-:Y:S01]  /*75e10*/  IMAD.X R19, R9, 0x1, R8, P3 ;  /* 0x0000000109137824 */ /* 0x000fe200018e0608 */
[----:B------:R-:W-:Y:S02]  /*75e20*/  LOP3.LUT R10, R10, 0xffff, RZ, 0xc0, !PT ;  /* 0x0000ffff0a0a7812 */ /* 0x000fe400078ec0ff */
[----:B------:R-:W-:Y:S02]  /*75e30*/  LOP3.LUT R15, R15, 0xffff, RZ, 0xc0, !PT ;  /* 0x0000ffff0f0f7812 */ /* 0x000fe400078ec0ff */
[----:B------:R-:W-:Y:S01]  /*75e40*/  LOP3.LUT R12, R12, 0xffff, RZ, 0xc0, !PT ;  /* 0x0000ffff0c0c7812 */ /* 0x000fe200078ec0ff */
[----:B------:R-:W-:Y:S01]  /*75e50*/  STL.64 [R1+0x798], R20 ;  /* 0x0007981401007387 */ /* 0x000fe20000100a00 */
[----:B------:R-:W-:-:S02]  /*75e60*/  PRMT R15, R10, 0x3340, R15 ;  /* 0x000033400a0f7816 */ /* 0x000fc4000000000f */
[----:B------:R-:W-:Y:S01]  /*75e70*/  PRMT R10, R12, 0x3340, R0 ;  /* 0x000033400c0a7816 */ /* 0x000fe20000000000 */
[----:B------:R0:W-:Y:S01]  /*75e80*/  STL.64 [R1+0x790], R18 ;  /* 0x0007901201007387 */ /* 0x0001e20000100a00 */
[----:B------:R-:W-:Y:S01]  /*75e90*/  SHF.R.U32.HI R12, RZ, 0x8, R22 ;  /* 0x00000008ff0c7819 */ /* 0x000fe20000011616 */
[----:B------:R-:W-:Y:S01]  /*75ea0*/  NOP ;  /* 0x0000000000007918 */ /* 0x000fe20000000000 */
[----:B------:R-:W-:Y:S01]  /*75eb0*/  SHF.R.U32.HI R13, RZ, 0x8, R30 ;  /* 0x00000008ff0d7819 */ /* 0x000fe2000001161e */
[----:B------:R-:W4:Y:S01]  /*75ec0*/  LDL.LU R37, [R1+0x520] ;  /* 0x0005200001257983 */ /* 0x000f220000300800 */
[----:B------:R-:W-:Y:S02]  /*75ed0*/  LOP3.LUT R12, R12, 0xffff, RZ, 0xc0, !PT ;  /* 0x0000ffff0c0c7812 */ /* 0x000fe400078ec0ff */
[----:B------:R-:W-:Y:S01]  /*75ee0*/  LOP3.LUT R17, R17, 0xffff, RZ, 0xc0, !PT ;  /* 0x0000ffff11117812 */ /* 0x000fe200078ec0ff */
[----:B------:R-:W4:Y:S01]  /*75ef0*/  LDL.LU R40, [R1+0x524] ;  /* 0x0005240001287983 */ /* 0x000f220000300800 */
[----:B------:R-:W-:-:S02]  /*75f00*/  LOP3.LUT R13, R13, 0xffff, RZ, 0xc0, !PT ;  /* 0x0000ffff0d0d7812 */ /* 0x000fc400078ec0ff */
[----:B------:R-:W-:Y:S01]  /*75f10*/  PRMT R17, R12, 0x3340, R17 ;  /* 0x000033400c117816 */ /* 0x000fe20000000011 */
[----:B------:R-:W1:Y:S01]  /*75f20*/  LDS.128 R20, [R45] ;  /* 0x000000002d147984 */ /* 0x000e620000000c00 */
[----:B------:R-:W-:Y:S02]  /*75f30*/  SHF.R.U32.HI R12, RZ, 0x8, R29 ;  /* 0x00000008ff0c7819 */ /* 0x000fe4000001161d */
[--C-:B------:R-:W-:Y:S02]  /*75f40*/  PRMT R13, R13, 0x3340, R0.reuse ;  /* 0x000033400d0d7816 */ /* 0x100fe40000000000 */
[----:B------:R-:W-:Y:S02]  /*75f50*/  LOP3.LUT R12, R12, 0xffff, RZ, 0xc0, !PT ;  /* 0x0000ffff0c0c7812 */ /* 0x000fe400078ec0ff */
[----:B------:R-:W-:Y:S02]  /*75f60*/  PRMT R13, R16, 0x5410, R13 ;  /* 0x00005410100d7816 */ /* 0x000fe4000000000d */
[----:B------:R-:W-:-:S02]  /*75f70*/  PRMT R12, R12, 0x3340, R0 ;  /* 0x000033400c0c7816 */ /* 0x000fc40000000000 */
[----:B------:R-:W-:Y:S02]  /*75f80*/  PRMT R10, R15, 0x5410, R10 ;  /* 0x000054100f0a7816 */ /* 0x000fe4000000000a */
[----:B------:R-:W-:Y:S02]  /*75f90*/  PRMT R15, R17, 0x5410, R12 ;  /* 0x00005410110f7816 */ /* 0x000fe4000000000c */
[----:B---3--:R-:W-:Y:S02]  /*75fa0*/  SHF.R.S32.HI R9, RZ, 0x1f, R41 ;  /* 0x0000001fff097819 */ /* 0x008fe40000011429 */
[----:B0-----:R-:W-:-:S05]  /*75fb0*/  IADD3 R18, P3, R41, R0, RZ ;  /* 0x0000000029127210 */ /* 0x001fca0007f7e0ff */
        /* <DEDUP_REMOVED lines=8> */
[----:B------:R-:W3:Y:S01]  /*76040*/  LDL.LU R36, [R1+0x528] ;  /* 0x0005280001247983 */ /* 0x000ee20000300800 */
[----:B0-----:R-:W-:-:S03]  /*76050*/  IADD3 R16, P3, R41, R6, RZ ;  /* 0x0000000629107210 */ /* 0x001fc60007f7e0ff */
[----:B------:R-:W3:Y:S02]  /*76060*/  LDL.LU R41, [R1+0x52c] ;  /* 0x00052c0001297983 */ /* 0x000ee40000300800 */
[----:B------:R-:W-:-:S05]  /*76070*/  IMAD.X R17, R9, 0x1, R8, P3 ;  /* 0x0000000109117824 */ /* 0x000fca00018e0608 */
[----:B------:R-:W-:Y:S04]  /*76080*/  STL.64 [R1+0x7b0], R16 ;  /* 0x0007b01001007387 */ /* 0x000fe80000100a00 */
[----:B------:R-:W3:Y:S01]  /*76090*/  LDL.LU R46, [R1+0x1158] ;  /* 0x00115800012e7983 */ /* 0x000ee20000300800 */
[----:B------:R-:W-:-:S03]  /*760a0*/  SHF.R.U32.HI R11, RZ, 0x8, R28 ;  /* 0x00000008ff0b7819 */ /* 0x000fc6000001161c */
[----:B------:R-:W3:Y:S01]  /*760b0*/  LDL.LU R19, [R1+0xf80] ;  /* 0x000f800001137983 */ /* 0x000ee20000300800 */
[----:B------:R-:W-:-:S03]  /*760c0*/  LOP3.LUT R11, R11, 0xffff, RZ, 0xc0, !PT ;  /* 0x0000ffff0b0b7812 */ /* 0x000fc600078ec0ff */
[----:B------:R-:W3:Y:S01]  /*760d0*/  LDL.LU R27, [R1+0xf84] ;  /* 0x000f8400011b7983 */ /* 0x000ee20000300800 */
[----:B------:R-:W-:-:S03]  /*760e0*/  PRMT R11, R11, 0x3340, R0 ;  /* 0x000033400b0b7816 */ /* 0x000fc60000000000 */
[----:B-1----:R0:W-:Y:S04]  /*760f0*/  STL.64 [R1+0xe0], R20 ;  /* 0x0000e01401007387 */ /* 0x0021e80000100a00 */
[----:B------:R-:W-:Y:S01]  /*76100*/  STL.64 [R1+0xe8], R22 ;  /* 0x0000e81601007387 */ /* 0x000fe20000100a00 */
[----:B------:R-:W-:Y:S02]  /*76110*/  PRMT R11, R14, 0x5410, R11 ;  /* 0x000054100e0b7816 */ /* 0x000fe4000000000b */
[----:B------:R-:W-:Y:S01]  /*76120*/  PRMT R14, R10, 0x5210, R34 ;  /* 0x000052100a0e7816 */ /* 0x000fe20000000022 */
[----:B0-----:R-:W3:Y:S04]  /*76130*/  LDL.LU R21, [R1+0xf88] ;  /* 0x000f880001157983 */ /* 0x001ee80000300800 */
[----:B------:R-:W3:Y:S04]  /*76140*/  LDL.LU R28, [R1+0xf8c] ;  /* 0x000f8c00011c7983 */ /* 0x000ee80000300800 */
[----:B------:R-:W3:Y:S04]  /*76150*/  LDL.LU R26, [R1+0xdc0] ;  /* 0x000dc000011a7983 */ /* 0x000ee80000300800 */
[----:B------:R-:W3:Y:S04]  /*76160*/  LDL.LU R20, [R1+0xdc4] ;  /* 0x000dc40001147983 */ /* 0x000ee80000300800 */
[----:B------:R-:W3:Y:S04]  /*76170*/  LDL.LU R60, [R1+0xdc8] ;  /* 0x000dc800013c7983 */ /* 0x000ee80000300800 */
[----:B------:R-:W3:Y:S04]  /*76180*/  LDL.LU R59, [R1+0xdcc] ;  /* 0x000dcc00013b7983 */ /* 0x000ee80000300800 */
[----:B------:R-:W3:Y:S01]  /*76190*/  LDL.LU R58, [R1+0xc00] ;  /* 0x000c0000013a7983 */ /* 0x000ee20000300800 */
[----:B------:R-:W-:-:S03]  /*761a0*/  PRMT R12, R11, 0x5210, R32 ;  /* 0x000052100b0c7816 */ /* 0x000fc60000000020 */
[----:B------:R-:W3:Y:S04]  /*761b0*/  LDL.LU R56, [R1+0xc04] ;  /* 0x000c040001387983 */ /* 0x000ee80000300800 */
[----:B------:R-:W3:Y:S04]  /*761c0*/  LDL.LU R55, [R1+0xc08] ;  /* 0x000c080001377983 */ /* 0x000ee80000300800 */
[----:B------:R-:W3:Y:S04]  /*761d0*/  LDL.LU R54, [R1+0xc0c] ;  /* 0x000c0c0001367983 */ /* 0x000ee80000300800 */
[----:B------:R-:W3:Y:S04]  /*761e0*/  LDL.LU R57, [R1+0x115c] ;  /* 0x00115c0001397983 */ /* 0x000ee80000300800 */
[----:B------:R-:W3:Y:S04]  /*761f0*/  LDL.LU R53, [R1+0xa30] ;  /* 0x000a300001357983 */ /* 0x000ee80000300800 */
[----:B------:R-:W3:Y:S04]  /*76200*/  LDL.LU R52, [R1+0xa34] ;  /* 0x000a340001347983 */ /* 0x000ee80000300800 */
[----:B------:R-:W3:Y:S01]  /*76210*/  LDL.LU R51, [R1+0xa38] ;  /* 0x000a380001337983 */ /* 0x000ee20000300800 */
        /* <DEDUP_REMOVED lines=10> */
[----:B------:R-:W2:Y:S01]  /*762c0*/  LDL.LU R43, [R1+0x694] ;  /* 0x00069400012b7983 */ /* 0x000ea20000300800 */
[----:B0-----:R-:W-:-:S02]  /*762d0*/  IADD3 R10, P3, R61, R3, RZ ;  /* 0x000000033d0a7210 */ /* 0x001fc40007f7e0ff */
[----:B----4-:R-:W-:Y:S01]  /*762e0*/  F2FP.SATFINITE.E4M3.F32.PACK_AB_MERGE_C R25, R40, R37, RZ ;  /* 0x000000252819723e */ /* 0x010fe200048070ff */
[----:B------:R-:W4:Y:S02]  /*762f0*/  LDL.LU R38, [R1+0x698] ;  /* 0x0006980001267983 */ /* 0x000f240000300800 */
[----:B------:R-:W-:Y:S02]  /*76300*/  IMAD.X R11, R9, 0x1, R4, P3 ;  /* 0x00000001090b7824 */ /* 0x000fe400018e0604 */
[----:B------:R-:W4:Y:S04]  /*76310*/  LDL.LU R39, [R1+0x69c] ;  /* 0x00069c0001277983 */ /* 0x000f280000300800 */
[----:B------:R-:W4:Y:S04]  /*76320*/  LDL.LU R37, [R1+0x240] ;  /* 0x0002400001257983 */ /* 0x000f280000300800 */
[----:B------:R-:W4:Y:S01]  /*76330*/  LDL.LU R40, [R1+0x244] ;  /* 0x0002440001287983 */ /* 0x000f220000300800 */
[----:B------:R-:W-:-:S02]  /*76340*/  PRMT R13, R13, 0x5210, R31 ;  /* 0x000052100d0d7816 */ /* 0x000fc4000000001f */
[----:B------:R-:W-:Y:S01]  /*76350*/  PRMT R15, R15, 0x5210, R33 ;  /* 0x000052100f0f7816 */ /* 0x000fe20000000021 */
[----:B------:R-:W-:-:S04]  /*76360*/  NOP ;  /* 0x0000000000007918 */ /* 0x000fc80000000000 */
[----:B------:R-:W-:Y:S01]  /*76370*/  STSM.16.M88.4 [R45], R12 ;  /* 0x0000000c2d007844 */ /* 0x000fe20000000200 */
[----:B------:R-:W-:Y:S02]  /*76380*/  LOP3.LUT R25, R25, 0xffff, RZ, 0xc0, !PT ;  /* 0x0000ffff19197812 */ /* 0x000fe400078ec0ff */
[----:B---3--:R-:W-:Y:S02]  /*76390*/  F2FP.SATFINITE.E4M3.F32.PACK_AB_MERGE_C R24, R41, R36, RZ ;  /* 0x000000242918723e */ /* 0x008fe400048070ff */
[----:B------:R-:W3:Y:S04]  /*763a0*/  LDL.LU R36, [R1+0x248] ;  /* 0x0002480001247983 */ /* 0x000ee80000300800 */
[----:B------:R-:W3:Y:S04]  /*763b0*/  LDL.LU R41, [R1+0x24c] ;  /* 0x00024c0001297983 */ /* 0x000ee80000300800 */
        /* <DEDUP_REMOVED lines=21> */
[----:B------:R-:W-:Y:S02]  /*76510*/  SHF.R.S32.HI R9, RZ, 0x1f, R57 ;  /* 0x0000001fff097819 */ /* 0x000fe40000011439 */
[----:B------:R-:W-:Y:S02]  /*76520*/  IADD3 R26, P3, R57, R0, RZ ;  /* 0x00000000391a7210 */ /* 0x000fe40007f7e0ff */
[----:B------:R-:W-:Y:S02]  /*76530*/  F2FP.SATFINITE.E4M3.F32.PACK_AB_MERGE_C R17, R52, R53, RZ ;  /* 0x000000353411723e */ /* 0x000fe400048070ff */
[----:B------:R-:W-:Y:S01]  /*76540*/  F2FP.SATFINITE.E4M3.F32.PACK_AB_MERGE_C R23, R27, R19, RZ ;  /* 0x000000131b17723e */ /* 0x000fe200048070ff */
[----:B------:R-:W-:Y:S01]  /*76550*/  IMAD.X R27, R9, 0x1, R2, P3 ;  /* 0x00000001091b7824 */ /* 0x000fe200018e0602 */
[----:B------:R-:W-:Y:S01]  /*76560*/  LOP3.LUT R17, R17, 0xffff, RZ, 0xc0, !PT ;  /* 0x0000ffff11117812 */ /* 0x000fe200078ec0ff */
[----:B------:R-:W-:Y:S01]  /*76570*/  STL.64 [R1+0x728], R12 ;  /* 0x0007280c01007387 */ /* 0x000fe20000100a00 */
[----:B------:R-:W-:-:S02]  /*76580*/  LOP3.LUT R21, R21, 0xffff, RZ, 0xc0, !PT ;  /* 0x0000ffff15157812 */ /* 0x000fc400078ec0ff */
[----:B------:R-:W-:Y:S01]  /*76590*/  F2FP.SATFINITE.E4M3.F32.PACK_AB_MERGE_C R20, R59, R60, RZ ;  /* 0x0000003c3b14723e */ /* 0x000fe200048070ff */
[----:B------:R0:W-:Y:S01]  /*765a0*/  STL.64 [R1+0x720], R26 ;  /* 0x0007201a01007387 */ /* 0x0001e20000100a00 */
[----:B------:R-:W-:-:S03]  /*765b0*/  LOP3.LUT R24, R24, 0xffff, RZ, 0xc0, !PT ;  /* 0x0000ffff18187812 */ /* 0x000fc600078ec0ff */
[----:B------:R-:W-:Y:S01]  /*765c0*/  STL [R1+0xc28], R25 ;  /* 0x000c281901007387 */ /* 0x000fe20000100800 */
[----:B------:R-:W-:-:S03]  /*765d0*/  F2FP.SATFINITE.E4M3.F32.PACK_AB_MERGE_C R19, R56, R58, RZ ;  /* 0x0000003a3813723e */ /* 0x000fc600048070ff */
[----:B------:R1:W-:Y:S04]  /*765e0*/  STL [R1+0xc38], R17 ;  /* 0x000c381101007387 */ /* 0x0003e80000100800 */
[----:B------:R1:W-:Y:S01]  /*765f0*/  STL [R1+0xc24], R21 ;  /* 0x000c241501007387 */ /* 0x0003e20000100800 */
[----:B------:R-:W-:-:S03]  /*76600*/  LOP3.LUT R23, R23, 0xffff, RZ, 0xc0, !PT ;  /* 0x0000ffff17177812 */ /* 0x000fc600078ec0ff */
[----:B------:R1:W-:Y:S01]  /*76610*/  STL [R1+0xc34], R24 ;  /* 0x000c341801007387 */ /* 0x0003e20000100800 */
[----:B------:R-:W-:Y:S02]  /*76620*/  LOP3.LUT R19, R19, 0xffff, RZ, 0xc0, !PT ;  /* 0x0000ffff13137812 */ /* 0x000fe400078ec0ff */
[----:B--2---:R-:W-:-:S04]  /*76630*/  F2FP.SATFINITE.E4M3.F32.PACK_AB_MERGE_C R10, R50, R51, RZ ;  /* 0x00000033320a723e */ /* 0x004fc800048070ff */
[----:B0-----:R-:W-:Y:S02]  /*76640*/  LOP3.LUT R26, R10, 0xffff, RZ, 0xc0, !PT ;  /* 0x0000ffff0a1a7812 */ /* 0x001fe400078ec0ff */
[----:B------:R-:W-:Y:S02]  /*76650*/  PRMT R10, R17, 0x3340, R0 ;  /* 0x00003340110a7816 */ /* 0x000fe40000000000 */
[----:B-1----:R-:W-:Y:S02]  /*76660*/  PRMT R17, R25, 0x3340, R21 ;  /* 0x0000334019117816 */ /* 0x002fe40000000015 */
[----:B------:R-:W-:Y:S02]  /*76670*/  F2FP.SATFINITE.E4M3.F32.PACK_AB_MERGE_C R16, R49, R48, RZ ;  /* 0x000000303110723e */ /* 0x000fe400048070ff */
[----:B------:R-:W-:Y:S01]  /*76680*/  LOP3.LUT R21, R20, 0xffff, RZ, 0xc0, !PT ;  /* 0x0000ffff14157812 */ /* 0x000fe200078ec0ff */
[----:B------:R-:W-:Y:S01]  /*76690*/  STL [R1+0xc44], R26 ;  /* 0x000c441a01007387 */ /* 0x000fe20000100800 */
[----:B------:R-:W-:-:S02]  /*766a0*/  PRMT R20, R17, 0x5410, R10 ;  /* 0x0000541011147816 */ /* 0x000fc4000000000a */
[----:B------:R-:W-:Y:S01]  /*766b0*/  F2FP.SATFINITE.E4M3.F32.PACK_AB_MERGE_C R15, R47, R35, RZ ;  /* 0x000000232f0f723e */ /* 0x000fe200048070ff */
[----:B------:R0:W-:Y:S01]  /*766c0*/  STL [R1+0xc2c], R21 ;  /* 0x000c2c1501007387 */ /* 0x0001e20000100800 */
[----:B------:R-:W-:Y:S02]  /*766d0*/  LOP3.LUT R16, R16, 0xffff, RZ, 0xc0, !PT ;  /* 0x0000ffff10107812 */ /* 0x000fe400078ec0ff */
[----:B------:R-:W-:Y:S01]  /*766e0*/  PRMT R17, R24, 0x3340, R21 ;  /* 0x0000334018117816 */ /* 0x000fe20000000015 */
[----:B------:R-:W-:Y:S01]  /*766f0*/  STL [R1+0xc3c], R23 ;  /* 0x000c3c1701007387 */ /* 0x000fe20000100800 */
[----:B------:R-:W-:Y:S02]  /*76700*/  LOP3.LUT R24, R15, 0xffff, RZ, 0xc0, !PT ;  /* 0x0000ffff0f187812 */ /* 0x000fe400078ec0ff */
[----:B0-----:R-:W-:Y:S01]  /*76710*/  LOP3.LUT R21, R22, 0xffff, RZ, 0xc0, !PT ;  /* 0x0000ffff16157812 */ /* 0x001fe200078ec0ff */
[----:B------:R0:W-:Y:S01]  /*76720*/  STL [R1+0xc4c], R16 ;  /* 0x000c4c1001007387 */ /* 0x0001e20000100800 */
[----:B------:R-:W-:-:S03]  /*76730*/  F2FP.SATFINITE.E4M3.F32.PACK_AB_MERGE_C R14, R43, R44, RZ ;  /* 0x0000002c2b0e723e */ /* 0x000fc600048070ff */
[----:B------:R-:W-:Y:S04]  /*76740*/  STL [R1+0xc30], R19 ;  /* 0x000c301301007387 */ /* 0x000fe80000100800 */
[----:B------:R-:W-:Y:S04]  /*76750*/  STL [R1+0xc48], R21 ;  /* 0x000c481501007387 */ /* 0x000fe80000100800 */
[----:B------:R-:W-:Y:S04]  /*76760*/  STL [R1+0xc50], R24 ;  /* 0x000c501801007387 */ /* 0x000fe80000100800 */
[----:B------:R-:W2:Y:S04]  /*76770*/  LDL.LU R44, [R1+0x590] ;  /* 0x00059000012c7983 */ /* 0x000ea80000300800 */
[----:B------:R-:W2:Y:S01]  /*76780*/  LDL.LU R43, [R1+0x594] ;  /* 0x00059400012b7983 */ /* 0x000ea20000300800 */
[----:B----4-:R-:W-:-:S02]  /*76790*/  F2FP.SATFINITE.E4M3.F32.PACK_AB_MERGE_C R13, R39, R38, RZ ;  /* 0x00000026270d723e */ /* 0x010fc400048070ff */
[----:B------:R-:W-:Y:S01]  /*767a0*/  F2FP.SATFINITE.E4M3.F32.PACK_AB_MERGE_C R12, R40, R37, RZ ;  /* 0x00000025280c723e */ /* 0x000fe200048070ff */
[----:B------:R-:W4:Y:S04]  /*767b0*/  LDL.LU R38, [R1+0x598] ;  /* 0x0005980001267983 */ /* 0x000f280000300800 */
[----:B------:R-:W4:Y:S04]  /*767c0*/  LDL.LU R39, [R1+0x59c] ;  /* 0x00059c0001277983 */ /* 0x000f280000300800 */
[----:B------:R-:W4:Y:S01]  /*767d0*/  LDL.LU R40, [R1+0x580] ;  /* 0x0005800001287983 */ /* 0x000f220000300800 */
[----:B------:R-:W-:-:S02]  /*767e0*/  PRMT R10, R26, 0x3340, R0 ;  /* 0x000033401a0a7816 */ /* 0x000fc40000000000 */
[----:B------:R-:W-:Y:S02]  /*767f0*/  F2FP.SATFINITE.E4M3.F32.PACK_AB_MERGE_C R18, R54, R55, RZ ;  /* 0x000000373612723e */ /* 0x000fe400048070ff */
[----:B------:R-:W-:Y:S02]  /*76800*/  PRMT R17, R17, 0x5410, R10 ;  /* 0x0000541011117816 */ /* 0x000fe4000000000a */
[----:B------:R-:W-:Y:S02]  /*76810*/  PRMT R10, R16, 0x3340, R0 ;  /* 0x00003340100a7816 */ /* 0x000fe40000000000 */
[----:B------:R-:W-:Y:S02]  /*76820*/  PRMT R15, R23, 0x3340, R19 ;  /* 0x00003340170f7816 */ /* 0x000fe40000000013 */
[----:B------:R-:W-:Y:S02]  /*76830*/  LOP3.LUT R56, R18, 0xffff, RZ, 0xc0, !PT ;  /* 0x0000ffff12387812 */ /* 0x000fe400078ec0ff */
[----:B------:R-:W-:-:S02]  /*76840*/  PRMT R15, R15, 0x5410, R10 ;  /* 0x000054100f0f7816 */ /* 0x000fc4000000000a */
[----:B0-----:R-:W-:Y:S02]  /*76850*/  PRMT R16, R21, 0x3340, R56 ;  /* 0x0000334015107816 */ /* 0x001fe40000000038 */
[----:B------:R-:W-:Y:S02]  /*76860*/  PRMT R10, R24, 0x3340, R0 ;  /* 0x00003340180a7816 */ /* 0x000fe40000000000 */
[----:B------:R-:W-:Y:S02]  /*76870*/  LOP3.LUT R54, R13, 0xffff, RZ, 0xc0, !PT ;  /* 0x0000ffff0d367812 */ /* 0x000fe400078ec0ff */
[----:B------:R-:W-:Y:S02]  /*76880*/  PRMT R10, R16, 0x5410, R10 ;  /* 0x00005410100a7816 */ /* 0x000fe4000000000a */
[----:B------:R-:W-:Y:S01]  /*76890*/  PRMT R13, R17, 0x4210, R54 ;  /* 0x00004210110d7816 */ /* 0x000fe20000000036 */
[----:B------:R-:W-:Y:S01]  /*768a0*/  NOP ;  /* 0x0000000000007918 */ /* 0x000fe20000000000 */
[----:B------:R-:W0:Y:S01]  /*768b0*/  LDS.128 R16, [R45] ;  /* 0x000000002d107984 */ /* 0x000e220000000c00 */
[----:B---3--:R-:W-:-:S03]  /*768c0*/  F2FP.SATFINITE.E4M3.F32.PACK_AB_MERGE_C R11, R41, R36, RZ ;  /* 0x00000024290b723e */ /* 0x008fc600048070ff */
[----:B------:R-:W3:Y:S04]  /*768d0*/  LDL.LU R36, [R1+0x584] ;  /* 0x0005840001247983 */ /* 0x000ee80000300800 */
[----:B------:R-:W3:Y:S04]  /*768e0*/  LDL.LU R51, [R1+0x588] ;  /* 0x0005880001337983 */ /* 0x000ee80000300800 */
[----:B------:R-:W3:Y:S04]  /*768f0*/  LDL.LU R50, [R1+0x58c] ;  /* 0x00058c0001327983 */ /* 0x000ee80000300800 */
[----:B------:R-:W3:Y:S04]  /*76900*/  LDL.LU R35, [R1+0x570] ;  /* 0x0005700001237983 */ /* 0x000ee80000300800 */
[----:B------:R-:W3:Y:S04]  /*76910*/  LDL.LU R47, [R1+0x574] ;  /* 0x00057400012f7983 */ /* 0x000ee80000300800 */
[----:B------:R-:W3:Y:S04]  /*76920*/  LDL.LU R46, [R1+0x578] ;  /* 0x00057800012e7983 */ /* 0x000ee80000300800 */
[----:B------:R-:W3:Y:S01]  /*76930*/  LDL.LU R37, [R1+0x57c] ;  /* 0x00057c0001257983 */ /* 0x000ee20000300800 */
[----:B------:R-:W-:-:S02]  /*76940*/  LOP3.LUT R55, R14, 0xffff, RZ, 0xc0, !PT ;  /* 0x0000ffff0e377812 */ /* 0x000fc400078ec0ff */
[----:B------:R-:W-:Y:S01]  /*76950*/  LOP3.LUT R52, R12, 0xffff, RZ, 0xc0, !PT ;  /* 0x0000ffff0c347812 */ /* 0x000fe200078ec0ff */
[----:B------:R-:W3:Y:S01]  /*76960*/  LDL.LU R41, [R1+0x1160] ;  /* 0x0011600001297983 */ /* 0x000ee20000300800 */
[----:B------:R-:W-:-:S03]  /*76970*/  LOP3.LUT R53, R11, 0xffff, RZ, 0xc0, !PT ;  /* 0x0000ffff0b357812 */ /* 0x000fc600078ec0ff */
[----:B------:R-:W-:Y:S04]  /*76980*/  STL [R1+0x2b38], R56 ;  /* 0x002b383801007387 */ /* 0x000fe80000100800 */
[----:B------:R-:W-:Y:S04]  /*76990*/  STL [R1+0x2ad8], R55 ;  /* 0x002ad83701007387 */ /* 0x000fe80000100800 */
[----:B------:R-:W-:Y:S01]  /*769a0*/  STL [R1+0x2adc], R54 ;  /* 0x002adc3601007387 */ /* 0x000fe20000100800 */
[----:B------:R-:W-:-:S03]  /*769b0*/  PRMT R14, R15, 0x4210, R52 ;  /* 0x000042100f0e7816 */ /* 0x000fc60000000034 */
[----:B------:R-:W-:Y:S01]  /*769c0*/  STL [R1+0x2ae0], R52 ;  /* 0x002ae03401007387 */ /* 0x000fe20000100800 */
[----:B------:R-:W-:-:S03]  /*769d0*/  PRMT R15, R10, 0x4210, R53 ;  /* 0x000042100a0f7816 */ /* 0x000fc60000000035 */
[----:B------:R-:W-:Y:S01]  /*769e0*/  STL [R1+0x2ae4], R53 ;  /* 0x002ae43501007387 */ /* 0x000fe20000100800 */
[----:B------:R-:W-:Y:S01]  /*769f0*/  PRMT R12, R20, 0x4210, R55 ;  /* 0x00004210140c7816 */ /* 0x000fe20000000037 */
[----:B------:R-:W-:Y:S02]  /*76a00*/  NOP ;  /* 0x0000000000007918 */ /* 0x000fe40000000000 */
[----:B0-----:R-:W-:Y:S04]  /*76a10*/  STL.64 [R1+0xd0], R16 ;  /* 0x0000d01001007387 */ /* 0x001fe80000100a00 */
[----:B------:R-:W-:Y:S04]  /*76a20*/  STL.64 [R1+0xd8], R18 ;  /* 0x0000d81201007387 */ /* 0x000fe80000100a00 */
[----:B------:R-:W3:Y:S04]  /*76a30*/  LDL.LU R48, [R1+0x560] ;  /* 0x0005600001307983 */ /* 0x000ee80000300800 */
[----:B------:R-:W3:Y:S04]  /*76a40*/  LDL.LU R49, [R1+0x564] ;  /* 0x0005640001317983 */ /* 0x000ee80000300800 */
[----:B------:R0:W-:Y:S01]  /*76a50*/  STSM.16.M88.4 [R45], R12 ;  /* 0x0000000c2d007844 */ /* 0x0001e20000000200 */
[----:B--2---:R-:W-:-:S05]  /*76a60*/  F2FP.SATFINITE.E4M3.F32.PACK_AB_MERGE_C R10, R43, R44, RZ ;  /* 0x0000002c2b0a723e */ /* 0x004fca00048070ff */
[----:B------:R1:W-:Y:S04]  /*76a70*/  STL [R1+0xc20], R10 ;  /* 0x000c200a01007387 */ /* 0x0003e80000100800 */
[----:B0-----:R-:W2:Y:S04]  /*76a80*/  LDL.LU R45, [R1+0x568] ;  /* 0x00056800012d7983 */ /* 0x001ea80000300800 */
[----:B------:R-:W2:Y:S01]  /*76a90*/  LDL.LU R44, [R1+0x56c] ;  /* 0x00056c00012c7983 */ /* 0x000ea20000300800 */
[----:B-1----:R-:W-:-:S05]  /*76aa0*/  IADD3 R10, P3, R57, R3, RZ ;  /* 0x00000003390a7210 */ /* 0x002fca0007f7e0ff */
[----:B------:R-:W-:-:S05]  /*76ab0*/  IMAD.X R11, R9, 0x1, R4, P3 ;  /* 0x00000001090b7824 */ /* 0x000fca00018e0604 */
[----:B------:R4:W-:Y:S04]  /*76ac0*/  STL.64 [R1+0x710], R10 ;  /* 0x0007100a01007387 */ /* 0x0009e80000100a00 */
[----:B------:R-:W2:Y:S01]  /*76ad0*/  LDL.LU R43, [R1+0x5b0] ;  /* 0x0005b000012b7983 */ /* 0x000ea20000300800 */
[----:B----4-:R-:W-:-:S05]  /*76ae0*/  F2FP.SATFINITE.E4M3.F32.PACK_AB_MERGE_C R11, R39, R38, RZ ;  /* 0x00000026270b723e */ /* 0x010fca00048070ff */
[----:B------:R-:W-:Y:S04]  /*76af0*/  STL [R1+0xc1c], R11 ;  /* 0x000c1c0b01007387 */ /* 0x000fe80000100800 */
[----:B------:R-:W4:Y:S01]  /*76b00*/  LDL.LU R38, [R1+0x5b4] ;  /* 0x0005b40001267983 */ /* 0x000f220000300800 */
[----:B---3--:R-:W-:-:S05]  /*76b10*/  F2FP.SATFINITE.E4M3.F32.PACK_AB_MERGE_C R10, R36, R40, RZ ;  /* 0x00000028240a723e */ /* 0x008fca00048070ff */
[----:B------:R0:W-:Y:S04]  /*76b20*/  STL [R1+0xc18], R10 ;  /* 0x000c180a01007387 */ /* 0x0001e80000100800 */
[----:B------:R-:W3:Y:S04]  /*76b30*/  LDL.LU R39, [R1+0x5b8] ;  /* 0x0005b80001277983 */ /* 0x000ee80000300800 */
[----:B------:R-:W3:Y:S01]  /*76b40*/  LDL.LU R36, [R1+0x5bc] ;  /* 0x0005bc0001247983 */ /* 0x000ee20000300800 */
[----:B0-----:R-:W-:-:S03]  /*76b50*/  IADD3 R10, P3, R57, R5, RZ ;  /* 0x00000005390a7210 */ /* 0x001fc60007f7e0ff */
[----:B------:R-:W3:Y:S02]  /*76b60*/  LDL.LU R40, [R1+0x1164] ;  /* 0x0011640001287983 */ /* 0x000ee40000300800 */
[----:B------:R-:W-:-:S05]  /*76b70*/  IMAD.X R11, R9, 0x1, R7, P3 ;  /* 0x00000001090b7824 */ /* 0x000fca00018e0607 */
[----:B------:R0:W-:Y:S02]  /*76b80*/  STL.64 [R1+0x6f8], R10 ;  /* 0x0006f80a01007387 */ /* 0x0001e40000100a00 */
[----:B0-----:R-:W-:-:S05]  /*76b90*/  IADD3 R10, P3, R57, R6, RZ ;  /* 0x00000006390a7210 */ /* 0x001fca0007f7e0ff */
[----:B------:R-:W-:Y:S01]  /*76ba0*/  IMAD.X R11, R9, 0x1, R8, P3 ;  /* 0x00000001090b7824 */ /* 0x000fe200018e0608 */
[----:B------:R-:W-:-:S04]  /*76bb0*/  F2FP.SATFINITE.E4M3.F32.PACK_AB_MERGE_C R9, R37, R46, RZ ;  /* 0x0000002e2509723e */ /* 0x000fc800048070ff */
[----:B------:R0:W-:Y:S02]  /*76bc0*/  STL.64 [R1+0x6f0], R10 ;  /* 0x0006f00a01007387 */ /* 0x0001e40000100a00 */
[----:B0-----:R-:W-:Y:S02]  /*76bd0*/  F2FP.SATFINITE.E4M3.F32.PACK_AB_MERGE_C R11, R50, R51, RZ ;  /* 0x00000033320b723e */ /* 0x001fe400048070ff */
[----:B------:R-:W-:-:S03]  /*76be0*/  F2FP.SATFINITE.E4M3.F32.PACK_AB_MERGE_C R10, R47, R35, RZ ;  /* 0x000000232f0a723e */ /* 0x000fc600048070ff */
[----:B------:R-:W-:Y:S04]  /*76bf0*/  STL [R1+0xc14], R11 ;  /* 0x000c140b01007387 */ /* 0x000fe80000100800 */
[----:B------:R-:W-:Y:S04]  /*76c00*/  STL [R1+0xc10], R10 ;  /* 0x000c100a01007387 */ /* 0x000fe80000100800 */
        /* <DEDUP_REMOVED lines=11> */
[----:B0-----:R-:W-:-:S02]  /*76cc0*/  SHF.R.S32.HI R9, RZ, 0x1f, R41 ;  /* 0x0000001fff097819 */ /* 0x001fc40000011429 */
[----:B------:R-:W-:-:S05]  /*76cd0*/  IADD3 R10, P3, R41, R0, RZ ;  /* 0x00000000290a7210 */ /* 0x000fca0007f7e0ff */
[----:B------:R-:W-:-:S05]  /*76ce0*/  IMAD.X R11, R9, 0x1, R2, P3 ;  /* 0x00000001090b7824 */ /* 0x000fca00018e0602 */
[----:B------:R0:W-:Y:S04]  /*76cf0*/  STL.64 [R1+0x6e0], R10 ;  /* 0x0006e00a01007387 */ /* 0x0001e80000100a00 */
[----:B------:R-:W3:Y:S01]  /*76d00*/  LDL.LU R50, [R1+0x618] ;  /* 0x0006180001327983 */ /* 0x000ee20000300800 */
[----:B0-----:R-:W-:-:S05]  /*76d10*/  F2FP.SATFINITE.E4M3.F32.PACK_AB_MERGE_C R11, R49, R48, RZ ;  /* 0x00000030310b723e */ /* 0x001fca00048070ff */
[----:B------:R-:W-:Y:S04]  /*76d20*/  STL [R1+0xc08], R11 ;  /* 0x000c080b01007387 */ /* 0x000fe80000100800 */
[----:B------:R-:W3:Y:S01]  /*76d30*/  LDL.LU R48, [R1+0x61c] ;  /* 0x00061c0001307983 */ /* 0x000ee20000300800 */
[----:B--2---:R-:W-:-:S05]  /*76d40*/  F2FP.SATFINITE.E4M3.F32.PACK_AB_MERGE_C R10, R44, R45, RZ ;  /* 0x0000002d2c0a723e */ /* 0x004fca00048070ff */
[----:B------:R0:W-:Y:S04]  /*76d50*/  STL [R1+0xc04], R10 ;  /* 0x000c040a01007387 */ /* 0x0001e80000100800 */
[----:B------:R-:W2:Y:S04]  /*76d60*/  LDL.LU R49, [R1+0x600] ;  /* 0x0006000001317983 */ /* 0x000ea80000300800 */
[----:B------:R-:W2:Y:S01]  /*76d70*/  LDL.LU R45, [R1+0x604] ;  /* 0x00060400012d7983 */ /* 0x000ea20000300800 */
[----:B0-----:R-:W-:-:S05]  /*76d80*/  IADD3 R10, P3, R41, R3, RZ ;  /* 0x00000003290a7210 */ /* 0x001fca0007f7e0ff */
[----:B------:R-:W-:-:S05]  /*76d90*/  IMAD.X R11, R9, 0x1, R4, P3 ;  /* 0x00000001090b7824 */ /* 0x000fca00018e0604 */
[----:B------:R0:W-:Y:S01]  /*76da0*/  STL.64 [R1+0x718], R10 ;  /* 0x0007180a01007387 */ /* 0x0001e20000100a00 */
[----:B----4-:R-:W-:Y:S02]  /*76db0*/  F2FP.SATFINITE.E4M3.F32.PACK_AB_MERGE_C R13, R38, R43, RZ ;  /* 0x0000002b260d723e */ /* 0x010fe400048070ff */
[----:B0-----:R-:W-:-:S03]  /*76dc0*/  IADD3 R10, P3, R41, R5, RZ ;  /* 0x00000005290a7210 */ /* 0x001fc60007f7e0ff */
[----:B------:R-:W-:Y:S02]  /*76dd0*/  STL [R1+0xa5c], R13 ;  /* 0x000a5c0d01007387 */ /* 0x000fe40000100800 */
[----:B------:R-:W-:Y:S01]  /*76de0*/  IMAD.X R11, R9, 0x1, R7, P3 ;  /* 0x00000001090b7824 */ /* 0x000fe200018e0607 */
[----:B---3--:R-:W-:-:S05]  /*76df0*/  F2FP.SATFINITE.E4M3.F32.PACK_AB_MERGE_C R12, R36, R39, RZ ;  /* 0x00000027240c723e */ /* 0x008fca00048070ff */
[----:B------:R-:W-:Y:S04]  /*76e00*/  STL [R1+0xa68], R12 ;  /* 0x000a680c01007387 */ /* 0x000fe80000100800 */
[----:B------:R0:W-:Y:S04]  /*76e10*/  STL.64 [R1+0x708], R10 ;  /* 0x0007080a01007387 */ /* 0x0001e80000100a00 */
[----:B------:R-:W3:Y:S04]  /*76e20*/  LDL.LU R36, [R1+0x1168] ;  /* 0x0011680001247983 */ /* 0x000ee80000300800 */
[----:B------:R-:W4:Y:S01]  /*76e30*/  LDL.LU R51, [R1+0x608] ;  /* 0x0006080001337983 */ /* 0x000f220000300800 */
[----:B0-----:R-:W-:-:S03]  /*76e40*/  IADD3 R10, P3, R41, R6, RZ ;  /* 0x00000006290a7210 */ /* 0x001fc60007f7e0ff */
[----:B------:R-:W4:Y:S02]  /*76e50*/  LDL.LU R44, [R1+0x60c] ;  /* 0x00060c00012c7983 */ /* 0x000f240000300800 */
[----:B------:R-:W-:Y:S02]  /*76e60*/  IMAD.X R11, R9, 0x1, R8, P3 ;  /* 0x00000001090b7824 */ /* 0x000fe400018e0608 */
[----:B------:R-:W3:Y:S04]  /*76e70*/  LDL.LU R43, [R1+0xf70] ;  /* 0x000f7000012b7983 */ /* 0x000ee80000300800 */
[----:B------:R0:W-:Y:S04]  /*76e80*/  STL.64 [R1+0x700], R10 ;  /* 0x0007000a01007387 */ /* 0x0001e80000100a00 */
[----:B------:R-:W3:Y:S04]  /*76e90*/  LDL.LU R38, [R1+0xf74] ;  /* 0x000f740001267983 */ /* 0x000ee80000300800 */
[----:B------:R-:W3:Y:S04]  /*76ea0*/  LDL.LU R39, [R1+0xf78] ;  /* 0x000f780001277983 */ /* 0x000ee80000300800 */
[----:B------:R-:W3:Y:S01]  /*76eb0*/  LDL.LU R41, [R1+0xf7c] ;  /* 0x000f7c0001297983 */ /* 0x000ee20000300800 */
[----:B------:R-:W-:-:S02]  /*76ec0*/  F2FP.SATFINITE.E4M3.F32.PACK_AB_MERGE_C R9, R61, R26, RZ ;  /* 0x0000001a3d09723e */ /* 0x000fc400048070ff */
[----:B0-----:R-:W-:-:S03]  /*76ed0*/  F2FP.SATFINITE.E4M3.F32.PACK_AB_MERGE_C R10, R59, R60, RZ ;  /* 0x0000003c3b0a723e */ /* 0x001fc600048070ff */
[----:B------:R0:W-:Y:S04]  /*76ee0*/  STL [R1+0xa40], R9 ;  /* 0x000a400901007387 */ /* 0x0001e80000100800 */
[----:B------:R1:W-:Y:S01]  /*76ef0*/  STL [R1+0xa3c], R10 ;  /* 0x000a3c0a01007387 */ /* 0x0003e20000100800 */
[----:B0-----:R-:W-:Y:S02]  /*76f00*/  SHF.R.S32.HI R9, RZ, 0x1f, R40 ;  /* 0x0000001fff097819 */ /* 0x001fe40000011428 */
[----:B-1----:R-:W-:Y:S02]  /*76f10*/  IADD3 R10, P3, R40, R0, RZ ;  /* 0x00000000280a7210 */ /* 0x002fe40007f7e0ff */
[----:B------:R-:W-:-:S03]  /*76f20*/  F2FP.SATFINITE.E4M3.F32.PACK_AB_MERGE_C R12, R57, R58, RZ ;  /* 0x0000003a390c723e */ /* 0x000fc600048070ff */
[----:B------:R-:W-:Y:S02]  /*76f30*/  IMAD.X R11, R9, 0x1, R2, P3 ;  /* 0x00000001090b7824 */ /* 0x000fe400018e0602 */
[----:B------:R-:W-:Y:S04]  /*76f40*/  STL [R1+0x878], R12 ;  /* 0x0008780c01007387 */ /* 0x000fe80000100800 */
[----:B------:R0:W-:Y:S02]  /*76f50*/  STL.64 [R1+0x6e8], R10 ;  /* 0x0006e80a01007387 */ /* 0x0001e40000100a00 */
[----:B0-----:R-:W-:Y:S02]  /*76f60*/  F2FP.SATFINITE.E4M3.F32.PACK_AB_MERGE_C R11, R47, R35, RZ ;  /* 0x000000232f0b723e */ /* 0x001fe400048070ff */
[----:B------:R-:W3:Y:S01]  /*76f70*/  LDL.LU R35, [R1+0xf60] ;  /* 0x000f600001237983 */ /* 0x000ee20000300800 */
[----:B------:R-:W-:-:S03]  /*76f80*/  F2FP.SATFINITE.E4M3.F32.PACK_AB_MERGE_C R10, R37, R46, RZ ;  /* 0x0000002e250a723e */ /* 0x000fc600048070ff */
[----:B------:R-:W-:Y:S04]  /*76f90*/  STL [R1+0x874], R11 ;  /* 0x0008740b01007387 */ /* 0x000fe80000100800 */
[----:B------:R-:W3:Y:S04]  /*76fa0*/  LDL.LU R47, [R1+0xf64] ;  /* 0x000f6400012f7983 */ /* 0x000ee80000300800 */
[----:B------:R0:W-:Y:S04]  /*76fb0*/  STL [R1+0xc8], R10 ;  /* 0x0000c80a01007387 */ /* 0x0001e80000100800 */
[----:B------:R-:W3:Y:S04]  /*76fc0*/  LDL.LU R46, [R1+0xf68] ;  /* 0x000f6800012e7983 */ /* 0x000ee80000300800 */
[----:B------:R-:W3:Y:S01]  /*76fd0*/  LDL.LU R37, [R1+0xf6c] ;  /* 0x000f6c0001257983 */ /* 0x000ee20000300800 */
[----:B0-----:R-:W-:-:S05]  /*76fe0*/  IADD3 R10, P3, R40, R3, RZ ;  /* 0x00000003280a7210 */ /* 0x001fca0007f7e0ff */
[----:B------:R-:W-:-:S05]  /*76ff0*/  IMAD.X R11, R9, 0x1, R4, P3 ;  /* 0x00000001090b7824 */ /* 0x000fca00018e0604 */
[----:B------:R0:W-:Y:S01]  /*77000*/  STL.64 [R1+0x6d8], R10 ;  /* 0x0006d80a01007387 */ /* 0x0001e20000100a00 */
[----:B------:R-:W-:Y:S02]  /*77010*/  F2FP.SATFINITE.E4M3.F32.PACK_AB_MERGE_C R12, R48, R50, RZ ;  /* 0x00000032300c723e */ /* 0x000fe400048070ff */
[----:B0-----:R-:W-:-:S03]  /*77020*/  IADD3 R10, P3, R40, R5, RZ ;  /* 0x00000005280a7210 */ /* 0x001fc60007f7e0ff */
[----:B------:R-:W-:Y:S02]  /*77030*/  STL [R1+0x8c], R12 ;  /* 0x00008c0c01007387 */ /* 0x000fe40000100800 */
[----:B------:R-:W-:-:S05]  /*77040*/  IMAD.X R11, R9, 0x1, R7, P3 ;  /* 0x00000001090b7824 */ /* 0x000fca00018e0607 */
[----:B------:R0:W-:Y:S04]  /*77050*/  STL.64 [R1+0x6d0], R10 ;  /* 0x0006d00a01007387 */ /* 0x0001e80000100a00 */
[----:B------:R-:W3:Y:S04]  /*77060*/  LDL.LU R50, [R1+0xf50] ;  /* 0x000f500001327983 */ /* 0x000ee80000300800 */
[----:B------:R-:W3:Y:S01]  /*77070*/  LDL.LU R48, [R1+0xf54] ;  /* 0x000f540001307983 */ /* 0x000ee20000300800 */
[----:B0-----:R-:W-:Y:S02]  /*77080*/  IADD3 R10, P3, R40, R6, RZ ;  /* 0x00000006280a7210 */ /* 0x001fe40007f7e0ff */
[----:B--2---:R-:W-:-:S02]  /*77090*/  F2FP.SATFINITE.E4M3.F32.PACK_AB_MERGE_C R45, R45, R49, RZ ;  /* 0x000000312d2d723e */ /* 0x004fc400048070ff */
[----:B------:R-:W2:Y:S04]  /*770a0*/  LDL.LU R49, [R1+0xf58] ;  /* 0x000f580001317983 */ /* 0x000ea80000300800 */
[----:B------:R-:W2:Y:S01]  /*770b0*/  LDL.LU R40, [R1+0xf5c] ;  /* 0x000f5c0001287983 */ /* 0x000ea20000300800 */
[----:B------:R-:W-:-:S03]  /*770c0*/  IMAD.X R11, R9, 0x1, R8, P3 ;  /* 0x00000001090b7824 */ /* 0x000fc600018e0608 */
[----:B------:R-:W2:Y:S01]  /*770d0*/  LDL.LU R58, [R1+0x116c] ;  /* 0x00116c00013a7983 */ /* 0x000ea20000300800 */
[----:B----4-:R-:W-:-:S05]  /*770e0*/  F2FP.SATFINITE.E4M3.F32.PACK_AB_MERGE_C R44, R44, R51, RZ ;  /* 0x000000332c2c723e */ /* 0x010fca00048070ff */
[----:B------:R-:W-:Y:S04]  /*770f0*/  STL.64 [R1+0x2b78], R44 ;  /* 0x002b782c01007387 */ /* 0x000fe80000100a00 */
[----:B------:R-:W-:Y:S01]  /*77100*/  STL.64 [R1+0x6c8], R10 ;  /* 0x0006c80a01007387 */ /* 0x000fe20000100a00 */
[----:B---3--:R-:W-:-:S05]  /*77110*/  F2FP.SATFINITE.E4M3.F32.PACK_AB_MERGE_C R54, R38, R43, RZ ;  /* 0x0000002b2636723e */ /* 0x008fca00048070ff */
[----:B------:R-:W-:Y:S01]  /*77120*/  STL [R1+0x2b40], R54 ;  /* 0x002b403601007387 */ /* 0x000fe20000100800 */
[----:B------:R-:W-:-:S03]  /*77130*/  F2FP.SATFINITE.E4M3.F32.PACK_AB_MERGE_C R9, R41, R39, RZ ;  /* 0x000000272909723e */ /* 0x000fc600048070ff */
[----:B------:R-:W3:Y:S04]  /*77140*/  LDL.LU R27, [R1+0xf40] ;  /* 0x000f4000011b7983 */ /* 0x000ee80000300800 */
[----:B------:R0:W-:Y:S04]  /*77150*/  STL [R1+0xc00], R9 ;  /* 0x000c000901007387 */ /* 0x0001e80000100800 */
[----:B------:R-:W3:Y:S04]  /*77160*/  LDL.LU R28, [R1+0xf44] ;  /* 0x000f4400011c7983 */ /* 0x000ee80000300800 */
[----:B------:R-:W4:Y:S04]  /*77170*/  LDL.LU R26, [R1+0xf48] ;  /* 0x000f4800011a7983 */ /* 0x000f280000300800 */
[----:B------:R-:W4:Y:S04]  /*77180*/  LDL.LU R61, [R1+0xf4c] ;  /* 0x000f4c00013d7983 */ /* 0x000f280000300800 */
[----:B------:R-:W4:Y:S04]  /*77190*/  LDL.LU R43, [R1+0xf30] ;  /* 0x000f3000012b7983 */ /* 0x000f280000300800 */
[----:B------:R-:W4:Y:S01]  /*771a0*/  LDL.LU R38, [R1+0xf34] ;  /* 0x000f340001267983 */ /* 0x000f220000300800 */
[----:B0-----:R-:W-:-:S02]  /*771b0*/  SHF.R.S32.HI R9, RZ, 0x1f, R36 ;  /* 0x0000001fff097819 */ /* 0x001fc40000011424 */
[----:B------:R-:W-:Y:S01]  /*771c0*/  IADD3 R10, P3, R36, R0, RZ ;  /* 0x00000000240a7210 */ /* 0x000fe20007f7e0ff */
[----:B------:R-:W-:Y:S01]  /*771d0*/  IMAD.MOV.U32 R41, RZ, RZ, R42 ;  /* 0x000000ffff297224 */ /* 0x000fe200078e002a */
[----:B------:R-:W4:Y:S03]  /*771e0*/  LDL.LU R39, [R1+0xf38] ;  /* 0x000f380001277983 */ /* 0x000f260000300800 */
[----:B------:R-:W-:Y:S01]  /*771f0*/  IMAD.X R11, R9, 0x1, R2, P3 ;  /* 0x00000001090b7824 */ /* 0x000fe200018e0602 */
[----:B------:R-:W4:Y:S04]  /*77200*/  LDL.LU R42, [R1+0xf3c] ;  /* 0x000f3c00012a7983 */ /* 0x000f280000300800 */
[----:B------:R0:W-:Y:S04]  /*77210*/  STL.64 [R1+0x6c0], R10 ;  /* 0x0006c00a01007387 */ /* 0x0001e80000100a00 */
[----:B------:R-:W4:Y:S01]  /*77220*/  LDL.LU R60, [R1+0xf20] ;  /* 0x000f2000013c7983 */ /* 0x000f220000300800 */
[----:B0-----:R-:W-:-:S05]  /*77230*/  F2FP.SATFINITE.E4M3.F32.PACK_AB_MERGE_C R11, R47, R35, RZ ;  /* 0x000000232f0b723e */ /* 0x001fca00048070ff */
[----:B------:R-:W-:Y:S04]  /*77240*/  STL [R1+0xa64], R11 ;  /* 0x000a640b01007387 */ /* 0x000fe80000100800 */
[----:B------:R-:W4:Y:S01]  /*77250*/  LDL.LU R59, [R1+0xf24] ;  /* 0x000f2400013b7983 */ /* 0x000f220000300800 */
[----:B------:R-:W-:-:S05]  /*77260*/  F2FP.SATFINITE.E4M3.F32.PACK_AB_MERGE_C R10, R37, R46, RZ ;  /* 0x0000002e250a723e */ /* 0x000fca00048070ff */
[----:B------:R0:W-:Y:S04]  /*77270*/  STL [R1+0xa60], R10 ;  /* 0x000a600a01007387 */ /* 0x0001e80000100800 */
[----:B------:R-:W4:Y:S04]  /*77280*/  LDL.LU R57, [R1+0xf28] ;  /* 0x000f280001397983 */ /* 0x000f280000300800 */
[----:B------:R-:W4:Y:S04]  /*77290*/  LDL.LU R35, [R1+0xf2c] ;  /* 0x000f2c0001237983 */ /* 0x000f280000300800 */
[----:B------:R-:W4:Y:S04]  /*772a0*/  LDL.LU R47, [R1+0x1130] ;  /* 0x00113000012f7983 */ /* 0x000f280000300800 */
[----:B------:R-:W4:Y:S01]  /*772b0*/  LDL.LU R46, [R1+0x1134] ;  /* 0x00113400012e7983 */ /* 0x000f220000300800 */
[----:B0-----:R-:W-:-:S03]  /*772c0*/  IADD3 R10, P3, R36, R3, RZ ;  /* 0x00000003240a7210 */ /* 0x001fc60007f7e0ff */
[----:B------:R-:W4:Y:S02]  /*772d0*/  LDL.LU R37, [R1+0x1170] ;  /* 0x0011700001257983 */ /* 0x000f240000300800 */
[----:B------:R-:W-:-:S05]  /*772e0*/  IMAD.X R11, R9, 0x1, R4, P3 ;  /* 0x00000001090b7824 */ /* 0x000fca00018e0604 */
[----:B------:R0:W-:Y:S02]  /*772f0*/  STL.64 [R1+0x6b8], R10 ;  /* 0x0006b80a01007387 */ /* 0x0001e40000100a00 */
[----:B0-----:R-:W-:Y:S02]  /*77300*/  IADD3 R10, P3, R36, R5, RZ ;  /* 0x00000005240a7210 */ /* 0x001fe40007f7e0ff */
[----:B------:R-:W-:-:S03]  /*77310*/  F2FP.SATFINITE.E4M3.F32.PACK_AB_MERGE_C R13, R48, R50, RZ ;  /* 0x00000032300d723e */ /* 0x000fc600048070ff */
[----:B------:R-:W-:Y:S02]  /*77320*/  IMAD.X R11, R9, 0x1, R7, P3 ;  /* 0x00000001090b7824 */ /* 0x000fe400018e0607 */
[----:B------:R-:W-:Y:S01]  /*77330*/  STL [R1+0xa58], R13 ;  /* 0x000a580d01007387 */ /* 0x000fe20000100800 */
[----:B--2---:R-:W-:-:S05]  /*77340*/  F2FP.SATFINITE.E4M3.F32.PACK_AB_MERGE_C R12, R40, R49, RZ ;  /* 0x00000031280c723e */ /* 0x004fca00048070ff */
[----:B------:R-:W-:Y:S04]  /*77350*/  STL [R1+0xa54], R12 ;  /* 0x000a540c01007387 */ /* 0x000fe80000100800 */
[----:B------:R0:W-:Y:S04]  /*77360*/  STL.64 [R1+0x6b0], R10 ;  /* 0x0006b00a01007387 */ /* 0x0001e80000100a00 */
[----:B------:R-:W2:Y:S04]  /*77370*/  LDL.LU R51, [R1+0x1138] ;  /* 0x0011380001337983 */ /* 0x000ea80000300800 */
[----:B------:R-:W2:Y:S04]  /*77380*/  LDL.LU R50, [R1+0x113c] ;  /* 0x00113c0001327983 */ /* 0x000ea80000300800 */
[----:B------:R-:W2:Y:S04]  /*77390*/  LDL.LU R48, [R1+0x1120] ;  /* 0x0011200001307983 */ /* 0x000ea80000300800 */
[----:B------:R-:W2:Y:S01]  /*773a0*/  LDL.LU R49, [R1+0x1124] ;  /* 0x0011240001317983 */ /* 0x000ea20000300800 */
[----:B0-----:R-:W-:-:S03]  /*773b0*/  IADD3 R10, P3, R36, R6, RZ ;  /* 0x00000006240a7210 */ /* 0x001fc60007f7e0ff */
[----:B------:R-:W2:Y:S04]  /*773c0*/  LDL.LU R40, [R1+0x1128] ;  /* 0x0011280001287983 */ /* 0x000ea80000300800 */
[----:B------:R-:W2:Y:S01]  /*773d0*/  LDL.LU R36, [R1+0x112c] ;  /* 0x00112c0001247983 */ /* 0x000ea20000300800 */
[----:B------:R-:W-:-:S05]  /*773e0*/  IMAD.X R11, R9, 0x1, R8, P3 ;  /* 0x00000001090b7824 */ /* 0x000fca00018e0608 */
[----:B------:R3:W-:Y:S02]  /*773f0*/  STL.64 [R1+0x6a8], R10 ;  /* 0x0006a80a01007387 */ /* 0x0007e40000100a00 */
[----:B---3--:R-:W-:Y:S02]  /*77400*/  F2FP.SATFINITE.E4M3.F32.PACK_AB_MERGE_C R11, R28, R27, RZ ;  /* 0x0000001b1c0b723e */ /* 0x008fe400048070ff */
[----:B----4-:R-:W-:-:S03]  /*77410*/  F2FP.SATFINITE.E4M3.F32.PACK_AB_MERGE_C R9, R61, R26, RZ ;  /* 0x0000001a3d09723e */ /* 0x010fc600048070ff */
[----:B------:R-:W-:Y:S01]  /*77420*/  STL [R1+0xa4c], R11 ;  /* 0x000a4c0b01007387 */ /* 0x000fe20000100800 */
[----:B------:R-:W-:-:S03]  /*77430*/  F2FP.SATFINITE.E4M3.F32.PACK_AB_MERGE_C R10, R38, R43, RZ ;  /* 0x0000002b260a723e */ /* 0x000fc600048070ff */
[----:B------:R0:W-:Y:S04]  /*77440*/  STL [R1+0xa50], R9 ;  /* 0x000a500901007387 */ /* 0x0001e80000100800 */
[----:B------:R1:W-:Y:S01]  /*77450*/  STL [R1+0xa38], R10 ;  /* 0x000a380a01007387 */ /* 0x0003e20000100800 */
[----:B0-----:R-:W-:Y:S02]  /*77460*/  SHF.R.S32.HI R9, RZ, 0x1f, R58 ;  /* 0x0000001fff097819 */ /* 0x001fe4000001143a */
[----:B-1----:R-:W-:-:S05]  /*77470*/  IADD3 R10, P3, R58, R0, RZ ;  /* 0x000000003a0a7210 */ /* 0x002fca0007f7e0ff */
[----:B------:R-:W-:-:S05]  /*77480*/  IMAD.X R11, R9, 0x1, R2, P3 ;  /* 0x00000001090b7824 */ /* 0x000fca00018e0602 */
[----:B------:R0:W-:Y:S04]  /*77490*/  STL.64 [R1+0x6a0], R10 ;  /* 0x0006a00a01007387 */ /* 0x0001e80000100a00 */
[----:B------:R-:W3:Y:S01]  /*774a0*/  LDL.LU R43, [R1+0xf10] ;  /* 0x000f1000012b7983 */ /* 0x000ee20000300800 */
[----:B0-----:R-:W-:-:S03]  /*774b0*/  F2FP.SATFINITE.E4M3.F32.PACK_AB_MERGE_C R10, R42, R39, RZ ;  /* 0x000000272a0a723e */ /* 0x001fc600048070ff */
[----:B------:R-:W3:Y:S04]  /*774c0*/  LDL.LU R42, [R1+0xf14] ;  /* 0x000f1400012a7983 */ /* 0x000ee80000300800 */
[----:B------:R0:W-:Y:S04]  /*774d0*/  STL [R1+0xa34], R10 ;  /* 0x000a340a01007387 */ /* 0x0001e80000100800 */
[----:B------:R-:W4:Y:S04]  /*774e0*/  LDL.LU R38, [R1+0xf18] ;  /* 0x000f180001267983 */ /* 0x000f280000300800 */
[----:B------:R-:W4:Y:S01]  /*774f0*/  LDL.LU R39, [R1+0xf1c] ;  /* 0x000f1c0001277983 */ /* 0x000f220000300800 */
[----:B0-----:R-:W-:-:S05]  /*77500*/  IADD3 R10, P3, R58, R3, RZ ;  /* 0x000000033a0a7210 */ /* 0x001fca0007f7e0ff */
[----:B------:R-:W-:Y:S01]  /*77510*/  IMAD.X R11, R9, 0x1, R4, P3 ;  /* 0x00000001090b7824 */ /* 0x000fe200018e0604 */
[----:B------:R-:W-:-:S05]  /*77520*/  F2FP.SATFINITE.E4M3.F32.PACK_AB_MERGE_C R12, R59, R60, RZ ;  /* 0x0000003c3b0c723e */ /* 0x000fca00048070ff */
[----:B------:R-:W-:Y:S04]  /*77530*/  STL [R1+0xcc], R12 ;  /* 0x0000cc0c01007387 */ /* 0x000fe80000100800 */
[----:B------:R0:W-:Y:S02]  /*77540*/  STL.64 [R1+0x698], R10 ;  /* 0x0006980a01007387 */ /* 0x0001e40000100a00 */
[----:B0-----:R-:W-:Y:S02]  /*77550*/  F2FP.SATFINITE.E4M3.F32.PACK_AB_MERGE_C R11, R35, R57, RZ ;  /* 0x00000039230b723e */ /* 0x001fe400048070ff */
[----:B------:R-:W4:Y:S01]  /*77560*/  LDL.LU R57, [R1+0xdb0] ;  /* 0x000db00001397983 */ /* 0x000f220000300800 */
[----:B------:R-:W-:-:S03]  /*77570*/  F2FP.SATFINITE.E4M3.F32.PACK_AB_MERGE_C R10, R46, R47, RZ ;  /* 0x0000002f2e0a723e */ /* 0x000fc600048070ff */
[----:B------:R-:W-:Y:S04]  /*77580*/  STL [R1+0x868], R11 ;  /* 0x0008680b01007387 */ /* 0x000fe80000100800 */
[----:B------:R-:W4:Y:S04]  /*77590*/  LDL.LU R35, [R1+0xdb4] ;  /* 0x000db40001237983 */ /* 0x000f280000300800 */
[----:B------:R0:W-:Y:S04]  /*775a0*/  STL [R1+0x6c], R10 ;  /* 0x00006c0a01007387 */ /* 0x0001e80000100800 */
[----:B------:R-:W4:Y:S04]  /*775b0*/  LDL.LU R47, [R1+0xdb8] ;  /* 0x000db800012f7983 */ /* 0x000f280000300800 */
[----:B------:R-:W4:Y:S01]  /*775c0*/  LDL.LU R46, [R1+0xdbc] ;  /* 0x000dbc00012e7983 */ /* 0x000f220000300800 */
[----:B0-----:R-:W-:-:S05]  /*775d0*/  IADD3 R10, P3, R58, R5, RZ ;  /* 0x000000053a0a7210 */ /* 0x001fca0007f7e0ff */
[----:B------:R-:W-:-:S05]  /*775e0*/  IMAD.X R11, R9, 0x1, R7, P3 ;  /* 0x00000001090b7824 */ /* 0x000fca00018e0607 */
[----:B------:R0:W-:Y:S02]  /*775f0*/  STL.64 [R1+0x690], R10 ;  /* 0x0006900a01007387 */ /* 0x0001e40000100a00 */
[----:B0-----:R-:W-:-:S05]  /*77600*/  IADD3 R10, P3, R58, R6, RZ ;  /* 0x000000063a0a7210 */ /* 0x001fca0007f7e0ff */
[----:B------:R-:W-:Y:S01]  /*77610*/  IMAD.X R11, R9, 0x1, R8, P3 ;  /* 0x00000001090b7824 */ /* 0x000fe200018e0608 */
[----:B--2---:R-:W-:-:S05]  /*77620*/  F2FP.SATFINITE.E4M3.F32.PACK_AB_MERGE_C R59, R50, R51, RZ ;  /* 0x00000033323b723e */ /* 0x004fca00048070ff */
[----:B------:R0:W-:Y:S01]  /*77630*/  STL [R1+0x2b74], R59 ;  /* 0x002b743b01007387 */ /* 0x0001e20000100800 */
[----:B------:R-:W-:-:S03]  /*77640*/  F2FP.SATFINITE.E4M3.F32.PACK_AB_MERGE_C R9, R49, R48, RZ ;  /* 0x000000303109723e */ /* 0x000fc600048070ff */
[----:B------:R1:W-:Y:S04]  /*77650*/  STL.64 [R1+0x618], R10 ;  /* 0x0006180a01007387 */ /* 0x0003e80000100a00 */
[----:B------:R-:W2:Y:S04]  /*77660*/  LDL.LU R28, [R1+0x1174] ;  /* 0x00117400011c7983 */ /* 0x000ea80000300800 */
[----:B------:R1:W-:Y:S01]  /*77670*/  STL [R1+0x58], R9 ;  /* 0x0000580901007387 */ /* 0x0003e20000100800 */
[----:B0-----:R-:W-:Y:S02]  /*77680*/  F2FP.SATFINITE.E4M3.F32.PACK_AB_MERGE_C R59, R36, R40, RZ ;  /* 0x00000028243b723e */ /* 0x001fe400048070ff */
[----:B-1----:R-:W-:-:S02]  /*77690*/  IADD3 R10, P3, R37, R0, RZ ;  /* 0x00000000250a7210 */ /* 0x002fc40007f7e0ff */
[----:B------:R-:W-:Y:S01]  /*776a0*/  SHF.R.S32.HI R9, RZ, 0x1f, R37 ;  /* 0x0000001fff097819 */ /* 0x000fe20000011425 */
[----:B------:R-:W-:Y:S04]  /*776b0*/  STL [R1+0x2b80], R59 ;  /* 0x002b803b01007387 */ /* 0x000fe80000100800 */
[----:B------:R-:W-:Y:S01]  /*776c0*/  IMAD.X R11, R9, 0x1, R2, P3 ;  /* 0x00000001090b7824 */ /* 0x000fe200018e0602 */
[----:B------:R-:W2:Y:S04]  /*776d0*/  LDL.LU R32, [R1+0xda0] ;  /* 0x000da00001207983 */ /* 0x000ea80000300800 */
[----:B------:R-:W2:Y:S01]  /*776e0*/  LDL.LU R58, [R1+0xda4] ;  /* 0x000da400013a7983 */ /* 0x000ea20000300800 */
[----:B------:R-:W-:-:S03]  /*776f0*/  IMAD.MOV.U32 R36, RZ, RZ, R41 ;  /* 0x000000ffff247224 */ /* 0x000fc600078e0029 */
[----:B------:R0:W-:Y:S04]  /*77700*/  STL.64 [R1+0x608], R10 ;  /* 0x0006080a01007387 */ /* 0x0001e80000100a00 */
[----:B------:R-:W2:Y:S04]  /*77710*/  LDL.LU R51, [R1+0xda8] ;  /* 0x000da80001337983 */ /* 0x000ea80000300800 */
[----:B------:R-:W2:Y:S04]  /*77720*/  LDL.LU R50, [R1+0xdac] ;  /* 0x000dac0001327983 */ /* 0x000ea80000300800 */
[----:B------:R-:W2:Y:S04]  /*77730*/  LDL.LU R40, [R1+0xd90] ;  /* 0x000d900001287983 */ /* 0x000ea80000300800 */
[----:B------:R-:W2:Y:S01]  /*77740*/  LDL.LU R41, [R1+0xd94] ;  /* 0x000d940001297983 */ /* 0x000ea20000300800 */
[----:B0-----:R-:W-:-:S05]  /*77750*/  IADD3 R10, P3, R37, R3, RZ ;  /* 0x00000003250a7210 */ /* 0x001fca0007f7e0ff */
[----:B------:R-:W-:Y:S01]  /*77760*/  IMAD.X R11, R9, 0x1, R4, P3 ;  /* 0x00000001090b7824 */ /* 0x000fe200018e0604 */
[----:B---3--:R-:W-:Y:S02]  /*77770*/  F2FP.SATFINITE.E4M3.F32.PACK_AB_MERGE_C R42, R42, R43, RZ ;  /* 0x0000002b2a2a723e */ /* 0x008fe400048070ff */
[----:B----4-:R-:W-:-:S05]  /*77780*/  F2FP.SATFINITE.E4M3.F32.PACK_AB_MERGE_C R43, R39, R38, RZ ;  /* 0x00000026272b723e */ /* 0x010fca00048070ff */
[----:B------:R-:W-:Y:S04]  /*77790*/  STL.64 [R1+0x2b88], R42 ;  /* 0x002b882a01007387 */ /* 0x000fe80000100a00 */
[----:B------:R-:W3:Y:S04]  /*777a0*/  LDL.LU R48, [R1+0xd98] ;  /* 0x000d980001307983 */ /* 0x000ee80000300800 */
[----:B------:R-:W3:Y:S04]  /*777b0*/  LDL.LU R49, [R1+0xd9c] ;  /* 0x000d9c0001317983 */ /* 0x000ee80000300800 */
[----:B------:R-:W4:Y:S04]  /*777c0*/  LDL.LU R38, [R1+0xd80] ;  /* 0x000d800001267983 */ /* 0x000f280000300800 */
[----:B------:R0:W-:Y:S04]  /*777d0*/  STL.64 [R1+0x5f8], R10 ;  /* 0x0005f80a01007387 */ /* 0x0001e80000100a00 */
[----:B------:R-:W4:Y:S01]  /*777e0*/  LDL.LU R39, [R1+0xd84] ;  /* 0x000d840001277983 */ /* 0x000f220000300800 */
[----:B0-----:R-:W-:-:S05]  /*777f0*/  IADD3 R10, P3, R37, R5, RZ ;  /* 0x00000005250a7210 */ /* 0x001fca0007f7e0ff */
[----:B------:R-:W-:Y:S01]  /*77800*/  IMAD.X R11, R9, 0x1, R7, P3 ;  /* 0x00000001090b7824 */ /* 0x000fe200018e0607 */
[----:B------:R-:W-:-:S05]  /*77810*/  F2FP.SATFINITE.E4M3.F32.PACK_AB_MERGE_C R54, R35, R57, RZ ;  /* 0x000000392336723e */ /* 0x000fca00048070ff */
[----:B------:R-:W-:Y:S01]  /*77820*/  STL [R1+0x2b48], R54 ;  /* 0x002b483601007387 */ /* 0x000fe20000100800 */
[----:B------:R-:W-:-:S05]  /*77830*/  F2FP.SATFINITE.E4M3.F32.PACK_AB_MERGE_C R55, R46, R47, RZ ;  /* 0x0000002f2e37723e */ /* 0x000fca00048070ff */
[----:B------:R-:W-:Y:S04]  /*77840*/  STL [R1+0x2b44], R55 ;  /* 0x002b443701007387 */ /* 0x000fe80000100800 */
[----:B------:R-:W4:Y:S04]  /*77850*/  LDL.LU R29, [R1+0xd88] ;  /* 0x000d8800011d7983 */ /* 0x000f280000300800 */
        /* <DEDUP_REMOVED lines=9> */
[----:B------:R-:W4:Y:S04]  /*778f0*/  LDL.LU R35, [R1+0xd64] ;  /* 0x000d640001237983 */ /* 0x000f280000300800 */
[----:B------:R-:W4:Y:S04]  /*77900*/  LDL.LU R47, [R1+0xd68] ;  /* 0x000d6800012f7983 */ /* 0x000f280000300800 */
[----:B------:R-:W4:Y:S01]  /*77910*/  LDL.LU R37, [R1+0xd6c] ;  /* 0x000d6c0001257983 */ /* 0x000f220000300800 */
[----:B------:R-:W-:-:S05]  /*77920*/  IMAD.X R11, R9, 0x1, R8, P3 ;  /* 0x00000001090b7824 */ /* 0x000fca00018e0608 */
[----:B------:R2:W-:Y:S02]  /*77930*/  STL.64 [R1+0x5c8], R10 ;  /* 0x0005c80a01007387 */ /* 0x0005e40000100a00 */
[----:B--2---:R-:W-:-:S05]  /*77940*/  F2FP.SATFINITE.E4M3.F32.PACK_AB_MERGE_C R10, R58, R32, RZ ;  /* 0x000000203a0a723e */ /* 0x004fca00048070ff */
[----:B------:R0:W-:Y:S01]  /*77950*/  STL [R1+0xa30], R10 ;  /* 0x000a300a01007387 */ /* 0x0001e20000100800 */
[----:B------:R-:W-:Y:S02]  /*77960*/  F2FP.SATFINITE.E4M3.F32.PACK_AB_MERGE_C R9, R50, R51, RZ ;  /* 0x000000333209723e */ /* 0x000fe400048070ff */
[----:B------:R-:W-:Y:S02]  /*77970*/  F2FP.SATFINITE.E4M3.F32.PACK_AB_MERGE_C R51, R41, R40, RZ ;  /* 0x000000282933723e */ /* 0x000fe400048070ff */
[----:B0-----:R-:W-:-:S03]  /*77980*/  IADD3 R10, P3, R28, R0, RZ ;  /* 0x000000001c0a7210 */ /* 0x001fc60007f7e0ff */
[----:B------:R-:W-:Y:S04]  /*77990*/  STL [R1+0x2b64], R51 ;  /* 0x002b643301007387 */ /* 0x000fe80000100800 */
[----:B------:R0:W-:Y:S04]  /*779a0*/  STL [R1+0x87c], R9 ;  /* 0x00087c0901007387 */ /* 0x0001e80000100800 */
[----:B------:R-:W2:Y:S04]  /*779b0*/  LDL.LU R58, [R1+0x1110] ;  /* 0x00111000013a7983 */ /* 0x000ea80000300800 */
[----:B------:R-:W2:Y:S01]  /*779c0*/  LDL.LU R41, [R1+0x1114] ;  /* 0x0011140001297983 */ /* 0x000ea20000300800 */
[----:B0-----:R-:W-:-:S03]  /*779d0*/  SHF.R.S32.HI R9, RZ, 0x1f, R28 ;  /* 0x0000001fff097819 */ /* 0x001fc6000001141c */
[----:B------:R-:W2:Y:S02]  /*779e0*/  LDL.LU R50, [R1+0x1118] ;  /* 0x0011180001327983 */ /* 0x000ea40000300800 */
[----:B------:R-:W-:-:S05]  /*779f0*/  IMAD.X R11, R9, 0x1, R2, P3 ;  /* 0x00000001090b7824 */ /* 0x000fca00018e0602 */
[----:B------:R3:W-:Y:S04]  /*77a00*/  STL.64 [R1+0x610], R10 ;  /* 0x0006100a01007387 */ /* 0x0007e80000100a00 */
[----:B------:R-:W2:Y:S01]  /*77a10*/  LDL.LU R40, [R1+0x111c] ;  /* 0x00111c0001287983 */ /* 0x000ea20000300800 */
[----:B---3--:R-:W-:-:S03]  /*77a20*/  F2FP.SATFINITE.E4M3.F32.PACK_AB_MERGE_C R11, R49, R48, RZ ;  /* 0x00000030310b723e */ /* 0x008fc600048070ff */
[----:B------:R-:W3:Y:S04]  /*77a30*/  LDL.LU R48, [R1+0x1100] ;  /* 0x0011000001307983 */ /* 0x000ee80000300800 */
[----:B------:R-:W-:Y:S01]  /*77a40*/  STL [R1+0x86c], R11 ;  /* 0x00086c0b01007387 */ /* 0x000fe20000100800 */
[----:B----4-:R-:W-:-:S03]  /*77a50*/  F2FP.SATFINITE.E4M3.F32.PACK_AB_MERGE_C R10, R39, R38, RZ ;  /* 0x00000026270a723e */ /* 0x010fc600048070ff */
[----:B------:R-:W3:Y:S04]  /*77a60*/  LDL.LU R39, [R1+0x1104] ;  /* 0x0011040001277983 */ /* 0x000ee80000300800 */
[----:B------:R0:W-:Y:S04]  /*77a70*/  STL [R1+0x864], R10 ;  /* 0x0008640a01007387 */ /* 0x0001e80000100800 */
[----:B------:R-:W4:Y:S04]  /*77a80*/  LDL.LU R49, [R1+0x1108] ;  /* 0x0011080001317983 */ /* 0x000f280000300800 */
[----:B------:R-:W4:Y:S01]  /*77a90*/  LDL.LU R38, [R1+0x110c] ;  /* 0x00110c0001267983 */ /* 0x000f220000300800 */
[----:B0-----:R-:W-:-:S05]  /*77aa0*/  IADD3 R10, P3, R28, R3, RZ ;  /* 0x000000031c0a7210 */ /* 0x001fca0007f7e0ff */
[----:B------:R-:W-:-:S05]  /*77ab0*/  IMAD.X R11, R9, 0x1, R4, P3 ;  /* 0x00000001090b7824 */ /* 0x000fca00018e0604 */
[----:B------:R0:W-:Y:S02]  /*77ac0*/  STL.64 [R1+0x600], R10 ;  /* 0x0006000a01007387 */ /* 0x0001e40000100a00 */
[----:B0-----:R-:W-:Y:S02]  /*77ad0*/  IADD3 R10, P3, R28, R5, RZ ;  /* 0x000000051c0a7210 */ /* 0x001fe40007f7e0ff */
[----:B------:R-:W-:-:S03]  /*77ae0*/  F2FP.SATFINITE.E4M3.F32.PACK_AB_MERGE_C R13, R30, R29, RZ ;  /* 0x0000001d1e0d723e */ /* 0x000fc600048070ff */
[----:B------:R-:W-:Y:S02]  /*77af0*/  IMAD.X R11, R9, 0x1, R7, P3 ;  /* 0x00000001090b7824 */ /* 0x000fe400018e0607 */
[----:B------:R-:W-:Y:S01]  /*77b00*/  STL [R1+0x860], R13 ;  /* 0x0008600d01007387 */ /* 0x000fe20000100800 */
[----:B------:R-:W-:-:S05]  /*77b10*/  F2FP.SATFINITE.E4M3.F32.PACK_AB_MERGE_C R12, R46, R27, RZ ;  /* 0x0000001b2e0c723e */ /* 0x000fca00048070ff */
[----:B------:R-:W-:Y:S04]  /*77b20*/  STL [R1+0x68], R12 ;  /* 0x0000680c01007387 */ /* 0x000fe80000100800 */
[----:B------:R-:W4:Y:S04]  /*77b30*/  LDL.LU R46, [R1+0x117c] ;  /* 0x00117c00012e7983 */ /* 0x000f280000300800 */
        /* <DEDUP_REMOVED lines=9> */
[----:B------:R-:W4:Y:S04]  /*77bd0*/  LDL.LU R29, [R1+0xd50] ;  /* 0x000d5000011d7983 */ /* 0x000f280000300800 */
[----:B------:R0:W-:Y:S04]  /*77be0*/  STL [R1+0x40], R9 ;  /* 0x0000400901007387 */ /* 0x0001e80000100800 */
[----:B------:R-:W4:Y:S01]  /*77bf0*/  LDL.LU R35, [R1+0xd54] ;  /* 0x000d540001237983 */ /* 0x000f220000300800 */
[----:B------:R-:W-:-:S03]  /*77c00*/  IMAD.MOV.U32 R47, RZ, RZ, R36 ;  /* 0x000000ffff2f7224 */ /* 0x000fc600078e0024 */
[----:B------:R-:W4:Y:S04]  /*77c10*/  LDL.LU R37, [R1+0xd58] ;  /* 0x000d580001257983 */ /* 0x000f280000300800 */
[----:B------:R-:W4:Y:S01]  /*77c20*/  LDL.LU R36, [R1+0xd5c] ;  /* 0x000d5c0001247983 */ /* 0x000f220000300800 */
[----:B0-----:R-:W-:-:S03]  /*77c30*/  SHF.R.S32.HI R9, RZ, 0x1f, R57 ;  /* 0x0000001fff097819 */ /* 0x001fc60000011439 */
[----:B------:R-:W4:Y:S01]  /*77c40*/  LDL.LU R30, [R1+0xbf0] ;  /* 0x000bf000011e7983 */ /* 0x000f220000300800 */
[----:B------:R-:W-:-:S03]  /*77c50*/  IADD3 R10, P3, R57, R0, RZ ;  /* 0x00000000390a7210 */ /* 0x000fc60007f7e0ff */
[----:B------:R-:W4:Y:S02]  /*77c60*/  LDL.LU R27, [R1+0xbf4] ;  /* 0x000bf400011b7983 */ /* 0x000f240000300800 */
[----:B------:R-:W-:Y:S01]  /*77c70*/  IMAD.X R11, R9, 0x1, R2, P3 ;  /* 0x00000001090b7824 */ /* 0x000fe200018e0602 */
[----:B--2---:R-:W-:-:S05]  /*77c80*/  F2FP.SATFINITE.E4M3.F32.PACK_AB_MERGE_C R41, R41, R58, RZ ;  /* 0x0000003a2929723e */ /* 0x004fca00048070ff */
[----:B------:R-:W-:Y:S04]  /*77c90*/  STL [R1+0x2b90], R41 ;  /* 0x002b902901007387 */ /* 0x000fe80000100800 */
[----:B------:R0:W-:Y:S01]  /*77ca0*/  STL.64 [R1+0x5c0], R10 ;  /* 0x0005c00a01007387 */ /* 0x0001e20000100a00 */
[----:B------:R-:W-:-:S05]  /*77cb0*/  F2FP.SATFINITE.E4M3.F32.PACK_AB_MERGE_C R40, R40, R50, RZ ;  /* 0x000000322828723e */ /* 0x000fca00048070ff */
[----:B------:R-:W-:Y:S04]  /*77cc0*/  STL [R1+0x2b94], R40 ;  /* 0x002b942801007387 */ /* 0x000fe80000100800 */
[----:B------:R-:W2:Y:S04]  /*77cd0*/  LDL.LU R28, [R1+0xbf8] ;  /* 0x000bf800011c7983 */ /* 0x000ea80000300800 */
[----:B------:R-:W2:Y:S01]  /*77ce0*/  LDL.LU R61, [R1+0xbfc] ;  /* 0x000bfc00013d7983 */ /* 0x000ea20000300800 */
[----:B0-----:R-:W-:-:S05]  /*77cf0*/  IADD3 R10, P3, R57, R3, RZ ;  /* 0x00000003390a7210 */ /* 0x001fca0007f7e0ff */
[----:B------:R-:W-:-:S05]  /*77d00*/  IMAD.X R11, R9, 0x1, R4, P3 ;  /* 0x00000001090b7824 */ /* 0x000fca00018e0604 */
[----:B------:R0:W-:Y:S04]  /*77d10*/  STL.64 [R1+0x5b8], R10 ;  /* 0x0005b80a01007387 */ /* 0x0001e80000100a00 */
[----:B------:R-:W2:Y:S01]  /*77d20*/  LDL.LU R58, [R1+0xbe0] ;  /* 0x000be000013a7983 */ /* 0x000ea20000300800 */
[----:B0-----:R-:W-:-:S05]  /*77d30*/  IADD3 R10, P3, R57, R5, RZ ;  /* 0x00000005390a7210 */ /* 0x001fca0007f7e0ff */
[----:B------:R-:W-:Y:S01]  /*77d40*/  IMAD.X R11, R9, 0x1, R7, P3 ;  /* 0x00000001090b7824 */ /* 0x000fe200018e0607 */
[----:B---3--:R-:W-:Y:S02]  /*77d50*/  F2FP.SATFINITE.E4M3.F32.PACK_AB_MERGE_C R39, R39, R48, RZ ;  /* 0x000000302727723e */ /* 0x008fe400048070ff */
[----:B------:R-:W3:Y:S01]  /*77d60*/  LDL.LU R48, [R1+0xbe4] ;  /* 0x000be40001307983 */ /* 0x000ee20000300800 */
[----:B----4-:R-:W-:-:S05]  /*77d70*/  F2FP.SATFINITE.E4M3.F32.PACK_AB_MERGE_C R38, R38, R49, RZ ;  /* 0x000000312626723e */ /* 0x010fca00048070ff */
[----:B------:R-:W-:Y:S04]  /*77d80*/  STL.64 [R1+0x2b98], R38 ;  /* 0x002b982601007387 */ /* 0x000fe80000100a00 */
[----:B------:R-:W4:Y:S04]  /*77d90*/  LDL.LU R26, [R1+0xbe8] ;  /* 0x000be800011a7983 */ /* 0x000f280000300800 */
[----:B------:R-:W4:Y:S04]  /*77da0*/  LDL.LU R60, [R1+0xbec] ;  /* 0x000bec00013c7983 */ /* 0x000f280000300800 */
[----:B------:R-:W4:Y:S04]  /*77db0*/  LDL.LU R50, [R1+0xbd0] ;  /* 0x000bd00001327983 */ /* 0x000f280000300800 */
[----:B------:R0:W-:Y:S04]  /*77dc0*/  STL.64 [R1+0x5b0], R10 ;  /* 0x0005b00a01007387 */ /* 0x0001e80000100a00 */
[----:B------:R-:W4:Y:S01]  /*77dd0*/  LDL.LU R49, [R1+0xbd4] ;  /* 0x000bd40001317983 */ /* 0x000f220000300800 */
[----:B0-----:R-:W-:-:S03]  /*77de0*/  IADD3 R10, P3, R57, R6, RZ ;  /* 0x00000006390a7210 */ /* 0x001fc60007f7e0ff */
[----:B------:R-:W4:Y:S02]  /*77df0*/  LDL.LU R57, [R1+0x1180] ;  /* 0x0011800001397983 */ /* 0x000f240000300800 */
[----:B------:R-:W-:-:S05]  /*77e00*/  IMAD.X R11, R9, 0x1, R8, P3 ;  /* 0x00000001090b7824 */ /* 0x000fca00018e0608 */
[----:B------:R0:W-:Y:S01]  /*77e10*/  STL.64 [R1+0x5a8], R10 ;  /* 0x0005a80a01007387 */ /* 0x0001e20000100a00 */
[----:B------:R-:W-:Y:S02]  /*77e20*/  SHF.R.S32.HI R9, RZ, 0x1f, R46 ;  /* 0x0000001fff097819 */ /* 0x000fe4000001142e */
[----:B0-----:R-:W-:-:S05]  /*77e30*/  IADD3 R10, P3, R46, R0, RZ ;  /* 0x000000002e0a7210 */ /* 0x001fca0007f7e0ff */
[----:B------:R-:W-:Y:S01]  /*77e40*/  IMAD.X R11, R9, 0x1, R2, P3 ;  /* 0x00000001090b7824 */ /* 0x000fe200018e0602 */
[----:B------:R-:W-:-:S05]  /*77e50*/  F2FP.SATFINITE.E4M3.F32.PACK_AB_MERGE_C R35, R35, R29, RZ ;  /* 0x0000001d2323723e */ /* 0x000fca00048070ff */
[----:B------:R-:W-:Y:S01]  /*77e60*/  STL [R1+0x2ba0], R35 ;  /* 0x002ba02301007387 */ /* 0x000fe20000100800 */
[----:B------:R-:W-:-:S03]  /*77e70*/  F2FP.SATFINITE.E4M3.F32.PACK_AB_MERGE_C R34, R36, R37, RZ ;  /* 0x000000252422723e */ /* 0x000fc600048070ff */
[----:B------:R-:W4:Y:S04]  /*77e80*/  LDL.LU R37, [R1+0xbd8] ;  /* 0x000bd80001257983 */ /* 0x000f280000300800 */
[----:B------:R-:W4:Y:S01]  /*77e90*/  LDL.LU R36, [R1+0xbdc] ;  /* 0x000bdc0001247983 */ /* 0x000f220000300800 */
[----:B------:R-:W-:-:S03]  /*77ea0*/  F2FP.SATFINITE.E4M3.F32.PACK_AB_MERGE_C R52, R27, R30, RZ ;  /* 0x0000001e1b34723e */ /* 0x000fc600048070ff */
[----:B------:R-:W-:Y:S04]  /*77eb0*/  STL [R1+0x2ba4], R34 ;  /* 0x002ba42201007387 */ /* 0x000fe80000100800 */
[----:B------:R-:W-:Y:S04]  /*77ec0*/  STL [R1+0x2b4c], R52 ;  /* 0x002b4c3401007387 */ /* 0x000fe80000100800 */
[----:B------:R-:W4:Y:S04]  /*77ed0*/  LDL.LU R25, [R1+0xbc0] ;  /* 0x000bc00001197983 */ /* 0x000f280000300800 */
[----:B------:R-:W4:Y:S04]  /*77ee0*/  LDL.LU R31, [R1+0xbc4] ;  /* 0x000bc400011f7983 */ /* 0x000f280000300800 */
[----:B------:R-:W4:Y:S04]  /*77ef0*/  LDL.LU R32, [R1+0xbc8] ;  /* 0x000bc80001207983 */ /* 0x000f280000300800 */
[----:B------:R3:W-:Y:S04]  /*77f00*/  STL.64 [R1+0x5a0], R10 ;  /* 0x0005a00a01007387 */ /* 0x0007e80000100a00 */
[----:B------:R-:W4:Y:S01]  /*77f10*/  LDL.LU R30, [R1+0xbcc] ;  /* 0x000bcc00011e7983 */ /* 0x000f220000300800 */
[----:B--2---:R-:W-:-:S03]  /*77f20*/  F2FP.SATFINITE.E4M3.F32.PACK_AB_MERGE_C R56, R61, R28, RZ ;  /* 0x0000001c3d38723e */ /* 0x004fc600048070ff */
[----:B------:R-:W2:Y:S04]  /*77f30*/  LDL.LU R28, [R1+0xbb0] ;  /* 0x000bb000011c7983 */ /* 0x000ea80000300800 */
[----:B------:R-:W2:Y:S04]  /*77f40*/  LDL.LU R61, [R1+0xbb4] ;  /* 0x000bb400013d7983 */ /* 0x000ea80000300800 */
[----:B------:R-:W-:Y:S01]  /*77f50*/  STL [R1+0x2b3c], R56 ;  /* 0x002b3c3801007387 */ /* 0x000fe20000100800 */
[----:B---3--:R-:W-:-:S03]  /*77f60*/  F2FP.SATFINITE.E4M3.F32.PACK_AB_MERGE_C R10, R48, R58, RZ ;  /* 0x0000003a300a723e */ /* 0x008fc600048070ff */
[----:B------:R-:W3:Y:S04]  /*77f70*/  LDL.LU R58, [R1+0xbb8] ;  /* 0x000bb800013a7983 */ /* 0x000ee80000300800 */
[----:B------:R-:W3:Y:S04]  /*77f80*/  LDL.LU R48, [R1+0xbbc] ;  /* 0x000bbc0001307983 */ /* 0x000ee80000300800 */
[----:B------:R0:W-:Y:S02]  /*77f90*/  STL [R1+0x74], R10 ;  /* 0x0000740a01007387 */ /* 0x0001e40000100800 */
[----:B0-----:R-:W-:-:S02]  /*77fa0*/  IADD3 R10, P3, R46, R3, RZ ;  /* 0x000000032e0a7210 */ /* 0x001fc40007f7e0ff */
[----:B----4-:R-:W-:-:S03]  /*77fb0*/  F2FP.SATFINITE.E4M3.F32.PACK_AB_MERGE_C R54, R60, R26, RZ ;  /* 0x0000001a3c36723e */ /* 0x010fc600048070ff */
[----:B------:R-:W-:Y:S02]  /*77fc0*/  IMAD.X R11, R9, 0x1, R4, P3 ;  /* 0x00000001090b7824 */ /* 0x000fe400018e0604 */
[----:B------:R-:W-:Y:S04]  /*77fd0*/  STL [R1+0x2b54], R54 ;  /* 0x002b543601007387 */ /* 0x000fe80000100800 */
[----:B------:R0:W-:Y:S04]  /*77fe0*/  STL.64 [R1+0x598], R10 ;  /* 0x0005980a01007387 */ /* 0x0001e80000100a00 */
[----:B------:R-:W4:Y:S04]  /*77ff0*/  LDL.LU R29, [R1+0xba0] ;  /* 0x000ba000011d7983 */ /* 0x000f280000300800 */
[----:B------:R-:W4:Y:S01]  /*78000*/  LDL.LU R27, [R1+0xba4] ;  /* 0x000ba400011b7983 */ /* 0x000f220000300800 */
[----:B0-----:R-:W-:-:S05]  /*78010*/  F2FP.SATFINITE.E4M3.F32.PACK_AB_MERGE_C R10, R49, R50, RZ ;  /* 0x00000032310a723e */ /* 0x001fca00048070ff */
[----:B------:R0:W-:Y:S04]  /*78020*/  STL [R1+0x64], R10 ;  /* 0x0000640a01007387 */ /* 0x0001e80000100800 */
[----:B------:R-:W4:Y:S04]  /*78030*/  LDL.LU R26, [R1+0xba8] ;  /* 0x000ba800011a7983 */ /* 0x000f280000300800 */
[----:B------:R-:W4:Y:S01]  /*78040*/  LDL.LU R60, [R1+0xbac] ;  /* 0x000bac00013c7983 */ /* 0x000f220000300800 */
[----:B0-----:R-:W-:-:S05]  /*78050*/  IADD3 R10, P3, R46, R5, RZ ;  /* 0x000000052e0a7210 */ /* 0x001fca0007f7e0ff */
[----:B------:R-:W-:-:S05]  /*78060*/  IMAD.X R11, R9, 0x1, R7, P3 ;  /* 0x00000001090b7824 */ /* 0x000fca00018e0607 */
[----:B------:R0:W-:Y:S04]  /*78070*/  STL.64 [R1+0x590], R10 ;  /* 0x0005900a01007387 */ /* 0x0001e80000100a00 */
[----:B------:R-:W4:Y:S01]  /*78080*/  LDL.LU R49, [R1+0x10f0] ;  /* 0x0010f00001317983 */ /* 0x000f220000300800 */
[----:B0-----:R-:W-:-:S05]  /*78090*/  IADD3 R10, P3, R46, R6, RZ ;  /* 0x000000062e0a7210 */ /* 0x001fca0007f7e0ff */
[----:B------:R-:W-:Y:S01]  /*780a0*/  IMAD.X R11, R9, 0x1, R8, P3 ;  /* 0x00000001090b7824 */ /* 0x000fe200018e0608 */
[----:B------:R-:W-:Y:S02]  /*780b0*/  SHF.R.S32.HI R9, RZ, 0x1f, R57 ;  /* 0x0000001fff097819 */ /* 0x000fe40000011439 */
[----:B------:R-:W-:Y:S02]  /*780c0*/  F2FP.SATFINITE.E4M3.F32.PACK_AB_MERGE_C R50, R36, R37, RZ ;  /* 0x000000252432723e */ /* 0x000fe400048070ff */
[----:B------:R-:W4:Y:S04]  /*780d0*/  LDL.LU R36, [R1+0x10f4] ;  /* 0x0010f40001247983 */ /* 0x000f280000300800 */
[----:B------:R0:W-:Y:S04]  /*780e0*/  STL.64 [R1+0x588], R10 ;  /* 0x0005880a01007387 */ /* 0x0001e80000100a00 */
[----:B------:R-:W4:Y:S04]  /*780f0*/  LDL.LU R46, [R1+0x10f8] ;  /* 0x0010f800012e7983 */ /* 0x000f280000300800 */
[----:B------:R-:W4:Y:S01]  /*78100*/  LDL.LU R37, [R1+0x10fc] ;  /* 0x0010fc0001257983 */ /* 0x000f220000300800 */
[----:B0-----:R-:W-:-:S03]  /*78110*/  IADD3 R10, P3, R57, R0, RZ ;  /* 0x00000000390a7210 */ /* 0x001fc60007f7e0ff */
[----:B------:R-:W4:Y:S01]  /*78120*/  LDL.LU R33, [R1+0x1184] ;  /* 0x0011840001217983 */ /* 0x000f220000300800 */
[----:B------:R-:W-:Y:S01]  /*78130*/  F2FP.SATFINITE.E4M3.F32.PACK_AB_MERGE_C R51, R31, R25, RZ ;  /* 0x000000191f33723e */ /* 0x000fe200048070ff */
[----:B------:R-:W-:Y:S02]  /*78140*/  IMAD.X R11, R9, 0x1, R2, P3 ;  /* 0x00000001090b7824 */ /* 0x000fe400018e0602 */
[----:B------:R-:W-:Y:S01]  /*78150*/  STL [R1+0x2b58], R50 ;  /* 0x002b583201007387 */ /* 0x000fe20000100800 */
[----:B------:R-:W-:-:S03]  /*78160*/  F2FP.SATFINITE.E4M3.F32.PACK_AB_MERGE_C R12, R30, R32, RZ ;  /* 0x000000201e0c723e */ /* 0x000fc600048070ff */
[----:B------:R-:W-:Y:S04]  /*78170*/  STL [R1+0x2b6c], R51 ;  /* 0x002b6c3301007387 */ /* 0x000fe80000100800 */
[----:B------:R-:W-:Y:S04]  /*78180*/  STL [R1+0x54], R12 ;  /* 0x0000540c01007387 */ /* 0x000fe80000100800 */
[----:B------:R2:W-:Y:S04]  /*78190*/  STL.64 [R1+0x580], R10 ;  /* 0x0005800a01007387 */ /* 0x0005e80000100a00 */
[----:B------:R-:W4:Y:S04]  /*781a0*/  LDL.LU R31, [R1+0x10e0] ;  /* 0x0010e000011f7983 */ /* 0x000f280000300800 */
[----:B------:R-:W4:Y:S01]  /*781b0*/  LDL.LU R32, [R1+0x10e4] ;  /* 0x0010e40001207983 */ /* 0x000f220000300800 */
[----:B--2---:R-:W-:-:S05]  /*781c0*/  F2FP.SATFINITE.E4M3.F32.PACK_AB_MERGE_C R10, R61, R28, RZ ;  /* 0x0000001c3d0a723e */ /* 0x004fca00048070ff */
[----:B------:R0:W-:Y:S04]  /*781d0*/  STL [R1+0x3c], R10 ;  /* 0x00003c0a01007387 */ /* 0x0001e80000100800 */
[----:B------:R-:W2:Y:S04]  /*781e0*/  LDL.LU R30, [R1+0x10e8] ;  /* 0x0010e800011e7983 */ /* 0x000ea80000300800 */
[----:B------:R-:W2:Y:S01]  /*781f0*/  LDL.LU R28, [R1+0x10ec] ;  /* 0x0010ec00011c7983 */ /* 0x000ea20000300800 */
[----:B0-----:R-:W-:-:S03]  /*78200*/  IADD3 R10, P3, R57, R3, RZ ;  /* 0x00000003390a7210 */ /* 0x001fc60007f7e0ff */
[----:B------:R-:W2:Y:S02]  /*78210*/  LDL.LU R61, [R1+0xb90] ;  /* 0x000b9000013d7983 */ /* 0x000ea40000300800 */
[----:B------:R-:W-:Y:S01]  /*78220*/  IMAD.X R11, R9, 0x1, R4, P3 ;  /* 0x00000001090b7824 */ /* 0x000fe200018e0604 */
[----:B---3--:R-:W-:Y:S02]  /*78230*/  F2FP.SATFINITE.E4M3.F32.PACK_AB_MERGE_C R48, R48, R58, RZ ;  /* 0x0000003a3030723e */ /* 0x008fe400048070ff */
[----:B------:R-:W3:Y:S04]  /*78240*/  LDL.LU R58, [R1+0xb94] ;  /* 0x000b9400013a7983 */ /* 0x000ee80000300800 */
[----:B------:R-:W-:Y:S04]  /*78250*/  STL [R1+0x2b70], R48 ;  /* 0x002b703001007387 */ /* 0x000fe80000100800 */
[----:B------:R4:W-:Y:S02]  /*78260*/  STL.64 [R1+0x570], R10 ;  /* 0x0005700a01007387 */ /* 0x0009e40000100a00 */
[----:B----4-:R-:W-:-:S05]  /*78270*/  F2FP.SATFINITE.E4M3.F32.PACK_AB_MERGE_C R11, R27, R29, RZ ;  /* 0x0000001d1b0b723e */ /* 0x010fca00048070ff */
[----:B------:R-:W-:Y:S04]  /*78280*/  STL [R1+0x20], R11 ;  /* 0x0000200b01007387 */ /* 0x000fe80000100800 */
[----:B------:R-:W4:Y:S01]  /*78290*/  LDL.LU R19, [R1+0xb98] ;  /* 0x000b980001137983 */ /* 0x000f220000300800 */
[----:B------:R-:W-:-:S05]  /*782a0*/  F2FP.SATFINITE.E4M3.F32.PACK_AB_MERGE_C R10, R60, R26, RZ ;  /* 0x0000001a3c0a723e */ /* 0x000fca00048070ff */
[----:B------:R0:W-:Y:S04]  /*782b0*/  STL [R1+0x24], R10 ;  /* 0x0000240a01007387 */ /* 0x0001e80000100800 */
[----:B------:R-:W4:Y:S04]  /*782c0*/  LDL.LU R25, [R1+0xb9c] ;  /* 0x000b9c0001197983 */ /* 0x000f280000300800 */
[----:B------:R-:W4:Y:S01]  /*782d0*/  LDL.LU R23, [R1+0xa20] ;  /* 0x000a200001177983 */ /* 0x000f220000300800 */
[----:B0-----:R-:W-:-:S03]  /*782e0*/  IADD3 R10, P3, R57, R5, RZ ;  /* 0x00000005390a7210 */ /* 0x001fc60007f7e0ff */
[----:B------:R-:W4:Y:S02]  /*782f0*/  LDL.LU R21, [R1+0xa24] ;  /* 0x000a240001157983 */ /* 0x000f240000300800 */
[----:B------:R-:W-:-:S05]  /*78300*/  IMAD.X R11, R9, 0x1, R7, P3 ;  /* 0x00000001090b7824 */ /* 0x000fca00018e0607 */
[----:B------:R0:W-:Y:S02]  /*78310*/  STL.64 [R1+0x568], R10 ;  /* 0x0005680a01007387 */ /* 0x0001e40000100a00 */
[----:B0-----:R-:W-:-:S05]  /*78320*/  IADD3 R10, P3, R57, R6, RZ ;  /* 0x00000006390a7210 */ /* 0x001fca0007f7e0ff */
[----:B------:R-:W-:Y:S01]  /*78330*/  IMAD.X R11, R9, 0x1, R8, P3 ;  /* 0x00000001090b7824 */ /* 0x000fe200018e0608 */
[----:B------:R-:W-:-:S05]  /*78340*/  F2FP.SATFINITE.E4M3.F32.PACK_AB_MERGE_C R36, R36, R49, RZ ;  /* 0x000000312424723e */ /* 0x000fca00048070ff */
[----:B------:R-:W-:Y:S04]  /*78350*/  STL [R1+0x2ba8], R36 ;  /* 0x002ba82401007387 */ /* 0x000fe80000100800 */
[----:B------:R0:W-:Y:S04]  /*78360*/  STL.64 [R1+0x560], R10 ;  /* 0x0005600a01007387 */ /* 0x0001e80000100a00 */
[----:B------:R-:W4:Y:S04]  /*78370*/  LDL.LU R27, [R1+0xa28] ;  /* 0x000a2800011b7983 */ /* 0x000f280000300800 */
[----:B------:R-:W4:Y:S01]  /*78380*/  LDL.LU R26, [R1+0xa2c] ;  /* 0x000a2c00011a7983 */ /* 0x000f220000300800 */
[----:B------:R-:W-:-:S03]  /*78390*/  F2FP.SATFINITE.E4M3.F32.PACK_AB_MERGE_C R37, R37, R46, RZ ;  /* 0x0000002e2525723e */ /* 0x000fc600048070ff */
[----:B------:R-:W4:Y:S04]  /*783a0*/  LDL.LU R49, [R1+0xa10] ;  /* 0x000a100001317983 */ /* 0x000f280000300800 */
[----:B------:R-:W4:Y:S01]  /*783b0*/  LDL.LU R46, [R1+0xa14] ;  /* 0x000a1400012e7983 */ /* 0x000f220000300800 */
[----:B------:R-:W-:Y:S02]  /*783c0*/  SHF.R.S32.HI R9, RZ, 0x1f, R33 ;  /* 0x0000001fff097819 */ /* 0x000fe40000011421 */
[----:B0-----:R-:W-:Y:S01]  /*783d0*/  IADD3 R10, P3, R33, R0, RZ ;  /* 0x00000000210a7210 */ /* 0x001fe20007f7e0ff */
[----:B------:R-:W4:Y:S04]  /*783e0*/  LDL.LU R60, [R1+0xa18] ;  /* 0x000a1800013c7983 */ /* 0x000f280000300800 */
[----:B------:R-:W-:Y:S01]  /*783f0*/  IMAD.X R11, R9, 0x1, R2, P3 ;  /* 0x00000001090b7824 */ /* 0x000fe200018e0602 */
[----:B------:R-:W4:Y:S04]  /*78400*/  LDL.LU R57, [R1+0xa1c] ;  /* 0x000a1c0001397983 */ /* 0x000f280000300800 */
[----:B------:R-:W4:Y:S01]  /*78410*/  LDL.LU R29, [R1+0x1188] ;  /* 0x00118800011d7983 */ /* 0x000f220000300800 */
[----:B------:R-:W-:-:S03]  /*78420*/  F2FP.SATFINITE.E4M3.F32.PACK_AB_MERGE_C R31, R32, R31, RZ ;  /* 0x0000001f201f723e */ /* 0x000fc600048070ff */
[----:B------:R-:W-:Y:S04]  /*78430*/  STL [R1+0x2bc0], R37 ;  /* 0x002bc02501007387 */ /* 0x000fe80000100800 */
[----:B------:R-:W-:Y:S04]  /*78440*/  STL [R1+0x2bd0], R31 ;  /* 0x002bd01f01007387 */ /* 0x000fe80000100800 */
[----:B------:R0:W-:Y:S01]  /*78450*/  STL.64 [R1+0x548], R10 ;  /* 0x0005480a01007387 */ /* 0x0001e20000100a00 */
[----:B--2---:R-:W-:-:S03]  /*78460*/  F2FP.SATFINITE.E4M3.F32.PACK_AB_MERGE_C R32, R28, R30, RZ ;  /* 0x0000001e1c20723e */ /* 0x004fc600048070ff */
[----:B------:R-:W2:Y:S04]  /*78470*/  LDL.LU R30, [R1+0xa00] ;  /* 0x000a0000011e7983 */ /* 0x000ea80000300800 */
[----:B------:R-:W2:Y:S01]  /*78480*/  LDL.LU R28, [R1+0xa04] ;  /* 0x000a0400011c7983 */ /* 0x000ea20000300800 */
[----:B0-----:R-:W-:-:S05]  /*78490*/  IADD3 R10, P3, R33, R3, RZ ;  /* 0x00000003210a7210 */ /* 0x001fca0007f7e0ff */
[----:B------:R-:W-:Y:S01]  /*784a0*/  IMAD.X R11, R9, 0x1, R4, P3 ;  /* 0x00000001090b7824 */ /* 0x000fe200018e0604 */
[----:B------:R-:W-:-:S05]  /*784b0*/  IADD3 R12, P3, R33, R5, RZ ;  /* 0x00000005210c7210 */ /* 0x000fca0007f7e0ff */
[----:B------:R-:W-:Y:S01]  /*784c0*/  IMAD.X R13, R9, 0x1, R7, P3 ;  /* 0x00000001090d7824 */ /* 0x000fe200018e0607 */
[----:B---3--:R-:W-:Y:S02]  /*784d0*/  F2FP.SATFINITE.E4M3.F32.PACK_AB_MERGE_C R24, R58, R61, RZ ;  /* 0x0000003d3a18723e */ /* 0x008fe400048070ff */
[----:B------:R-:W3:Y:S04]  /*784e0*/  LDL.LU R61, [R1+0xa08] ;  /* 0x000a0800013d7983 */ /* 0x000ee80000300800 */
[----:B------:R0:W-:Y:S04]  /*784f0*/  STL.64 [R1+0x530], R10 ;  /* 0x0005300a01007387 */ /* 0x0001e80000100a00 */
[----:B------:R-:W3:Y:S04]  /*78500*/  LDL.LU R58, [R1+0xa0c] ;  /* 0x000a0c00013a7983 */ /* 0x000ee80000300800 */
[----:B0-----:R-:W3:Y:S01]  /*78510*/  LDL.LU R10, [R1+0x118c] ;  /* 0x00118c00010a7983 */ /* 0x001ee20000300800 */
[----:B----4-:R-:W-:-:S02]  /*78520*/  F2FP.SATFINITE.E4M3.F32.PACK_AB_MERGE_C R25, R25, R19, RZ ;  /* 0x000000131919723e */ /* 0x010fc400048070ff */
[----:B------:R-:W-:-:S03]  /*78530*/  F2FP.SATFINITE.E4M3.F32.PACK_AB_MERGE_C R55, R21, R23, RZ ;  /* 0x000000171537723e */ /* 0x000fc600048070ff */
[----:B------:R-:W-:Y:S04]  /*78540*/  STL.64 [R1+0x2bb0], R24 ;  /* 0x002bb01801007387 */ /* 0x000fe80000100a00 */
[----:B------:R-:W-:Y:S04]  /*78550*/  STL [R1+0x2b50], R55 ;  /* 0x002b503701007387 */ /* 0x000fe80000100800 */
[----:B------:R0:W-:Y:S04]  /*78560*/  STL.64 [R1+0x528], R12 ;  /* 0x0005280c01007387 */ /* 0x0001e80000100a00 */
[----:B------:R-:W4:Y:S04]  /*78570*/  LDL.LU R18, [R1+0x9f0] ;  /* 0x0009f00001127983 */ /* 0x000f280000300800 */
[----:B------:R-:W4:Y:S01]  /*78580*/  LDL.LU R22, [R1+0x9f4] ;  /* 0x0009f40001167983 */ /* 0x000f220000300800 */
[----:B0-----:R-:W-:-:S03]  /*78590*/  IADD3 R12, P3, R33, R6, RZ ;  /* 0x00000006210c7210 */ /* 0x001fc60007f7e0ff */
[----:B------:R-:W4:Y:S02]  /*785a0*/  LDL.LU R19, [R1+0x9f8] ;  /* 0x0009f80001137983 */ /* 0x000f240000300800 */
[----:B------:R-:W-:Y:S02]  /*785b0*/  IMAD.X R13, R9, 0x1, R8, P3 ;  /* 0x00000001090d7824 */ /* 0x000fe400018e0608 */
[----:B------:R-:W4:Y:S01]  /*785c0*/  LDL.LU R33, [R1+0x9fc] ;  /* 0x0009fc0001217983 */ /* 0x000f220000300800 */
[----:B------:R-:W-:-:S05]  /*785d0*/  F2FP.SATFINITE.E4M3.F32.PACK_AB_MERGE_C R56, R26, R27, RZ ;  /* 0x0000001b1a38723e */ /* 0x000fca00048070ff */
[----:B------:R-:W-:Y:S01]  /*785e0*/  STL [R1+0x2b5c], R56 ;  /* 0x002b5c3801007387 */ /* 0x000fe20000100800 */
[----:B------:R-:W-:-:S03]  /*785f0*/  F2FP.SATFINITE.E4M3.F32.PACK_AB_MERGE_C R9, R46, R49, RZ ;  /* 0x000000312e09723e */ /* 0x000fc600048070ff */
[----:B------:R-:W-:Y:S04]  /*78600*/  STL.64 [R1+0x578], R12 ;  /* 0x0005780c01007387 */ /* 0x000fe80000100a00 */
[----:B------:R-:W4:Y:S04]  /*78610*/  LDL.LU R27, [R1+0x9e0] ;  /* 0x0009e000011b7983 */ /* 0x000f280000300800 */
[----:B------:R-:W4:Y:S04]  /*78620*/  LDL.LU R26, [R1+0x9e4] ;  /* 0x0009e400011a7983 */ /* 0x000f280000300800 */
[----:B------:R0:W-:Y:S04]  /*78630*/  STL [R1+0x34], R9 ;  /* 0x0000340901007387 */ /* 0x0001e80000100800 */
[----:B------:R-:W4:Y:S04]  /*78640*/  LDL.LU R49, [R1+0x9e8] ;  /* 0x0009e80001317983 */ /* 0x000f280000300800 */
[----:B------:R-:W4:Y:S01]  /*78650*/  LDL.LU R46, [R1+0x9ec] ;  /* 0x0009ec00012e7983 */ /* 0x000f220000300800 */
[----:B------:R-:W-:-:S02]  /*78660*/  F2FP.SATFINITE.E4M3.F32.PACK_AB_MERGE_C R54, R57, R60, RZ ;  /* 0x0000003c3936723e */ /* 0x000fc400048070ff */
[----:B0-----:R-:W-:Y:S01]  /*78670*/  SHF.R.S32.HI R9, RZ, 0x1f, R29 ;  /* 0x0000001fff097819 */ /* 0x001fe2000001141d */
[----:B------:R-:W4:Y:S01]  /*78680*/  LDL.LU R60, [R1+0x9d0] ;  /* 0x0009d000013c7983 */ /* 0x000f220000300800 */
[----:B------:R-:W-:-:S03]  /*78690*/  IADD3 R12, P3, R29, R0, RZ ;  /* 0x000000001d0c7210 */ /* 0x000fc60007f7e0ff */
[----:B------:R-:W4:Y:S02]  /*786a0*/  LDL.LU R57, [R1+0x9d4] ;  /* 0x0009d40001397983 */ /* 0x000f240000300800 */
[----:B------:R-:W-:Y:S02]  /*786b0*/  IMAD.X R13, R9, 0x1, R2, P3 ;  /* 0x00000001090d7824 */ /* 0x000fe400018e0602 */
[----:B------:R2:W-:Y:S02]  /*786c0*/  STL [R1+0x2b60], R54 ;  /* 0x002b603601007387 */ /* 0x0005e40000100800 */
[----:B--2---:R-:W-:-:S05]  /*786d0*/  F2FP.SATFINITE.E4M3.F32.PACK_AB_MERGE_C R54, R28, R30, RZ ;  /* 0x0000001e1c36723e */ /* 0x004fca00048070ff */
[----:B------:R-:W-:Y:S04]  /*786e0*/  STL [R1+0x2b68], R54 ;  /* 0x002b683601007387 */ /* 0x000fe80000100800 */
[----:B------:R0:W-:Y:S04]  /*786f0*/  STL.64 [R1+0x558], R12 ;  /* 0x0005580c01007387 */ /* 0x0001e80000100a00 */
[----:B------:R-:W2:Y:S04]  /*78700*/  LDL.LU R23, [R1+0x9d8] ;  /* 0x0009d80001177983 */ /* 0x000ea80000300800 */
[----:B------:R-:W2:Y:S01]  /*78710*/  LDL.LU R28, [R1+0x9dc] ;  /* 0x0009dc00011c7983 */ /* 0x000ea20000300800 */
[----:B0-----:R-:W-:-:S03]  /*78720*/  IADD3 R12, P3, R29, R3, RZ ;  /* 0x000000031d0c7210 */ /* 0x001fc60007f7e0ff */
[----:B------:R-:W2:Y:S02]  /*78730*/  LDL.LU R21, [R1+0x10d0] ;  /* 0x0010d00001157983 */ /* 0x000ea40000300800 */
[----:B------:R-:W-:Y:S02]  /*78740*/  IMAD.X R13, R9, 0x1, R4, P3 ;  /* 0x00000001090d7824 */ /* 0x000fe400018e0604 */
[----:B------:R-:W2:Y:S01]  /*78750*/  LDL.LU R30, [R1+0x10d4] ;  /* 0x0010d400011e7983 */ /* 0x000ea20000300800 */
[----:B---3--:R-:W-:-:S05]  /*78760*/  F2FP.SATFINITE.E4M3.F32.PACK_AB_MERGE_C R56, R58, R61, RZ ;  /* 0x0000003d3a38723e */ /* 0x008fca00048070ff */
[----:B------:R-:W-:Y:S04]  /*78770*/  STL [R1+0x2bd4], R56 ;  /* 0x002bd43801007387 */ /* 0x000fe80000100800 */
[----:B------:R-:W3:Y:S04]  /*78780*/  LDL.LU R61, [R1+0x10d8] ;  /* 0x0010d800013d7983 */ /* 0x000ee80000300800 */
[----:B------:R-:W3:Y:S04]  /*78790*/  LDL.LU R58, [R1+0x10dc] ;  /* 0x0010dc00013a7983 */ /* 0x000ee80000300800 */
[----:B------:R0:W-:Y:S02]  /*787a0*/  STL.64 [R1+0x550], R12 ;  /* 0x0005500c01007387 */ /* 0x0001e40000100a00 */
[----:B0-----:R-:W-:-:S05]  /*787b0*/  IADD3 R12, P3, R29, R5, RZ ;  /* 0x000000051d0c7210 */ /* 0x001fca0007f7e0ff */
[----:B------:R-:W-:Y:S01]  /*787c0*/  IMAD.X R13, R9, 0x1, R7, P3 ;  /* 0x00000001090d7824 */ /* 0x000fe200018e0607 */
[----:B----4-:R-:W-:-:S05]  /*787d0*/  F2FP.SATFINITE.E4M3.F32.PACK_AB_MERGE_C R51, R22, R18, RZ ;  /* 0x000000121633723e */ /* 0x010fca00048070ff */
[----:B------:R-:W-:Y:S04]  /*787e0*/  STL [R1+0x2be0], R51 ;  /* 0x002be03301007387 */ /* 0x000fe80000100800 */
[----:B------:R0:W-:Y:S01]  /*787f0*/  STL.64 [R1+0x540], R12 ;  /* 0x0005400c01007387 */ /* 0x0001e20000100a00 */
[----:B------:R-:W-:-:S03]  /*78800*/  F2FP.SATFINITE.E4M3.F32.PACK_AB_MERGE_C R54, R33, R19, RZ ;  /* 0x000000132136723e */ /* 0x000fc600048070ff */
[----:B------:R-:W4:Y:S01]  /*78810*/  LDL.LU R19, [R1+0x1190] ;  /* 0x0011900001137983 */ /* 0x000f220000300800 */
[----:B0-----:R-:W-:-:S05]  /*78820*/  IADD3 R12, P3, R29, R6, RZ ;  /* 0x000000061d0c7210 */ /* 0x001fca0007f7e0ff */
[----:B------:R-:W-:Y:S01]  /*78830*/  IMAD.X R13, R9, 0x1, R8, P3 ;  /* 0x00000001090d7824 */ /* 0x000fe200018e0608 */
[----:B------:R-:W-:Y:S02]  /*78840*/  SHF.R.S32.HI R9, RZ, 0x1f, R10 ;  /* 0x0000001fff097819 */ /* 0x000fe4000001140a */
[----:B------:R-:W-:-:S05]  /*78850*/  F2FP.SATFINITE.E4M3.F32.PACK_AB_MERGE_C R33, R26, R27, RZ ;  /* 0x0000001b1a21723e */ /* 0x000fca00048070ff */
[----:B------:R-:W-:Y:S04]  /*78860*/  STL.64 [R1+0x2bb8], R32 ;  /* 0x002bb82001007387 */ /* 0x000fe80000100a00 */
[----:B------:R0:W-:Y:S01]  /*78870*/  STL.64 [R1+0x538], R12 ;  /* 0x0005380c01007387 */ /* 0x0001e20000100a00 */
[----:B------:R-:W-:-:S03]  /*78880*/  F2FP.SATFINITE.E4M3.F32.PACK_AB_MERGE_C R48, R46, R49, RZ ;  /* 0x000000312e30723e */ /* 0x000fc600048070ff */
[----:B------:R-:W4:Y:S04]  /*78890*/  LDL.LU R49, [R1+0x10c0] ;  /* 0x0010c00001317983 */ /* 0x000f280000300800 */
[----:B------:R-:W4:Y:S01]  /*788a0*/  LDL.LU R46, [R1+0x10c4] ;  /* 0x0010c400012e7983 */ /* 0x000f220000300800 */
[----:B0-----:R-:W-:-:S03]  /*788b0*/  IADD3 R12, P3, R10, R0, RZ ;  /* 0x000000000a0c7210 */ /* 0x001fc60007f7e0ff */
[----:B------:R-:W4:Y:S02]  /*788c0*/  LDL.LU R17, [R1+0x10c8] ;  /* 0x0010c80001117983 */ /* 0x000f240000300800 */
[----:B------:R-:W-:Y:S02]  /*788d0*/  IMAD.X R13, R9, 0x1, R2, P3 ;  /* 0x00000001090d7824 */ /* 0x000fe400018e0602 */
[----:B------:R-:W4:Y:S01]  /*788e0*/  LDL.LU R11, [R1+0x10cc] ;  /* 0x0010cc00010b7983 */ /* 0x000f220000300800 */
[----:B------:R-:W-:-:S03]  /*788f0*/  F2FP.SATFINITE.E4M3.F32.PACK_AB_MERGE_C R29, R57, R60, RZ ;  /* 0x0000003c391d723e */ /* 0x000fc600048070ff */
[----:B------:R-:W4:Y:S04]  /*78900*/  LDL.LU R27, [R1+0x9c0] ;  /* 0x0009c000011b7983 */ /* 0x000f280000300800 */
[----:B------:R0:W-:Y:S04]  /*78910*/  STL.64 [R1+0x520], R12 ;  /* 0x0005200c01007387 */ /* 0x0001e80000100a00 */
[----:B------:R-:W4:Y:S04]  /*78920*/  LDL.LU R26, [R1+0x9c4] ;  /* 0x0009c400011a7983 */ /* 0x000f280000300800 */
[----:B------:R-:W4:Y:S04]  /*78930*/  LDL.LU R60, [R1+0x9c8] ;  /* 0x0009c800013c7983 */ /* 0x000f280000300800 */
[----:B------:R-:W4:Y:S01]  /*78940*/  LDL.LU R57, [R1+0x9cc] ;  /* 0x0009cc0001397983 */ /* 0x000f220000300800 */
[----:B0-----:R-:W-:-:S03]  /*78950*/  IADD3 R12, P3, R10, R3, RZ ;  /* 0x000000030a0c7210 */ /* 0x001fc60007f7e0ff */
[----:B------:R-:W4:Y:S02]  /*78960*/  LDL.LU R44, [R1+0x1194] ;  /* 0x00119400012c7983 */ /* 0x000f240000300800 */
[----:B------:R-:W-:Y:S01]  /*78970*/  IMAD.X R13, R9, 0x1, R4, P3 ;  /* 0x00000001090d7824 */ /* 0x000fe200018e0604 */
[----:B--2---:R-:W-:-:S05]  /*78980*/  F2FP.SATFINITE.E4M3.F32.PACK_AB_MERGE_C R28, R28, R23, RZ ;  /* 0x000000171c1c723e */ /* 0x004fca00048070ff */
[----:B------:R-:W-:Y:S04]  /*78990*/  STL.64 [R1+0x2bc8], R28 ;  /* 0x002bc81c01007387 */ /* 0x000fe80000100a00 */
[----:B------:R-:W2:Y:S04]  /*789a0*/  LDL.LU R43, [R1+0x850] ;  /* 0x00085000012b7983 */ /* 0x000ea80000300800 */
[----:B------:R-:W2:Y:S04]  /*789b0*/  LDL.LU R53, [R1+0x854] ;  /* 0x0008540001357983 */ /* 0x000ea80000300800 */
[----:B------:R0:W-:Y:S04]  /*789c0*/  STL.64 [R1+0x428], R12 ;  /* 0x0004280c01007387 */ /* 0x0001e80000100a00 */
[----:B------:R-:W2:Y:S04]  /*789d0*/  LDL.LU R59, [R1+0x858] ;  /* 0x00085800013b7983 */ /* 0x000ea80000300800 */
[----:B------:R-:W2:Y:S04]  /*789e0*/  LDL.LU R45, [R1+0x85c] ;  /* 0x00085c00012d7983 */ /* 0x000ea80000300800 */
[----:B0-----:R-:W2:Y:S04]  /*789f0*/  LDL.LU R12, [R1+0x840] ;  /* 0x00084000010c7983 */ /* 0x001ea80000300800 */
[----:B------:R-:W2:Y:S04]  /*78a00*/  LDL.LU R13, [R1+0x844] ;  /* 0x00084400010d7983 */ /* 0x000ea80000300800 */
[----:B------:R-:W2:Y:S04]  /*78a10*/  LDL.LU R20, [R1+0x848] ;  /* 0x0008480001147983 */ /* 0x000ea80000300800 */
[----:B------:R-:W2:Y:S01]  /*78a20*/  LDL.LU R16, [R1+0x84c] ;  /* 0x00084c0001107983 */ /* 0x000ea20000300800 */
[----:B------:R-:W-:-:S02]  /*78a30*/  IADD3 R14, P3, R10, R5, RZ ;  /* 0x000000050a0e7210 */ /* 0x000fc40007f7e0ff */
[----:B------:R-:W-:Y:S02]  /*78a40*/  F2FP.SATFINITE.E4M3.F32.PACK_AB_MERGE_C R23, R30, R21, RZ ;  /* 0x000000151e17723e */ /* 0x000fe400048070ff */
[----:B------:R-:W2:Y:S01]  /*78a50*/  LDL.LU R21, [R1+0x830] ;  /* 0x0008300001157983 */ /* 0x000ea20000300800 */
[----:B------:R-:W-:-:S03]  /*78a60*/  IMAD.X R15, R9, 0x1, R7, P3 ;  /* 0x00000001090f7824 */ /* 0x000fc600018e0607 */
[----:B------:R-:W2:Y:S01]  /*78a70*/  LDL.LU R30, [R1+0x834] ;  /* 0x00083400011e7983 */ /* 0x000ea20000300800 */
[----:B---3--:R-:W-:-:S03]  /*78a80*/  F2FP.SATFINITE.E4M3.F32.PACK_AB_MERGE_C R22, R58, R61, RZ ;  /* 0x0000003d3a16723e */ /* 0x008fc600048070ff */
[----:B------:R-:W3:Y:S04]  /*78a90*/  LDL.LU R61, [R1+0x838] ;  /* 0x00083800013d7983 */ /* 0x000ee80000300800 */
[----:B------:R-:W3:Y:S04]  /*78aa0*/  LDL.LU R58, [R1+0x83c] ;  /* 0x00083c00013a7983 */ /* 0x000ee80000300800 */
[----:B------:R-:W-:Y:S01]  /*78ab0*/  STL.64 [R1+0x2bd8], R22 ;  /* 0x002bd81601007387 */ /* 0x000fe20000100a00 */
[----:B----4-:R-:W-:-:S03]  /*78ac0*/  F2FP.SATFINITE.E4M3.F32.PACK_AB_MERGE_C R18, R46, R49, RZ ;  /* 0x000000312e12723e */ /* 0x010fc600048070ff */
[----:B------:R-:W4:Y:S04]  /*78ad0*/  LDL.LU R49, [R1+0x820] ;  /* 0x0008200001317983 */ /* 0x000f280000300800 */
[----:B------:R-:W4:Y:S04]  /*78ae0*/  LDL.LU R46, [R1+0x824] ;  /* 0x00082400012e7983 */ /* 0x000f280000300800 */
[----:B------:R0:W-:Y:S01]  /*78af0*/  STL.64 [R1+0x420], R14 ;  /* 0x0004200e01007387 */ /* 0x0001e20000100a00 */
[----:B------:R-:W-:Y:S02]  /*78b00*/  F2FP.SATFINITE.E4M3.F32.PACK_AB_MERGE_C R17, R11, R17, RZ ;  /* 0x000000110b11723e */ /* 0x000fe400048070ff */
[----:B0-----:R-:W-:-:S05]  /*78b10*/  IADD3 R14, P3, R10, R6, RZ ;  /* 0x000000060a0e7210 */ /* 0x001fca0007f7e0ff */
[----:B------:R-:W-:Y:S01]  /*78b20*/  IMAD.X R15, R9, 0x1, R8, P3 ;  /* 0x00000001090f7824 */ /* 0x000fe200018e0608 */
[----:B------:R-:W-:Y:S02]  /*78b30*/  SHF.R.S32.HI R9, RZ, 0x1f, R19 ;  /* 0x0000001fff097819 */ /* 0x000fe40000011413 */
[----:B------:R-:W-:-:S05]  /*78b40*/  IADD3 R10, P3, R19, R0, RZ ;  /* 0x00000000130a7210 */ /* 0x000fca0007f7e0ff */
[----:B------:R-:W-:Y:S01]  /*78b50*/  IMAD.X R11, R9, 0x1, R2, P3 ;  /* 0x00000001090b7824 */ /* 0x000fe200018e0602 */
[----:B------:R0:W-:Y:S04]  /*78b60*/  STL.64 [R1+0x3f8], R14 ;  /* 0x0003f80e01007387 */ /* 0x0001e80000100a00 */
[----:B------:R1:W-:Y:S01]  /*78b70*/  STL.64 [R1+0x3f0], R10 ;  /* 0x0003f00a01007387 */ /* 0x0003e20000100a00 */
[----:B0-----:R-:W-:-:S03]  /*78b80*/  F2FP.SATFINITE.E4M3.F32.PACK_AB_MERGE_C R14, R57, R60, RZ ;  /* 0x0000003c390e723e */ /* 0x001fc600048070ff */
[----:B-1----:R-:W4:Y:S04]  /*78b90*/  LDL.LU R10, [R1+0x828] ;  /* 0x00082800010a7983 */ /* 0x002f280000300800 */
[----:B------:R-:W4:Y:S01]  /*78ba0*/  LDL.LU R60, [R1+0x82c] ;  /* 0x00082c00013c7983 */ /* 0x000f220000300800 */
[----:B------:R-:W-:-:S03]  /*78bb0*/  F2FP.SATFINITE.E4M3.F32.PACK_AB_MERGE_C R15, R26, R27, RZ ;  /* 0x0000001b1a0f723e */ /* 0x000fc600048070ff */
[----:B------:R-:W4:Y:S04]  /*78bc0*/  LDL.LU R11, [R1+0x810] ;  /* 0x00081000010b7983 */ /* 0x000f280000300800 */
[----:B------:R-:W4:Y:S01]  /*78bd0*/  LDL.LU R27, [R1+0x814] ;  /* 0x00081400011b7983 */ /* 0x000f220000300800 */
[----:B------:R-:W-:-:S03]  /*78be0*/  IADD3 R22, P3, R19, R3, RZ ;  /* 0x0000000313167210 */ /* 0x000fc60007f7e0ff */
[----:B------:R-:W4:Y:S02]  /*78bf0*/  LDL.LU R26, [R1+0x818] ;  /* 0x00081800011a7983 */ /* 0x000f240000300800 */
[----:B------:R-:W-:Y:S02]  /*78c00*/  IMAD.X R23, R9, 0x1, R4, P3 ;  /* 0x0000000109177824 */ /* 0x000fe400018e0604 */
[----:B------:R-:W4:Y:S01]  /*78c10*/  LDL.LU R57, [R1+0x81c] ;  /* 0x00081c0001397983 */ /* 0x000f220000300800 */
[----:B--2---:R-:W-:Y:S02]  /*78c20*/  F2FP.SATFINITE.E4M3.F32.PACK_AB_MERGE_C R24, R45, R59, RZ ;  /* 0x0000003b2d18723e */ /* 0x004fe400048070ff */
[----:B------:R-:W-:Y:S02]  /*78c30*/  F2FP.SATFINITE.E4M3.F32.PACK_AB_MERGE_C R55, R13, R12, RZ ;  /* 0x0000000c0d37723e */ /* 0x000fe400048070ff */
[----:B------:R-:W-:Y:S01]  /*78c40*/  IADD3 R12, P3, R19, R5, RZ ;  /* 0x00000005130c7210 */ /* 0x000fe20007f7e0ff */
[----:B------:R-:W-:Y:S04]  /*78c50*/  STL [R1+0x14], R24 ;  /* 0x0000141801007387 */ /* 0x000fe80000100800 */
[----:B------:R-:W-:Y:S01]  /*78c60*/  IMAD.X R13, R9, 0x1, R7, P3 ;  /* 0x00000001090d7824 */ /* 0x000fe200018e0607 */
[----:B------:R-:W-:Y:S04]  /*78c70*/  STL.64 [R1+0x3d8], R22 ;  /* 0x0003d81601007387 */ /* 0x000fe80000100a00 */
[----:B------:R-:W2:Y:S04]  /*78c80*/  LDL.LU R36, [R1+0x1198] ;  /* 0x0011980001247983 */ /* 0x000ea80000300800 */
[----:B------:R0:W-:Y:S01]  /*78c90*/  STL.64 [R1+0x3d0], R12 ;  /* 0x0003d00c01007387 */ /* 0x0001e20000100a00 */
[----:B------:R-:W-:-:S03]  /*78ca0*/  F2FP.SATFINITE.E4M3.F32.PACK_AB_MERGE_C R52, R16, R20, RZ ;  /* 0x000000141034723e */ /* 0x000fc600048070ff */
[----:B------:R-:W2:Y:S01]  /*78cb0*/  LDL.LU R42, [R1+0x800] ;  /* 0x00080000012a7983 */ /* 0x000ea20000300800 */
[----:B0-----:R-:W-:-:S05]  /*78cc0*/  IADD3 R12, P3, R19, R6, RZ ;  /* 0x00000006130c7210 */ /* 0x001fca0007f7e0ff */
[----:B------:R-:W-:-:S05]  /*78cd0*/  IMAD.X R13, R9, 0x1, R8, P3 ;  /* 0x00000001090d7824 */ /* 0x000fca00018e0608 */
[----:B------:R0:W-:Y:S04]  /*78ce0*/  STL.64 [R1+0x3b8], R12 ;  /* 0x0003b80c01007387 */ /* 0x0001e80000100a00 */
[----:B------:R-:W2:Y:S04]  /*78cf0*/  LDL.LU R20, [R1+0x804] ;  /* 0x0008040001147983 */ /* 0x000ea80000300800 */
[----:B------:R-:W2:Y:S04]  /*78d00*/  LDL.LU R45, [R1+0x808] ;  /* 0x00080800012d7983 */ /* 0x000ea80000300800 */
[----:B------:R-:W2:Y:S01]  /*78d10*/  LDL.LU R19, [R1+0x80c] ;  /* 0x00080c0001137983 */ /* 0x000ea20000300800 */
[----:B------:R-:W-:-:S02]  /*78d20*/  SHF.R.S32.HI R9, RZ, 0x1f, R44 ;  /* 0x0000001fff097819 */ /* 0x000fc4000001142c */
[----:B0-----:R-:W-:Y:S01]  /*78d30*/  IADD3 R12, P3, R44, R0, RZ ;  /* 0x000000002c0c7210 */ /* 0x001fe20007f7e0ff */
[----:B------:R-:W2:Y:S04]  /*78d40*/  LDL.LU R16, [R1+0x10b0] ;  /* 0x0010b00001107983 */ /* 0x000ea80000300800 */
[----:B------:R-:W-:Y:S01]  /*78d50*/  IMAD.X R13, R9, 0x1, R2, P3 ;  /* 0x00000001090d7824 */ /* 0x000fe200018e0602 */
[----:B------:R-:W-:Y:S02]  /*78d60*/  F2FP.SATFINITE.E4M3.F32.PACK_AB_MERGE_C R50, R30, R21, RZ ;  /* 0x000000151e32723e */ /* 0x000fe400048070ff */
[----:B---3--:R-:W-:Y:S02]  /*78d70*/  F2FP.SATFINITE.E4M3.F32.PACK_AB_MERGE_C R61, R58, R61, RZ ;  /* 0x0000003d3a3d723e */ /* 0x008fe400048070ff */
[----:B------:R0:W-:Y:S04]  /*78d80*/  STL.64 [R1+0x390], R12 ;  /* 0x0003900c01007387 */ /* 0x0001e80000100a00 */
[----:B------:R-:W3:Y:S04]  /*78d90*/  LDL.LU R21, [R1+0x10b4] ;  /* 0x0010b40001157983 */ /* 0x000ee80000300800 */
[----:B------:R-:W3:Y:S01]  /*78da0*/  LDL.LU R58, [R1+0x10b8] ;  /* 0x0010b800013a7983 */ /* 0x000ee20000300800 */
[----:B------:R-:W-:-:S02]  /*78db0*/  F2FP.SATFINITE.E4M3.F32.PACK_AB_MERGE_C R53, R53, R43, RZ ;  /* 0x0000002b3535723e */ /* 0x000fc400048070ff */
[----:B----4-:R-:W-:Y:S02]  /*78dc0*/  F2FP.SATFINITE.E4M3.F32.PACK_AB_MERGE_C R30, R46, R49, RZ ;  /* 0x000000312e1e723e */ /* 0x010fe400048070ff */
[----:B------:R-:W4:Y:S04]  /*78dd0*/  LDL.LU R49, [R1+0x10bc] ;  /* 0x0010bc0001317983 */ /* 0x000f280000300800 */
[----:B------:R-:W4:Y:S04]  /*78de0*/  LDL.LU R46, [R1+0x119c] ;  /* 0x00119c00012e7983 */ /* 0x000f280000300800 */
[----:B------:R-:W4:Y:S04]  /*78df0*/  LDL.LU R24, [R1+0x10a0] ;  /* 0x0010a00001187983 */ /* 0x000f280000300800 */
[----:B0-----:R-:W4:Y:S01]  /*78e00*/  LDL.LU R12, [R1+0x10a4] ;  /* 0x0010a400010c7983 */ /* 0x001f220000300800 */
[----:B------:R-:W-:-:S02]  /*78e10*/  F2FP.SATFINITE.E4M3.F32.PACK_AB_MERGE_C R60, R60, R10, RZ ;  /* 0x0000000a3c3c723e */ /* 0x000fc400048070ff */
[----:B------:R-:W-:Y:S02]  /*78e20*/  IADD3 R10, P3, R44, R3, RZ ;  /* 0x000000032c0a7210 */ /* 0x000fe40007f7e0ff */
[----:B------:R-:W-:-:S03]  /*78e30*/  F2FP.SATFINITE.E4M3.F32.PACK_AB_MERGE_C R27, R27, R11, RZ ;  /* 0x0000000b1b1b723e */ /* 0x000fc600048070ff */
[----:B------:R-:W-:-:S05]  /*78e40*/  IMAD.X R11, R9, 0x1, R4, P3 ;  /* 0x00000001090b7824 */ /* 0x000fca00018e0604 */
[----:B------:R0:W-:Y:S04]  /*78e50*/  STL.64 [R1+0x378], R10 ;  /* 0x0003780a01007387 */ /* 0x0001e80000100a00 */
[----:B------:R-:W4:Y:S04]  /*78e60*/  LDL.LU R25, [R1+0x10a8] ;  /* 0x0010a80001197983 */ /* 0x000f280000300800 */
[----:B------:R-:W4:Y:S04]  /*78e70*/  LDL.LU R13, [R1+0x10ac] ;  /* 0x0010ac00010d7983 */ /* 0x000f280000300800 */
[----:B------:R-:W4:Y:S04]  /*78e80*/  LDL.LU R31, [R1+0x7f0] ;  /* 0x0007f000011f7983 */ /* 0x000f280000300800 */
[----:B0-----:R-:W4:Y:S04]  /*78e90*/  LDL.LU R10, [R1+0x7f4] ;  /* 0x0007f400010a7983 */ /* 0x001f280000300800 */
[----:B------:R-:W4:Y:S04]  /*78ea0*/  LDL.LU R37, [R1+0x7f8] ;  /* 0x0007f80001257983 */ /* 0x000f280000300800 */
[----:B------:R-:W4:Y:S04]  /*78eb0*/  LDL.LU R11, [R1+0x7fc] ;  /* 0x0007fc00010b7983 */ /* 0x000f280000300800 */
[----:B------:R-:W4:Y:S01]  /*78ec0*/  LDL.LU R34, [R1+0x680] ;  /* 0x0006800001227983 */ /* 0x000f220000300800 */
[----:B------:R-:W-:-:S03]  /*78ed0*/  F2FP.SATFINITE.E4M3.F32.PACK_AB_MERGE_C R26, R57, R26, RZ ;  /* 0x0000001a391a723e */ /* 0x000fc600048070ff */
[----:B------:R-:W4:Y:S04]  /*78ee0*/  LDL.LU R35, [R1+0x684] ;  /* 0x0006840001237983 */ /* 0x000f280000300800 */
[----:B------:R-:W4:Y:S04]  /*78ef0*/  LDL.LU R38, [R1+0x688] ;  /* 0x0006880001267983 */ /* 0x000f280000300800 */
[----:B------:R-:W4:Y:S04]  /*78f00*/  LDL.LU R43, [R1+0x68c] ;  /* 0x00068c00012b7983 */ /* 0x000f280000300800 */
[----:B------:R-:W4:Y:S04]  /*78f10*/  LDL.LU R59, [R1+0x670] ;  /* 0x00067000013b7983 */ /* 0x000f280000300800 */
[----:B------:R-:W4:Y:S01]  /*78f20*/  LDL.LU R57, [R1+0x674] ;  /* 0x0006740001397983 */ /* 0x000f220000300800 */
[----:B------:R-:W-:-:S05]  /*78f30*/  IADD3 R22, P3, R44, R5, RZ ;  /* 0x000000052c167210 */ /* 0x000fca0007f7e0ff */
[----:B------:R-:W-:-:S05]  /*78f40*/  IMAD.X R23, R9, 0x1, R7, P3 ;  /* 0x0000000109177824 */ /* 0x000fca00018e0607 */
[----:B------:R0:W-:Y:S02]  /*78f50*/  STL.64 [R1+0x370], R22 ;  /* 0x0003701601007387 */ /* 0x0001e40000100a00 */
[----:B0-----:R-:W-:Y:S02]  /*78f60*/  IADD3 R22, P3, R44, R6, RZ ;  /* 0x000000062c167210 */ /* 0x001fe40007f7e0ff */
[----:B--2---:R-:W-:Y:S01]  /*78f70*/  F2FP.SATFINITE.E4M3.F32.PACK_AB_MERGE_C R19, R19, R45, RZ ;  /* 0x0000002d1313723e */ /* 0x004fe200048070ff */
[----:B------:R-:W2:Y:S04]  /*78f80*/  LDL.LU R44, [R1+0x678] ;  /* 0x00067800012c7983 */ /* 0x000ea80000300800 */
[----:B------:R-:W2:Y:S01]  /*78f90*/  LDL.LU R45, [R1+0x67c] ;  /* 0x00067c00012d7983 */ /* 0x000ea20000300800 */
[----:B------:R-:W-:Y:S01]  /*78fa0*/  IMAD.X R23, R9, 0x1, R8, P3 ;  /* 0x0000000109177824 */ /* 0x000fe200018e0608 */
[----:B------:R-:W-:-:S04]  /*78fb0*/  SHF.R.S32.HI R9, RZ, 0x1f, R36 ;  /* 0x0000001fff097819 */ /* 0x000fc80000011424 */
[----:B------:R0:W-:Y:S04]  /*78fc0*/  STL.64 [R1+0x368], R22 ;  /* 0x0003681601007387 */ /* 0x0001e80000100a00 */
[----:B------:R-:W2:Y:S04]  /*78fd0*/  LDL.LU R39, [R1+0x660] ;  /* 0x0006600001277983 */ /* 0x000ea80000300800 */
[----:B------:R-:W2:Y:S01]  /*78fe0*/  LDL.LU R40, [R1+0x664] ;  /* 0x0006640001287983 */ /* 0x000ea20000300800 */
[----:B0-----:R-:W-:-:S05]  /*78ff0*/  IADD3 R22, P3, R36, R0, RZ ;  /* 0x0000000024167210 */ /* 0x001fca0007f7e0ff */
[----:B------:R-:W-:Y:S01]  /*79000*/  IMAD.X R23, R9, 0x1, R2, P3 ;  /* 0x0000000109177824 */ /* 0x000fe200018e0602 */
[----:B------:R-:W-:Y:S02]  /*79010*/  F2FP.SATFINITE.E4M3.F32.PACK_AB_MERGE_C R20, R20, R42, RZ ;  /* 0x0000002a1414723e */ /* 0x000fe400048070ff */
[----:B---3--:R-:W-:Y:S02]  /*79020*/  F2FP.SATFINITE.E4M3.F32.PACK_AB_MERGE_C R16, R21, R16, RZ ;  /* 0x000000101510723e */ /* 0x008fe400048070ff */
[----:B------:R0:W-:Y:S04]  /*79030*/  STL.64 [R1+0x340], R22 ;  /* 0x0003401601007387 */ /* 0x0001e80000100a00 */
[----:B------:R-:W3:Y:S04]  /*79040*/  LDL.LU R41, [R1+0x668] ;  /* 0x0006680001297983 */ /* 0x000ee80000300800 */
[----:B------:R-:W3:Y:S01]  /*79050*/  LDL.LU R42, [R1+0x66c] ;  /* 0x00066c00012a7983 */ /* 0x000ee20000300800 */
[----:B0-----:R-:W-:-:S05]  /*79060*/  IADD3 R22, P3, R36, R3, RZ ;  /* 0x0000000324167210 */ /* 0x001fca0007f7e0ff */
[----:B------:R-:W-:Y:S01]  /*79070*/  IMAD.X R23, R9, 0x1, R4, P3 ;  /* 0x0000000109177824 */ /* 0x000fe200018e0604 */
[----:B----4-:R-:W-:Y:S02]  /*79080*/  F2FP.SATFINITE.E4M3.F32.PACK_AB_MERGE_C R21, R49, R58, RZ ;  /* 0x0000003a3115723e */ /* 0x010fe400048070ff */
[----:B------:R-:W4:Y:S04]  /*79090*/  LDL.LU R58, [R1+0x650] ;  /* 0x00065000013a7983 */ /* 0x000f280000300800 */
[----:B------:R-:W4:Y:S04]  /*790a0*/  LDL.LU R49, [R1+0x654] ;  /* 0x0006540001317983 */ /* 0x000f280000300800 */
[----:B------:R0:W-:Y:S02]  /*790b0*/  STL.64 [R1+0x338], R22 ;  /* 0x0003381601007387 */ /* 0x0001e40000100a00 */
[----:B0-----:R-:W-:-:S05]  /*790c0*/  IADD3 R22, P3, R36, R5, RZ ;  /* 0x0000000524167210 */ /* 0x001fca0007f7e0ff */
[----:B------:R-:W-:-:S05]  /*790d0*/  IMAD.X R23, R9, 0x1, R7, P3 ;  /* 0x0000000109177824 */ /* 0x000fca00018e0607 */
[----:B------:R0:W-:Y:S02]  /*790e0*/  STL.64 [R1+0x3b0], R22 ;  /* 0x0003b01601007387 */ /* 0x0001e40000100a00 */
[----:B0-----:R-:W-:-:S05]  /*790f0*/  IADD3 R22, P3, R36, R6, RZ ;  /* 0x0000000624167210 */ /* 0x001fca0007f7e0ff */
[----:B------:R-:W-:-:S05]  /*79100*/  IMAD.X R23, R9, 0x1, R8, P3 ;  /* 0x0000000109177824 */ /* 0x000fca00018e0608 */
[----:B------:R0:W-:Y:S02]  /*79110*/  STL.64 [R1+0x398], R22 ;  /* 0x0003981601007387 */ /* 0x0001e40000100a00 */
[----:B0-----:R-:W-:-:S05]  /*79120*/  F2FP.SATFINITE.E4M3.F32.PACK_AB_MERGE_C R23, R35, R34, RZ ;  /* 0x000000222317723e */ /* 0x001fca00048070ff */
[----:B------:R-:W-:Y:S01]  /*79130*/  STL [R1+0x844], R23 ;  /* 0x0008441701007387 */ /* 0x000fe20000100800 */
[----:B------:R-:W-:-:S03]  /*79140*/  F2FP.SATFINITE.E4M3.F32.PACK_AB_MERGE_C R9, R43, R38, RZ ;  /* 0x000000262b09723e */ /* 0x000fc600048070ff */
[----:B------:R-:W4:Y:S01]  /*79150*/  LDL.LU R36, [R1+0x11a0] ;  /* 0x0011a00001247983 */ /* 0x000f220000300800 */
[----:B------:R-:W-:-:S03]  /*79160*/  F2FP.SATFINITE.E4M3.F32.PACK_AB_MERGE_C R22, R57, R59, RZ ;  /* 0x0000003b3916723e */ /* 0x000fc600048070ff */
[----:B------:R0:W-:Y:S04]  /*79170*/  STL [R1+0x840], R9 ;  /* 0x0008400901007387 */ /* 0x0001e80000100800 */
[----:B------:R1:W-:Y:S04]  /*79180*/  STL [R1+0x854], R22 ;  /* 0x0008541601007387 */ /* 0x0003e80000100800 */
[----:B------:R-:W4:Y:S01]  /*79190*/  LDL.LU R57, [R1+0x11a4] ;  /* 0x0011a40001397983 */ /* 0x000f220000300800 */
[----:B0-----:R-:W-:Y:S02]  /*791a0*/  SHF.R.S32.HI R9, RZ, 0x1f, R46 ;  /* 0x0000001fff097819 */ /* 0x001fe4000001142e */
[----:B-1----:R-:W-:-:S05]  /*791b0*/  IADD3 R22, P3, R46, R0, RZ ;  /* 0x000000002e167210 */ /* 0x002fca0007f7e0ff */
[----:B------:R-:W-:-:S05]  /*791c0*/  IMAD.X R23, R9, 0x1, R2, P3 ;  /* 0x0000000109177824 */ /* 0x000fca00018e0602 */
[----:B------:R2:W-:Y:S04]  /*791d0*/  STL.64 [R1+0x360], R22 ;  /* 0x0003601601007387 */ /* 0x0005e80000100a00 */
[----:B------:R-:W4:Y:S04]  /*791e0*/  LDL.LU R28, [R1+0x658] ;  /* 0x00065800011c7983 */ /* 0x000f280000300800 */
[----:B------:R-:W4:Y:S01]  /*791f0*/  LDL.LU R29, [R1+0x65c] ;  /* 0x00065c00011d7983 */ /* 0x000f220000300800 */
[----:B--2---:R-:W-:-:S05]  /*79200*/  F2FP.SATFINITE.E4M3.F32.PACK_AB_MERGE_C R22, R45, R44, RZ ;  /* 0x0000002c2d16723e */ /* 0x004fca00048070ff */
[----:B------:R0:W-:Y:S04]  /*79210*/  STL [R1+0x850], R22 ;  /* 0x0008501601007387 */ /* 0x0001e80000100800 */
[----:B------:R-:W2:Y:S04]  /*79220*/  LDL.LU R43, [R1+0x640] ;  /* 0x00064000012b7983 */ /* 0x000ea80000300800 */
[----:B------:R-:W2:Y:S04]  /*79230*/  LDL.LU R59, [R1+0x644] ;  /* 0x00064400013b7983 */ /* 0x000ea80000300800 */
[----:B------:R-:W2:Y:S04]  /*79240*/  LDL.LU R44, [R1+0x648] ;  /* 0x00064800012c7983 */ /* 0x000ea80000300800 */
[----:B------:R-:W2:Y:S01]  /*79250*/  LDL.LU R45, [R1+0x64c] ;  /* 0x00064c00012d7983 */ /* 0x000ea20000300800 */
[----:B0-----:R-:W-:-:S02]  /*79260*/  IADD3 R22, P3, R46, R3, RZ ;  /* 0x000000032e167210 */ /* 0x001fc40007f7e0ff */
[----:B------:R-:W-:Y:S02]  /*79270*/  F2FP.SATFINITE.E4M3.F32.PACK_AB_MERGE_C R12, R12, R24, RZ ;  /* 0x000000180c0c723e */ /* 0x000fe400048070ff */
[----:B------:R-:W-:Y:S01]  /*79280*/  F2FP.SATFINITE.E4M3.F32.PACK_AB_MERGE_C R24, R40, R39, RZ ;  /* 0x000000272818723e */ /* 0x000fe200048070ff */
[----:B------:R-:W-:-:S04]  /*79290*/  IMAD.X R23, R9, 0x1, R4, P3 ;  /* 0x0000000109177824 */ /* 0x000fc800018e0604 */
[----:B------:R-:W-:Y:S04]  /*792a0*/  STL [R1+0x9c4], R24 ;  /* 0x0009c41801007387 */ /* 0x000fe80000100800 */
[----:B------:R3:W-:Y:S04]  /*792b0*/  STL.64 [R1+0x358], R22 ;  /* 0x0003581601007387 */ /* 0x0007e80000100a00 */
[----:B------:R-:W2:Y:S01]  /*792c0*/  LDL.LU R32, [R1+0x630] ;  /* 0x0006300001207983 */ /* 0x000ea20000300800 */
[----:B---3--:R-:W-:-:S05]  /*792d0*/  F2FP.SATFINITE.E4M3.F32.PACK_AB_MERGE_C R23, R42, R41, RZ ;  /* 0x000000292a17723e */ /* 0x008fca00048070ff */
[----:B------:R-:W-:Y:S04]  /*792e0*/  STL [R1+0x9c0], R23 ;  /* 0x0009c01701007387 */ /* 0x000fe80000100800 */
[----:B------:R-:W3:Y:S01]  /*792f0*/  LDL.LU R33, [R1+0x634] ;  /* 0x0006340001217983 */ /* 0x000ee20000300800 */
[----:B------:R-:W-:Y:S02]  /*79300*/  F2FP.SATFINITE.E4M3.F32.PACK_AB_MERGE_C R13, R13, R25, RZ ;  /* 0x000000190d0d723e */ /* 0x000fe400048070ff */
[----:B------:R-:W-:Y:S02]  /*79310*/  F2FP.SATFINITE.E4M3.F32.PACK_AB_MERGE_C R10, R10, R31, RZ ;  /* 0x0000001f0a0a723e */ /* 0x000fe400048070ff */
[----:B------:R-:W-:Y:S02]  /*79320*/  F2FP.SATFINITE.E4M3.F32.PACK_AB_MERGE_C R11, R11, R37, RZ ;  /* 0x000000250b0b723e */ /* 0x000fe400048070ff */
[----:B----4-:R-:W-:-:S05]  /*79330*/  F2FP.SATFINITE.E4M3.F32.PACK_AB_MERGE_C R22, R49, R58, RZ ;  /* 0x0000003a3116723e */ /* 0x010fca00048070ff */
        /* <DEDUP_REMOVED lines=11> */
[----:B0-----:R-:W-:-:S03]  /*793f0*/  IADD3 R22, P3, R46, R5, RZ ;  /* 0x000000052e167210 */ /* 0x001fc60007f7e0ff */
[----:B------:R-:W4:Y:S04]  /*79400*/  LDL.LU R40, [R1+0x620] ;  /* 0x0006200001287983 */ /* 0x000f280000300800 */
[----:B------:R-:W4:Y:S01]  /*79410*/  LDL.LU R41, [R1+0x624] ;  /* 0x0006240001297983 */ /* 0x000f220000300800 */
[----:B------:R-:W-:-:S05]  /*79420*/  IMAD.X R23, R9, 0x1, R7, P3 ;  /* 0x0000000109177824 */ /* 0x000fca00018e0607 */
[----:B------:R0:W-:Y:S04]  /*79430*/  STL.64 [R1+0x350], R22 ;  /* 0x0003501601007387 */ /* 0x0001e80000100a00 */
[----:B------:R-:W4:Y:S04]  /*79440*/  LDL.LU R42, [R1+0x628] ;  /* 0x00062800012a7983 */ /* 0x000f280000300800 */
[----:B------:R-:W4:Y:S01]  /*79450*/  LDL.LU R58, [R1+0x62c] ;  /* 0x00062c00013a7983 */ /* 0x000f220000300800 */
[----:B0-----:R-:W-:-:S03]  /*79460*/  IADD3 R22, P3, R46, R6, RZ ;  /* 0x000000062e167210 */ /* 0x001fc60007f7e0ff */
[----:B------:R-:W4:Y:S02]  /*79470*/  LDL.LU R49, [R1+0x220] ;  /* 0x0002200001317983 */ /* 0x000f240000300800 */
[----:B------:R-:W-:Y:S02]  /*79480*/  IMAD.X R23, R9, 0x1, R8, P3 ;  /* 0x0000000109177824 */ /* 0x000fe400018e0608 */
[----:B------:R-:W4:Y:S04]  /*79490*/  LDL.LU R46, [R1+0x224] ;  /* 0x00022400012e7983 */ /* 0x000f280000300800 */
[----:B------:R0:W-:Y:S02]  /*794a0*/  STL.64 [R1+0x348], R22 ;  /* 0x0003481601007387 */ /* 0x0001e40000100a00 */
[----:B0-----:R-:W-:-:S05]  /*794b0*/  F2FP.SATFINITE.E4M3.F32.PACK_AB_MERGE_C R23, R29, R28, RZ ;  /* 0x0000001c1d17723e */ /* 0x001fca00048070ff */
[----:B------:R-:W-:Y:S01]  /*794c0*/  STL [R1+0x9d0], R23 ;  /* 0x0009d01701007387 */ /* 0x000fe20000100800 */
[----:B--2---:R-:W-:-:S05]  /*794d0*/  F2FP.SATFINITE.E4M3.F32.PACK_AB_MERGE_C R22, R59, R43, RZ ;  /* 0x0000002b3b16723e */ /* 0x004fca00048070ff */
[----:B------:R-:W-:Y:S01]  /*794e0*/  STL [R1+0x9e4], R22 ;  /* 0x0009e41601007387 */ /* 0x000fe20000100800 */
[----:B------:R-:W-:-:S03]  /*794f0*/  F2FP.SATFINITE.E4M3.F32.PACK_AB_MERGE_C R9, R45, R44, RZ ;  /* 0x0000002c2d09723e */ /* 0x000fc600048070ff */
[----:B------:R-:W2:Y:S04]  /*79500*/  LDL.LU R43, [R1+0x228] ;  /* 0x00022800012b7983 */ /* 0x000ea80000300800 */
[----:B------:R0:W-:Y:S04]  /*79510*/  STL [R1+0x9e0], R9 ;  /* 0x0009e00901007387 */ /* 0x0001e80000100800 */
[----:B------:R-:W2:Y:S04]  /*79520*/  LDL.LU R59, [R1+0x22c] ;  /* 0x00022c00013b7983 */ /* 0x000ea80000300800 */
[----:B------:R-:W2:Y:S04]  /*79530*/  LDL.LU R44, [R1+0x200] ;  /* 0x00020000012c7983 */ /* 0x000ea80000300800 */
[----:B------:R-:W2:Y:S01]  /*79540*/  LDL.LU R45, [R1+0x204] ;  /* 0x00020400012d7983 */ /* 0x000ea20000300800 */
[----:B0-----:R-:W-:-:S02]  /*79550*/  SHF.R.S32.HI R9, RZ, 0x1f, R36 ;  /* 0x0000001fff097819 */ /* 0x001fc40000011424 */
[----:B------:R-:W-:-:S05]  /*79560*/  IADD3 R22, P3, R36, R0, RZ ;  /* 0x0000000024167210 */ /* 0x000fca0007f7e0ff */
[----:B------:R-:W-:-:S05]  /*79570*/  IMAD.X R23, R9, 0x1, R2, P3 ;  /* 0x0000000109177824 */ /* 0x000fca00018e0602 */
[----:B------:R0:W-:Y:S01]  /*79580*/  STL.64 [R1+0x330], R22 ;  /* 0x0003301601007387 */ /* 0x0001e20000100a00 */
[----:B---3--:R-:W-:Y:S02]  /*79590*/  F2FP.SATFINITE.E4M3.F32.PACK_AB_MERGE_C R29, R33, R32, RZ ;  /* 0x00000020211d723e */ /* 0x008fe400048070ff */
[----:B0-----:R-:W-:-:S03]  /*795a0*/  IADD3 R22, P3, R36, R3, RZ ;  /* 0x0000000324167210 */ /* 0x001fc60007f7e0ff */
[----:B------:R-:W-:Y:S02]  /*795b0*/  STL [R1+0x9f4], R29 ;  /* 0x0009f41d01007387 */ /* 0x000fe40000100800 */
[----:B------:R-:W-:Y:S01]  /*795c0*/  IMAD.X R23, R9, 0x1, R4, P3 ;  /* 0x0000000109177824 */ /* 0x000fe200018e0604 */
[----:B----4-:R-:W-:-:S05]  /*795d0*/  F2FP.SATFINITE.E4M3.F32.PACK_AB_MERGE_C R28, R56, R51, RZ ;  /* 0x00000033381c723e */ /* 0x010fca00048070ff */
[----:B------:R-:W-:Y:S04]  /*795e0*/  STL [R1+0x9f0], R28 ;  /* 0x0009f01c01007387 */ /* 0x000fe80000100800 */
[----:B------:R0:W-:Y:S01]  /*795f0*/  STL.64 [R1+0x328], R22 ;  /* 0x0003281601007387 */ /* 0x0001e20000100a00 */
[----:B------:R-:W-:Y:S02]  /*79600*/  F2FP.SATFINITE.E4M3.F32.PACK_AB_MERGE_C R25, R25, R24, RZ ;  /* 0x000000181919723e */ /* 0x000fe400048070ff */
[----:B------:R-:W-:Y:S02]  /*79610*/  F2FP.SATFINITE.E4M3.F32.PACK_AB_MERGE_C R24, R37, R31, RZ ;  /* 0x0000001f2518723e */ /* 0x000fe400048070ff */
[C---:B0-----:R-:W-:Y:S01]  /*79620*/  IADD3 R22, P3, R36.reuse, R5, RZ ;  /* 0x0000000524167210 */ /* 0x041fe20007f7e0ff */
[----:B------:R-:W-:Y:S04]  /*79630*/  STL [R1+0x9fc], R25 ;  /* 0x0009fc1901007387 */ /* 0x000fe80000100800 */
[----:B------:R-:W-:Y:S01]  /*79640*/  IMAD.X R23, R9, 0x1, R7, P3 ;  /* 0x0000000109177824 */ /* 0x000fe200018e0607 */
[----:B------:R-:W-:Y:S04]  /*79650*/  STL [R1+0x9f8], R24 ;  /* 0x0009f81801007387 */ /* 0x000fe80000100800 */
        /* <DEDUP_REMOVED lines=8> */
[----:B------:R-:W3:Y:S04]  /*796e0*/  LDL.LU R25, [R1+0x11a8] ;  /* 0x0011a80001197983 */ /* 0x000ee80000300800 */
[----:B------:R0:W-:Y:S04]  /*796f0*/  STL [R1+0xa00], R9 ;  /* 0x000a000901007387 */ /* 0x0001e80000100800 */
[----:B------:R1:W-:Y:S01]  /*79700*/  STL [R1+0xa0c], R22 ;  /* 0x000a0c1601007387 */ /* 0x0003e20000100800 */
[----:B0-----:R-:W-:-:S02]  /*79710*/  SHF.R.S32.HI R9, RZ, 0x1f, R57 ;  /* 0x0000001fff097819 */ /* 0x001fc40000011439 */
[----:B-1----:R-:W-:-:S05]  /*79720*/  IADD3 R22, P3, R57, R0, RZ ;  /* 0x0000000039167210 */ /* 0x002fca0007f7e0ff */
[----:B------:R-:W-:-:S05]  /*79730*/  IMAD.X R23, R9, 0x1, R2, P3 ;  /* 0x0000000109177824 */ /* 0x000fca00018e0602 */
[----:B------:R0:W-:Y:S01]  /*79740*/  STL.64 [R1+0x310], R22 ;  /* 0x0003101601007387 */ /* 0x0001e20000100a00 */
[----:B------:R-:W-:Y:S02]  /*79750*/  F2FP.SATFINITE.E4M3.F32.PACK_AB_MERGE_C R24, R46, R49, RZ ;  /* 0x000000312e18723e */ /* 0x000fe400048070ff */
[----:B0-----:R-:W-:Y:S02]  /*79760*/  F2FP.SATFINITE.E4M3.F32.PACK_AB_MERGE_C R22, R58, R42, RZ ;  /* 0x0000002a3a16723e */ /* 0x001fe400048070ff */
[----:B------:R-:W4:Y:S04]  /*79770*/  LDL.LU R58, [R1+0x11ac] ;  /* 0x0011ac00013a7983 */ /* 0x000f280000300800 */
[----:B------:R0:W-:Y:S02]  /*79780*/  STL [R1+0xa08], R22 ;  /* 0x000a081601007387 */ /* 0x0001e40000100800 */
[----:B0-----:R-:W-:-:S02]  /*79790*/  IADD3 R22, P3, R57, R3, RZ ;  /* 0x0000000339167210 */ /* 0x001fc40007f7e0ff */
[----:B------:R-:W-:Y:S03]  /*797a0*/  STL [R1+0x824], R24 ;  /* 0x0008241801007387 */ /* 0x000fe60000100800 */
[----:B------:R-:W-:Y:S01]  /*797b0*/  IMAD.X R23, R9, 0x1, R4, P3 ;  /* 0x0000000109177824 */ /* 0x000fe200018e0604 */
[----:B------:R-:W3:Y:S04]  /*797c0*/  LDL.LU R51, [R1+0x208] ;  /* 0x0002080001337983 */ /* 0x000ee80000300800 */
[----:B------:R0:W-:Y:S01]  /*797d0*/  STL.64 [R1+0x308], R22 ;  /* 0x0003081601007387 */ /* 0x0001e20000100a00 */
[----:B------:R-:W-:-:S03]  /*797e0*/  IADD3 R34, P3, R57, R5, RZ ;  /* 0x0000000539227210 */ /* 0x000fc60007f7e0ff */
[----:B0-----:R-:W4:Y:S04]  /*797f0*/  LDL.LU R22, [R1+0x1e0] ;  /* 0x0001e00001167983 */ /* 0x001f280000300800 */
[----:B------:R-:W4:Y:S01]  /*79800*/  LDL.LU R23, [R1+0x1e4] ;  /* 0x0001e40001177983 */ /* 0x000f220000300800 */
[----:B--2---:R-:W-:-:S03]  /*79810*/  F2FP.SATFINITE.E4M3.F32.PACK_AB_MERGE_C R28, R59, R43, RZ ;  /* 0x0000002b3b1c723e */ /* 0x004fc600048070ff */
[----:B------:R-:W2:Y:S04]  /*79820*/  LDL.LU R49, [R1+0x1e8] ;  /* 0x0001e80001317983 */ /* 0x000ea80000300800 */
[----:B------:R-:W2:Y:S01]  /*79830*/  LDL.LU R46, [R1+0x1ec] ;  /* 0x0001ec00012e7983 */ /* 0x000ea20000300800 */
[----:B------:R-:W-:-:S03]  /*79840*/  F2FP.SATFINITE.E4M3.F32.PACK_AB_MERGE_C R24, R45, R44, RZ ;  /* 0x0000002c2d18723e */ /* 0x000fc600048070ff */
[----:B------:R0:W-:Y:S04]  /*79850*/  STL [R1+0x820], R28 ;  /* 0x0008201c01007387 */ /* 0x0001e80000100800 */
[----:B------:R-:W3:Y:S04]  /*79860*/  LDL.LU R56, [R1+0x1c0] ;  /* 0x0001c00001387983 */ /* 0x000ee80000300800 */
[----:B------:R1:W-:Y:S01]  /*79870*/  STL [R1+0x82c], R24 ;  /* 0x00082c1801007387 */ /* 0x0003e20000100800 */
[----:B------:R-:W-:-:S03]  /*79880*/  IMAD.X R35, R9, 0x1, R7, P3 ;  /* 0x0000000109237824 */ /* 0x000fc600018e0607 */
[----:B------:R-:W3:Y:S04]  /*79890*/  LDL.LU R31, [R1+0x1c4] ;  /* 0x0001c400011f7983 */ /* 0x000ee80000300800 */
[----:B0-----:R-:W2:Y:S04]  /*798a0*/  LDL.LU R28, [R1+0x1c8] ;  /* 0x0001c800011c7983 */ /* 0x001ea80000300800 */
[----:B------:R-:W2:Y:S04]  /*798b0*/  LDL.LU R29, [R1+0x1cc] ;  /* 0x0001cc00011d7983 */ /* 0x000ea80000300800 */
[----:B------:R-:W2:Y:S01]  /*798c0*/  LDL.LU R37, [R1+0x180] ;  /* 0x0001800001257983 */ /* 0x000ea20000300800 */
[----:B------:R-:W-:-:S03]  /*798d0*/  IADD3 R40, P3, R57, R6, RZ ;  /* 0x0000000639287210 */ /* 0x000fc60007f7e0ff */
[----:B------:R-:W2:Y:S04]  /*798e0*/  LDL.LU R32, [R1+0x184] ;  /* 0x0001840001207983 */ /* 0x000ea80000300800 */
[----:B------:R-:W2:Y:S04]  /*798f0*/  LDL.LU R33, [R1+0x188] ;  /* 0x0001880001217983 */ /* 0x000ea80000300800 */
[----:B-1----:R-:W2:Y:S04]  /*79900*/  LDL.LU R24, [R1+0x18c] ;  /* 0x00018c0001187983 */ /* 0x002ea80000300800 */
[----:B------:R-:W2:Y:S04]  /*79910*/  LDL.LU R36, [R1+0x150] ;  /* 0x0001500001247983 */ /* 0x000ea80000300800 */
[----:B------:R0:W-:Y:S01]  /*79920*/  STL.64 [R1+0x300], R34 ;  /* 0x0003002201007387 */ /* 0x0001e20000100a00 */
[----:B------:R-:W-:-:S03]  /*79930*/  IMAD.X R41, R9, 0x1, R8, P3 ;  /* 0x0000000109297824 */ /* 0x000fc600018e0608 */
[----:B0-----:R-:W2:Y:S04]  /*79940*/  LDL.LU R34, [R1+0x154] ;  /* 0x0001540001227983 */ /* 0x001ea80000300800 */
[----:B------:R-:W2:Y:S04]  /*79950*/  LDL.LU R35, [R1+0x158] ;  /* 0x0001580001237983 */ /* 0x000ea80000300800 */
[----:B------:R-:W2:Y:S04]  /*79960*/  LDL.LU R38, [R1+0x120] ;  /* 0x0001200001267983 */ /* 0x000ea80000300800 */
[----:B------:R-:W2:Y:S04]  /*79970*/  LDL.LU R39, [R1+0x124] ;  /* 0x0001240001277983 */ /* 0x000ea80000300800 */
[----:B------:R-:W2:Y:S04]  /*79980*/  LDL.LU R9, [R1+0x20c] ;  /* 0x00020c0001097983 */ /* 0x000ea80000300800 */
[----:B------:R0:W-:Y:S04]  /*79990*/  STL.64 [R1+0x2e8], R40 ;  /* 0x0002e82801007387 */ /* 0x0001e80000100a00 */
[----:B0-----:R-:W2:Y:S04]  /*799a0*/  LDL.LU R40, [R1+0x128] ;  /* 0x0001280001287983 */ /* 0x001ea80000300800 */
[----:B------:R-:W2:Y:S04]  /*799b0*/  LDL.LU R41, [R1+0x12c] ;  /* 0x00012c0001297983 */ /* 0x000ea80000300800 */
[----:B------:R-:W2:Y:S04]  /*799c0*/  LDL.LU R42, [R1+0x100] ;  /* 0x00010000012a7983 */ /* 0x000ea80000300800 */
[----:B------:R-:W2:Y:S04]  /*799d0*/  LDL.LU R43, [R1+0x104] ;  /* 0x00010400012b7983 */ /* 0x000ea80000300800 */
[----:B------:R-:W2:Y:S04]  /*799e0*/  LDL.LU R59, [R1+0x108] ;  /* 0x00010800013b7983 */ /* 0x000ea80000300800 */
[----:B------:R-:W2:Y:S04]  /*799f0*/  LDL.LU R44, [R1+0x10c] ;  /* 0x00010c00012c7983 */ /* 0x000ea80000300800 */
[----:B------:R-:W2:Y:S04]  /*79a00*/  LDL.LU R45, [R1+0xf0] ;  /* 0x0000f000012d7983 */ /* 0x000ea80000300800 */
[----:B------:R-:W2:Y:S01]  /*79a10*/  LDL.LU R57, [R1+0xf4] ;  /* 0x0000f40001397983 */ /* 0x000ea20000300800 */
[----:B----4-:R-:W-:-:S02]  /*79a20*/  F2FP.SATFINITE.E4M3.F32.PACK_AB_MERGE_C R22, R23, R22, RZ ;  /* 0x000000161716723e */ /* 0x010fc400048070ff */
[----:B---3--:R-:W-:Y:S02]  /*79a30*/  F2FP.SATFINITE.E4M3.F32.PACK_AB_MERGE_C R31, R31, R56, RZ ;  /* 0x000000381f1f723e */ /* 0x008fe400048070ff */
[----:B--2---:R-:W-:Y:S02]  /*79a40*/  F2FP.SATFINITE.E4M3.F32.PACK_AB_MERGE_C R29, R29, R28, RZ ;  /* 0x0000001c1d1d723e */ /* 0x004fe400048070ff */
[----:B------:R-:W-:Y:S02]  /*79a50*/  F2FP.SATFINITE.E4M3.F32.PACK_AB_MERGE_C R32, R32, R37, RZ ;  /* 0x000000252020723e */ /* 0x000fe400048070ff */
[----:B------:R-:W-:Y:S02]  /*79a60*/  F2FP.SATFINITE.E4M3.F32.PACK_AB_MERGE_C R9, R9, R51, RZ ;  /* 0x000000330909723e */ /* 0x000fe400048070ff */
[----:B------:R-:W2:Y:S04]  /*79a70*/  LDL.LU R51, [R1+0x2be0] ;  /* 0x002be00001337983 */ /* 0x000ea80000300800 */
[----:B------:R0:W-:Y:S02]  /*79a80*/  STL [R1+0x828], R9 ;  /* 0x0008280901007387 */ /* 0x0001e40000100800 */
[----:B0-----:R-:W-:-:S02]  /*79a90*/  F2FP.SATFINITE.E4M3.F32.PACK_AB_MERGE_C R9, R46, R49, RZ ;  /* 0x000000312e09723e */ /* 0x001fc400048070ff */
[----:B------:R-:W3:Y:S04]  /*79aa0*/  LDL.LU R49, [R1+0xf8] ;  /* 0x0000f80001317983 */ /* 0x000ee80000300800 */
[----:B------:R0:W-:Y:S04]  /*79ab0*/  STL [R1+0x834], R22 ;  /* 0x0008341601007387 */ /* 0x0001e80000100800 */
[----:B------:R-:W3:Y:S04]  /*79ac0*/  LDL.LU R46, [R1+0xfc] ;  /* 0x0000fc00012e7983 */ /* 0x000ee80000300800 */
[----:B------:R1:W-:Y:S01]  /*79ad0*/  STL [R1+0x830], R9 ;  /* 0x0008300901007387 */ /* 0x0003e20000100800 */
[----:B0-----:R-:W-:-:S02]  /*79ae0*/  IADD3 R22, P3, R25, R0, RZ ;  /* 0x0000000019167210 */ /* 0x001fc40007f7e0ff */
[----:B-1----:R-:W-:-:S05]  /*79af0*/  SHF.R.S32.HI R9, RZ, 0x1f, R25 ;  /* 0x0000001fff097819 */ /* 0x002fca0000011419 */
[----:B------:R-:W-:Y:S01]  /*79b00*/  IMAD.X R23, R9, 0x1, R2, P3 ;  /* 0x0000000109177824 */ /* 0x000fe200018e0602 */
[----:B------:R-:W-:-:S04]  /*79b10*/  IADD3 R28, P3, R25, R3, RZ ;  /* 0x00000003191c7210 */ /* 0x000fc80007f7e0ff */
[----:B------:R0:W-:Y:S04]  /*79b20*/  STL.64 [R1+0x2e0], R22 ;  /* 0x0002e01601007387 */ /* 0x0001e80000100a00 */
[----:B0-----:R-:W4:Y:S04]  /*79b30*/  LDL.LU.64 R22, [R1+0x2bd8] ;  /* 0x002bd80001167983 */ /* 0x001f280000300a00 */
[----:B------:R-:W2:Y:S04]  /*79b40*/  LDL.LU R56, [R1+0x2bd4] ;  /* 0x002bd40001387983 */ /* 0x000ea80000300800 */
[----:B------:R0:W-:Y:S04]  /*79b50*/  STL [R1+0x83c], R31 ;  /* 0x00083c1f01007387 */ /* 0x0001e80000100800 */
[----:B0-----:R-:W4:Y:S04]  /*79b60*/  LDL.LU R31, [R1+0x2bd0] ;  /* 0x002bd000011f7983 */ /* 0x001f280000300800 */
[----:B------:R0:W-:Y:S01]  /*79b70*/  STL [R1+0x838], R29 ;  /* 0x0008381d01007387 */ /* 0x0001e20000100800 */
[----:B------:R-:W-:Y:S01]  /*79b80*/  F2FP.SATFINITE.E4M3.F32.PACK_AB_MERGE_C R24, R24, R33, RZ ;  /* 0x000000211818723e */ /* 0x000fe200048070ff */
[----:B0-----:R-:W-:-:S05]  /*79b90*/  IMAD.X R29, R9, 0x1, R4, P3 ;  /* 0x00000001091d7824 */ /* 0x001fca00018e0604 */
[----:B------:R0:W-:Y:S04]  /*79ba0*/  STL.64 [R1+0x2c8], R28 ;  /* 0x0002c81c01007387 */ /* 0x0001e80000100a00 */
[----:B0-----:R-:W2:Y:S04]  /*79bb0*/  LDL.LU.64 R28, [R1+0x2bc8] ;  /* 0x002bc800011c7983 */ /* 0x001ea80000300a00 */
[----:B------:R-:W2:Y:S04]  /*79bc0*/  LDL.LU R37, [R1+0x2bc0] ;  /* 0x002bc00001257983 */ /* 0x000ea80000300800 */
[----:B------:R0:W-:Y:S04]  /*79bd0*/  STL [R1+0x84c], R32 ;  /* 0x00084c2001007387 */ /* 0x0001e80000100800 */
[----:B------:R1:W-:Y:S01]  /*79be0*/  STL [R1+0x848], R24 ;  /* 0x0008481801007387 */ /* 0x0003e20000100800 */
[----:B0-----:R-:W-:-:S05]  /*79bf0*/  IADD3 R32, P3, R25, R5, RZ ;  /* 0x0000000519207210 */ /* 0x001fca0007f7e0ff */
[----:B------:R-:W-:Y:S01]  /*79c00*/  IMAD.X R33, R9, 0x1, R7, P3 ;  /* 0x0000000109217824 */ /* 0x000fe200018e0607 */
[----:B-1----:R-:W-:-:S05]  /*79c10*/  IADD3 R24, P3, R25, R6, RZ ;  /* 0x0000000619187210 */ /* 0x002fca0007f7e0ff */
[----:B------:R-:W-:Y:S01]  /*79c20*/  IMAD.X R25, R9, 0x1, R8, P3 ;  /* 0x0000000109197824 */ /* 0x000fe200018e0608 */
[----:B------:R0:W-:Y:S04]  /*79c30*/  STL.64 [R1+0x2c0], R32 ;  /* 0x0002c02001007387 */ /* 0x0001e80000100a00 */
[----:B0-----:R-:W2:Y:S04]  /*79c40*/  LDL.LU.64 R32, [R1+0x2bb8] ;  /* 0x002bb80001207983 */ /* 0x001ea80000300a00 */
[----:B------:R0:W-:Y:S04]  /*79c50*/  STL.64 [R1+0x2a8], R24 ;  /* 0x0002a81801007387 */ /* 0x0001e80000100a00 */
[----:B0-----:R-:W4:Y:S04]  /*79c60*/  LDL.LU.64 R24, [R1+0x2bb0] ;  /* 0x002bb00001187983 */ /* 0x001f280000300a00 */
[----:B------:R-:W3:Y:S01]  /*79c70*/  LDL.LU R9, [R1+0x15c] ;  /* 0x00015c0001097983 */ /* 0x000ee20000300800 */
[----:B------:R-:W-:-:S03]  /*79c80*/  F2FP.SATFINITE.E4M3.F32.PACK_AB_MERGE_C R34, R34, R36, RZ ;  /* 0x000000242222723e */ /* 0x000fc600048070ff */
[----:B------:R-:W2:Y:S01]  /*79c90*/  LDL.LU R36, [R1+0x2ba8] ;  /* 0x002ba80001247983 */ /* 0x000ea20000300800 */
[----:B------:R-:W-:-:S03]  /*79ca0*/  F2FP.SATFINITE.E4M3.F32.PACK_AB_MERGE_C R39, R39, R38, RZ ;  /* 0x000000262727723e */ /* 0x000fc600048070ff */
[----:B------:R0:W-:Y:S01]  /*79cb0*/  STL [R1+0x85c], R34 ;  /* 0x00085c2201007387 */ /* 0x0001e20000100800 */
[----:B------:R-:W-:-:S03]  /*79cc0*/  IADD3 R38, P3, R58, R0, RZ ;  /* 0x000000003a267210 */ /* 0x000fc60007f7e0ff */
[----:B0-----:R-:W4:Y:S01]  /*79cd0*/  LDL.LU R34, [R1+0x2ba4] ;  /* 0x002ba40001227983 */ /* 0x001f220000300800 */
[----:B------:R-:W-:Y:S02]  /*79ce0*/  F2FP.SATFINITE.E4M3.F32.PACK_AB_MERGE_C R41, R41, R40, RZ ;  /* 0x000000282929723e */ /* 0x000fe400048070ff */
[----:B------:R-:W-:Y:S02]  /*79cf0*/  F2FP.SATFINITE.E4M3.F32.PACK_AB_MERGE_C R43, R43, R42, RZ ;  /* 0x0000002a2b2b723e */ /* 0x000fe400048070ff */
[----:B------:R-:W-:Y:S02]  /*79d00*/  F2FP.SATFINITE.E4M3.F32.PACK_AB_MERGE_C R44, R44, R59, RZ ;  /* 0x0000003b2c2c723e */ /* 0x000fe400048070ff */
[----:B------:R-:W-:Y:S01]  /*79d10*/  F2FP.SATFINITE.E4M3.F32.PACK_AB_MERGE_C R57, R57, R45, RZ ;  /* 0x0000002d3939723e */ /* 0x000fe200048070ff */
[----:B------:R-:W-:Y:S01]  /*79d20*/  NOP ;  /* 0x0000000000007918 */ /* 0x000fe20000000000 */
[----:B---3--:R-:W-:Y:S02]  /*79d30*/  F2FP.SATFINITE.E4M3.F32.PACK_AB_MERGE_C R9, R9, R35, RZ ;  /* 0x000000230909723e */ /* 0x008fe400048070ff */
[----:B------:R-:W3:Y:S04]  /*79d40*/  LDL.LU R35, [R1+0x2ba0] ;  /* 0x002ba00001237983 */ /* 0x000ee80000300800 */
[----:B------:R0:W-:Y:S04]  /*79d50*/  STL [R1+0x858], R9 ;  /* 0x0008580901007387 */ /* 0x0001e80000100800 */
[----:B------:R1:W-:Y:S01]  /*79d60*/  STL [R1+0x9cc], R39 ;  /* 0x0009cc2701007387 */ /* 0x0003e20000100800 */
[----:B0-----:R-:W-:-:S05]  /*79d70*/  SHF.R.S32.HI R9, RZ, 0x1f, R58 ;  /* 0x0000001fff097819 */ /* 0x001fca000001143a */
[----:B-1----:R-:W-:Y:S01]  /*79d80*/  IMAD.X R39, R9, 0x1, R2, P3 ;  /* 0x0000000109277824 */ /* 0x002fe200018e0602 */
[----:B------:R-:W-:-:S04]  /*79d90*/  IADD3 R42, P3, R58, R3, RZ ;  /* 0x000000033a2a7210 */ /* 0x000fc80007f7e0ff */
[----:B------:R0:W-:Y:S04]  /*79da0*/  STL.64 [R1+0x2a0], R38 ;  /* 0x0002a02601007387 */ /* 0x0001e80000100a00 */
[----:B0-----:R-:W2:Y:S04]  /*79db0*/  LDL.LU.64 R38, [R1+0x2b98] ;  /* 0x002b980001267983 */ /* 0x001ea80000300a00 */
[----:B------:R-:W2:Y:S04]  /*79dc0*/  LDL.LU R40, [R1+0x2b94] ;  /* 0x002b940001287983 */ /* 0x000ea80000300800 */
[----:B------:R0:W-:Y:S04]  /*79dd0*/  STL [R1+0x9c8], R41 ;  /* 0x0009c82901007387 */ /* 0x0001e80000100800 */
[----:B0-----:R-:W2:Y:S04]  /*79de0*/  LDL.LU R41, [R1+0x2b90] ;  /* 0x002b900001297983 */ /* 0x001ea80000300800 */
[----:B------:R0:W-:Y:S02]  /*79df0*/  STL [R1+0x9dc], R43 ;  /* 0x0009dc2b01007387 */ /* 0x0001e40000100800 */
[----:B0-----:R-:W-:-:S05]  /*79e00*/  IMAD.X R43, R9, 0x1, R4, P3 ;  /* 0x00000001092b7824 */ /* 0x001fca00018e0604 */
[----:B------:R0:W-:Y:S04]  /*79e10*/  STL.64 [R1+0x288], R42 ;  /* 0x0002882a01007387 */ /* 0x0001e80000100a00 */
[----:B0-----:R-:W2:Y:S04]  /*79e20*/  LDL.LU.64 R42, [R1+0x2b88] ;  /* 0x002b8800012a7983 */ /* 0x001ea80000300a00 */
[----:B------:R-:W2:Y:S04]  /*79e30*/  LDL.LU R59, [R1+0x2b80] ;  /* 0x002b8000013b7983 */ /* 0x000ea80000300800 */
[----:B------:R0:W-:Y:S02]  /*79e40*/  STL [R1+0x9d8], R44 ;  /* 0x0009d82c01007387 */ /* 0x0001e40000100800 */
[----:B0-----:R-:W-:-:S02]  /*79e50*/  IADD3 R44, P3, R58, R5, RZ ;  /* 0x000000053a2c7210 */ /* 0x001fc40007f7e0ff */
[----:B------:R0:W-:Y:S03]  /*79e60*/  STL [R1+0x9ec], R57 ;  /* 0x0009ec3901007387 */ /* 0x0001e60000100800 */
[----:B------:R-:W-:Y:S01]  /*79e70*/  IMAD.X R45, R9, 0x1, R7, P3 ;  /* 0x00000001092d7824 */ /* 0x000fe200018e0607 */
[----:B0-----:R-:W2:Y:S04]  /*79e80*/  LDL.LU R57, [R1+0x11b0] ;  /* 0x0011b00001397983 */ /* 0x001ea80000300800 */
[----:B------:R0:W-:Y:S02]  /*79e90*/  STL.64 [R1+0x280], R44 ;  /* 0x0002802c01007387 */ /* 0x0001e40000100a00 */
[----:B0-----:R-:W-:-:S05]  /*79ea0*/  IADD3 R44, P3, R58, R6, RZ ;  /* 0x000000063a2c7210 */ /* 0x001fca0007f7e0ff */
[----:B------:R-:W-:-:S05]  /*79eb0*/  IMAD.X R45, R9, 0x1, R8, P3 ;  /* 0x00000001092d7824 */ /* 0x000fca00018e0608 */
[----:B------:R0:W-:Y:S04]  /*79ec0*/  STL.64 [R1+0x268], R44 ;  /* 0x0002682c01007387 */ /* 0x0001e80000100a00 */
[----:B0-----:R-:W2:Y:S01]  /*79ed0*/  LDL.LU.64 R44, [R1+0x2b78] ;  /* 0x002b7800012c7983 */ /* 0x001ea20000300a00 */
[----:B------:R-:W-:-:S05]  /*79ee0*/  F2FP.SATFINITE.E4M3.F32.PACK_AB_MERGE_C R9, R46, R49, RZ ;  /* 0x000000312e09723e */ /* 0x000fca00048070ff */
[----:B------:R0:W-:Y:S01]  /*79ef0*/  STL [R1+0x9e8], R9 ;  /* 0x0009e80901007387 */ /* 0x0001e20000100800 */
[----:B------:R-:W-:Y:S01]  /*79f00*/  IMAD.MOV.U32 R49, RZ, RZ, R47 ;  /* 0x000000ffff317224 */ /* 0x000fe200078e002f */
[----:B----4-:R-:W-:Y:S02]  /*79f10*/  LOP3.LUT R34, R34, 0xffff, RZ, 0xc0, !PT ;  /* 0x0000ffff22227812 */ /* 0x010fe400078ec0ff */
[----:B------:R-:W-:Y:S02]  /*79f20*/  LOP3.LUT R24, R24, 0xffff, RZ, 0xc0, !PT ;  /* 0x0000ffff18187812 */ /* 0x000fe400078ec0ff */
[----:B---3--:R-:W-:Y:S02]  /*79f30*/  LOP3.LUT R35, R35, 0xffff, RZ, 0xc0, !PT ;  /* 0x0000ffff23237812 */ /* 0x008fe400078ec0ff */
[----:B--2---:R-:W-:Y:S02]  /*79f40*/  LOP3.LUT R42, R42, 0xffff, RZ, 0xc0, !PT ;  /* 0x0000ffff2a2a7812 */ /* 0x004fe400078ec0ff */
[----:B------:R-:W-:-:S02]  /*79f50*/  LOP3.LUT R46, R45, 0xffff, RZ, 0xc0, !PT ;  /* 0x0000ffff2d2e7812 */ /* 0x000fc400078ec0ff */
[----:B------:R-:W-:Y:S02]  /*79f60*/  LOP3.LUT R45, R15, 0xffff, RZ, 0xc0, !PT ;  /* 0x0000ffff0f2d7812 */ /* 0x000fe400078ec0ff */
[----:B------:R-:W-:Y:S02]  /*79f70*/  PRMT R15, R46, 0x3340, R35 ;  /* 0x000033402e0f7816 */ /* 0x000fe40000000023 */
[----:B0-----:R-:W-:-:S04]  /*79f80*/  PRMT R9, R45, 0x3340, R0 ;  /* 0x000033402d097816 */ /* 0x001fc80000000000 */
[----:B------:R-:W-:Y:S02]  /*79f90*/  PRMT R9, R15, 0x5410, R9 ;  /* 0x000054100f097816 */ /* 0x000fe40000000009 */
[----:B------:R-:W-:Y:S02]  /*79fa0*/  SHF.R.U32.HI R47, RZ, 0x8, R45 ;  /* 0x00000008ff2f7819 */ /* 0x000fe4000001162d */
[----:B------:R-:W-:Y:S01]  /*79fb0*/  SHF.R.U32.HI R15, RZ, 0x8, R46 ;  /* 0x00000008ff0f7819 */ /* 0x000fe2000001162e */
[----:B------:R0:W-:Y:S01]  /*79fc0*/  STL [R1+0xbc8], R9 ;  /* 0x000bc80901007387 */ /* 0x0001e20000100800 */
[----:B------:R-:W-:Y:S02]  /*79fd0*/  LOP3.LUT R47, R47, 0xffff, RZ, 0xc0, !PT ;  /* 0x0000ffff2f2f7812 */ /* 0x000fe400078ec0ff */
[----:B------:R-:W-:Y:S02]  /*79fe0*/  LOP3.LUT R15, R15, 0xffff, RZ, 0xc0, !PT ;  /* 0x0000ffff0f0f7812 */ /* 0x000fe400078ec0ff */
[----:B0-----:R-:W-:-:S04]  /*79ff0*/  SHF.R.U32.HI R9, RZ, 0x8, R35 ;  /* 0x00000008ff097819 */ /* 0x001fc80000011623 */
[----:B------:R-:W-:Y:S02]  /*7a000*/  LOP3.LUT R9, R9, 0xffff, RZ, 0xc0, !PT ;  /* 0x0000ffff09097812 */ /* 0x000fe400078ec0ff */
[----:B------:R-:W-:Y:S02]  /*7a010*/  PRMT R47, R47, 0x3340, R0 ;  /* 0x000033402f2f7816 */ /* 0x000fe40000000000 */
[----:B------:R-:W-:Y:S02]  /*7a020*/  PRMT R9, R15, 0x3340, R9 ;  /* 0x000033400f097816 */ /* 0x000fe40000000009 */
[----:B------:R-:W-:Y:S02]  /*7a030*/  LOP3.LUT R44, R44, 0xffff, RZ, 0xc0, !PT ;  /* 0x0000ffff2c2c7812 */ /* 0x000fe400078ec0ff */
[----:B------:R-:W-:Y:S01]  /*7a040*/  LOP3.LUT R45, R14, 0xffff, RZ, 0xc0, !PT ;  /* 0x0000ffff0e2d7812 */ /* 0x000fe200078ec0ff */
[----:B------:R-:W-:Y:S01]  /*7a050*/  STL [R1+0x2b34], R47 ;  /* 0x002b342f01007387 */ /* 0x000fe20000100800 */
[----:B------:R-:W-:-:S02]  /*7a060*/  LOP3.LUT R35, R10, 0xffff, RZ, 0xc0, !PT ;  /* 0x0000ffff0a237812 */ /* 0x000fc400078ec0ff */
[----:B------:R-:W-:Y:S01]  /*7a070*/  PRMT R10, R44, 0x3340, R34 ;  /* 0x000033402c0a7816 */ /* 0x000fe20000000022 */
[----:B------:R0:W-:Y:S02]  /*7a080*/  STL [R1+0x638], R9 ;  /* 0x0006380901007387 */ /* 0x0001e40000100800 */
[----:B0-----:R-:W-:-:S04]  /*7a090*/  PRMT R9, R45, 0x3340, R0 ;  /* 0x000033402d097816 */ /* 0x001fc80000000000 */
[----:B------:R-:W-:Y:S02]  /*7a0a0*/  PRMT R14, R10, 0x5410, R9 ;  /* 0x000054100a0e7816 */ /* 0x000fe40000000009 */
[----:B------:R-:W-:Y:S02]  /*7a0b0*/  PRMT R9, R35, 0x3340, R0 ;  /* 0x0000334023097816 */ /* 0x000fe40000000000 */
[----:B------:R-:W-:Y:S01]  /*7a0c0*/  PRMT R10, R42, 0x3340, R24 ;  /* 0x000033402a0a7816 */ /* 0x000fe20000000018 */
[----:B------:R0:W-:Y:S03]  /*7a0d0*/  STL [R1+0xbc4], R14 ;  /* 0x000bc40e01007387 */ /* 0x0001e60000100800 */
[----:B------:R-:W-:Y:S02]  /*7a0e0*/  PRMT R10, R10, 0x5410, R9 ;  /* 0x000054100a0a7816 */ /* 0x000fe40000000009 */
[----:B------:R-:W-:-:S02]  /*7a0f0*/  SHF.R.S32.HI R9, RZ, 0x1f, R57 ;  /* 0x0000001fff097819 */ /* 0x000fc40000011439 */
[----:B0-----:R-:W-:Y:S01]  /*7a100*/  IADD3 R14, P3, R57, R0, RZ ;  /* 0x00000000390e7210 */ /* 0x001fe20007f7e0ff */
[----:B------:R0:W-:Y:S04]  /*7a110*/  STL [R1+0xbc0], R10 ;  /* 0x000bc00a01007387 */ /* 0x0001e80000100800 */
[----:B------:R-:W-:-:S05]  /*7a120*/  IMAD.X R15, R9, 0x1, R2, P3 ;  /* 0x00000001090f7824 */ /* 0x000fca00018e0602 */
[----:B------:R1:W-:Y:S04]  /*7a130*/  STL.64 [R1+0x260], R14 ;  /* 0x0002600e01007387 */ /* 0x0003e80000100a00 */
[----:B------:R-:W2:Y:S01]  /*7a140*/  LDL.LU R47, [R1+0xc8] ;  /* 0x0000c800012f7983 */ /* 0x000ea20000300800 */
[----:B0-----:R-:W-:Y:S02]  /*7a150*/  SHF.R.U32.HI R10, RZ, 0x8, R34 ;  /* 0x00000008ff0a7819 */ /* 0x001fe40000011622 */
[----:B-1----:R-:W-:Y:S02]  /*7a160*/  SHF.R.U32.HI R14, RZ, 0x8, R44 ;  /* 0x00000008ff0e7819 */ /* 0x002fe4000001162c */
[----:B------:R-:W-:Y:S02]  /*7a170*/  LOP3.LUT R10, R10, 0xffff, RZ, 0xc0, !PT ;  /* 0x0000ffff0a0a7812 */ /* 0x000fe400078ec0ff */
[----:B------:R-:W-:-:S02]  /*7a180*/  LOP3.LUT R14, R14, 0xffff, RZ, 0xc0, !PT ;  /* 0x0000ffff0e0e7812 */ /* 0x000fc400078ec0ff */
[----:B------:R-:W-:Y:S02]  /*7a190*/  SHF.R.U32.HI R42, RZ, 0x8, R42 ;  /* 0x00000008ff2a7819 */ /* 0x000fe4000001162a */
[----:B------:R-:W-:Y:S02]  /*7a1a0*/  SHF.R.U32.HI R15, RZ, 0x8, R24 ;  /* 0x00000008ff0f7819 */ /* 0x000fe40000011618 */
[----:B------:R-:W-:Y:S02]  /*7a1b0*/  PRMT R10, R14, 0x3340, R10 ;  /* 0x000033400e0a7816 */ /* 0x000fe4000000000a */
[----:B------:R-:W-:Y:S02]  /*7a1c0*/  LOP3.LUT R24, R42, 0xffff, RZ, 0xc0, !PT ;  /* 0x0000ffff2a187812 */ /* 0x000fe400078ec0ff */
[----:B------:R-:W-:Y:S02]  /*7a1d0*/  LOP3.LUT R15, R15, 0xffff, RZ, 0xc0, !PT ;  /* 0x0000ffff0f0f7812 */ /* 0x000fe400078ec0ff */
[----:B------:R-:W-:-:S02]  /*7a1e0*/  SHF.R.U32.HI R46, RZ, 0x8, R35 ;  /* 0x00000008ff2e7819 */ /* 0x000fc40000011623 */
[----:B------:R-:W-:Y:S01]  /*7a1f0*/  SHF.R.U32.HI R45, RZ, 0x8, R45 ;  /* 0x00000008ff2d7819 */ /* 0x000fe2000001162d */
[----:B------:R0:W-:Y:S01]  /*7a200*/  STL [R1+0x634], R10 ;  /* 0x0006340a01007387 */ /* 0x0001e20000100800 */
[----:B------:R-:W-:Y:S02]  /*7a210*/  IADD3 R14, P3, R57, R3, RZ ;  /* 0x00000003390e7210 */ /* 0x000fe40007f7e0ff */
[----:B------:R-:W-:Y:S02]  /*7a220*/  LOP3.LUT R46, R46, 0xffff, RZ, 0xc0, !PT ;  /* 0x0000ffff2e2e7812 */ /* 0x000fe400078ec0ff */
[----:B------:R-:W-:Y:S02]  /*7a230*/  LOP3.LUT R45, R45, 0xffff, RZ, 0xc0, !PT ;  /* 0x0000ffff2d2d7812 */ /* 0x000fe400078ec0ff */
[----:B0-----:R-:W-:Y:S01]  /*7a240*/  PRMT R10, R24, 0x3340, R15 ;  /* 0x00003340180a7816 */ /* 0x001fe2000000000f */
[----:B------:R-:W-:Y:S01]  /*7a250*/  IMAD.X R15, R9, 0x1, R4, P3 ;  /* 0x00000001090f7824 */ /* 0x000fe200018e0604 */
[----:B------:R-:W-:-:S02]  /*7a260*/  PRMT R46, R46, 0x3340, R0 ;  /* 0x000033402e2e7816 */ /* 0x000fc40000000000 */
[----:B------:R-:W-:Y:S01]  /*7a270*/  PRMT R45, R45, 0x3340, R0 ;  /* 0x000033402d2d7816 */ /* 0x000fe20000000000 */
[----:B------:R0:W-:Y:S01]  /*7a280*/  STL [R1+0x630], R10 ;  /* 0x0006300a01007387 */ /* 0x0001e20000100800 */
[----:B------:R-:W-:Y:S02]  /*7a290*/  LOP3.LUT R43, R43, 0xffff, RZ, 0xc0, !PT ;  /* 0x0000ffff2b2b7812 */ /* 0x000fe400078ec0ff */
[----:B------:R-:W-:Y:S01]  /*7a2a0*/  LOP3.LUT R25, R25, 0xffff, RZ, 0xc0, !PT ;  /* 0x0000ffff19197812 */ /* 0x000fe200078ec0ff */
[----:B------:R1:W-:Y:S01]  /*7a2b0*/  STL.64 [R1+0x248], R14 ;  /* 0x0002480e01007387 */ /* 0x0003e20000100a00 */
[----:B0-----:R-:W-:-:S03]  /*7a2c0*/  LOP3.LUT R10, R11, 0xffff, RZ, 0xc0, !PT ;  /* 0x0000ffff0b0a7812 */ /* 0x001fc600078ec0ff */
[----:B------:R-:W-:Y:S01]  /*7a2d0*/  STL [R1+0x2b30], R46 ;  /* 0x002b302e01007387 */ /* 0x000fe20000100800 */
[----:B------:R-:W-:-:S03]  /*7a2e0*/  PRMT R11, R43, 0x3340, R25 ;  /* 0x000033402b0b7816 */ /* 0x000fc60000000019 */
[----:B------:R-:W-:Y:S04]  /*7a2f0*/  STL [R1+0x2b2c], R45 ;  /* 0x002b2c2d01007387 */ /* 0x000fe80000100800 */
[----:B------:R0:W-:Y:S01]  /*7a300*/  STL [R1+0x644], R10 ;  /* 0x0006440a01007387 */ /* 0x0001e20000100800 */
[----:B-1----:R-:W-:-:S03]  /*7a310*/  IADD3 R14, P3, R57, R5, RZ ;  /* 0x00000005390e7210 */ /* 0x002fc60007f7e0ff */
[----:B------:R-:W3:Y:S01]  /*7a320*/  LDL.LU R34, [R1+0x8c] ;  /* 0x00008c0001227983 */ /* 0x000ee20000300800 */
[----:B0-----:R-:W-:-:S03]  /*7a330*/  PRMT R10, R10, 0x3340, R0 ;  /* 0x000033400a0a7816 */ /* 0x001fc60000000000 */
[----:B------:R-:W4:Y:S01]  /*7a340*/  LDL.LU R58, [R1+0x11b4] ;  /* 0x0011b400013a7983 */ /* 0x000f220000300800 */
[----:B------:R-:W-:Y:S01]  /*7a350*/  PRMT R10, R11, 0x5410, R10 ;  /* 0x000054100b0a7816 */ /* 0x000fe2000000000a */
[----:B------:R-:W-:-:S04]  /*7a360*/  IMAD.X R15, R9, 0x1, R7, P3 ;  /* 0x00000001090f7824 */ /* 0x000fc800018e0607 */
[----:B------:R0:W-:Y:S02]  /*7a370*/  STL [R1+0xbbc], R10 ;  /* 0x000bbc0a01007387 */ /* 0x0001e40000100800 */
[----:B0-----:R-:W-:-:S05]  /*7a380*/  IADD3 R10, P3, R57, R6, RZ ;  /* 0x00000006390a7210 */ /* 0x001fca0007f7e0ff */
[----:B------:R-:W-:Y:S01]  /*7a390*/  IMAD.X R11, R9, 0x1, R8, P3 ;  /* 0x00000001090b7824 */ /* 0x000fe200018e0608 */
[----:B------:R-:W-:-:S04]  /*7a3a0*/  SHF.R.U32.HI R9, RZ, 0x8, R25 ;  /* 0x00000008ff097819 */ /* 0x000fc80000011619 */
[----:B------:R0:W-:Y:S01]  /*7a3b0*/  STL.64 [R1+0x228], R10 ;  /* 0x0002280a01007387 */ /* 0x0001e20000100a00 */
[----:B------:R-:W-:Y:S02]  /*7a3c0*/  LOP3.LUT R9, R9, 0xffff, RZ, 0xc0, !PT ;  /* 0x0000ffff09097812 */ /* 0x000fe400078ec0ff */
[----:B0-----:R-:W-:-:S04]  /*7a3d0*/  SHF.R.U32.HI R10, RZ, 0x8, R43 ;  /* 0x00000008ff0a7819 */ /* 0x001fc8000001162b */
[----:B------:R-:W-:-:S04]  /*7a3e0*/  LOP3.LUT R10, R10, 0xffff, RZ, 0xc0, !PT ;  /* 0x0000ffff0a0a7812 */ /* 0x000fc800078ec0ff */
[----:B------:R-:W-:Y:S01]  /*7a3f0*/  PRMT R57, R10, 0x3340, R9 ;  /* 0x000033400a397816 */ /* 0x000fe20000000009 */
[----:B------:R0:W-:Y:S04]  /*7a400*/  STL.64 [R1+0x240], R14 ;  /* 0x0002400e01007387 */ /* 0x0001e80000100a00 */
[----:B------:R-:W-:Y:S01]  /*7a410*/  STL [R1+0x2ae8], R57 ;  /* 0x002ae83901007387 */ /* 0x000fe20000100800 */
[----:B--2---:R-:W-:-:S03]  /*7a420*/  LOP3.LUT R11, R47, 0xffff, RZ, 0xc0, !PT ;  /* 0x0000ffff2f0b7812 */ /* 0x004fc600078ec0ff */
[----:B------:R-:W2:Y:S01]  /*7a430*/  LDL.LU R47, [R1+0x58] ;  /* 0x00005800012f7983 */ /* 0x000ea20000300800 */
[----:B------:R-:W-:Y:S02]  /*7a440*/  LOP3.LUT R18, R18, 0xffff, RZ, 0xc0, !PT ;  /* 0x0000ffff12127812 */ /* 0x000fe400078ec0ff */
[----:B------:R-:W-:Y:S02]  /*7a450*/  LOP3.LUT R39, R39, 0xffff, RZ, 0xc0, !PT ;  /* 0x0000ffff27277812 */ /* 0x000fe400078ec0ff */
[----:B------:R-:W-:Y:S02]  /*7a460*/  PRMT R9, R18, 0x3340, R0 ;  /* 0x0000334012097816 */ /* 0x000fe40000000000 */
[----:B------:R-:W-:Y:S02]  /*7a470*/  PRMT R10, R11, 0x3340, R39 ;  /* 0x000033400b0a7816 */ /* 0x000fe40000000027 */
[----:B------:R-:W-:Y:S02]  /*7a480*/  SHF.R.U32.HI R44, RZ, 0x8, R18 ;  /* 0x00000008ff2c7819 */ /* 0x000fe40000011612 */
[----:B0-----:R-:W-:-:S02]  /*7a490*/  PRMT R14, R10, 0x5410, R9 ;  /* 0x000054100a0e7816 */ /* 0x001fc40000000009 */
[----:B------:R-:W-:Y:S02]  /*7a4a0*/  SHF.R.U32.HI R10, RZ, 0x8, R11 ;  /* 0x00000008ff0a7819 */ /* 0x000fe4000001160b */
[----:B------:R-:W-:Y:S02]  /*7a4b0*/  SHF.R.U32.HI R9, RZ, 0x8, R39 ;  /* 0x00000008ff097819 */ /* 0x000fe40000011627 */
[----:B------:R-:W-:Y:S02]  /*7a4c0*/  LOP3.LUT R44, R44, 0xffff, RZ, 0xc0, !PT ;  /* 0x0000ffff2c2c7812 */ /* 0x000fe400078ec0ff */
[----:B------:R-:W-:Y:S02]  /*7a4d0*/  LOP3.LUT R10, R10, 0xffff, RZ, 0xc0, !PT ;  /* 0x0000ffff0a0a7812 */ /* 0x000fe400078ec0ff */
[----:B------:R-:W-:Y:S02]  /*7a4e0*/  LOP3.LUT R9, R9, 0xffff, RZ, 0xc0, !PT ;  /* 0x0000ffff09097812 */ /* 0x000fe400078ec0ff */
[----:B------:R-:W-:-:S02]  /*7a4f0*/  PRMT R44, R44, 0x3340, R0 ;  /* 0x000033402c2c7816 */ /* 0x000fc40000000000 */
[----:B------:R-:W-:Y:S01]  /*7a500*/  PRMT R9, R10, 0x3340, R9 ;  /* 0x000033400a097816 */ /* 0x000fe20000000009 */
[----:B------:R-:W-:Y:S01]  /*7a510*/  STL [R1+0xbb8], R14 ;  /* 0x000bb80e01007387 */ /* 0x000fe20000100800 */
[----:B------:R-:W-:Y:S02]  /*7a520*/  LOP3.LUT R17, R17, 0xffff, RZ, 0xc0, !PT ;  /* 0x0000ffff11117812 */ /* 0x000fe400078ec0ff */
[----:B------:R-:W-:Y:S01]  /*7a530*/  LOP3.LUT R38, R38, 0xffff, RZ, 0xc0, !PT ;  /* 0x0000ffff26267812 */ /* 0x000fe200078ec0ff */
[----:B------:R-:W-:Y:S04]  /*7a540*/  STL [R1+0x2b28], R44 ;  /* 0x002b282c01007387 */ /* 0x000fe80000100800 */
[----:B------:R0:W-:Y:S02]  /*7a550*/  STL [R1+0x62c], R9 ;  /* 0x00062c0901007387 */ /* 0x0001e40000100800 */
[----:B0-----:R-:W-:-:S02]  /*7a560*/  PRMT R9, R17, 0x3340, R0 ;  /* 0x0000334011097816 */ /* 0x001fc40000000000 */
[----:B---3--:R-:W-:-:S04]  /*7a570*/  LOP3.LUT R11, R34, 0xffff, RZ, 0xc0, !PT ;  /* 0x0000ffff220b7812 */ /* 0x008fc800078ec0ff */
[----:B------:R-:W-:-:S04]  /*7a580*/  PRMT R10, R11, 0x3340, R38 ;  /* 0x000033400b0a7816 */ /* 0x000fc80000000026 */
[----:B------:R-:W-:Y:S02]  /*7a590*/  PRMT R10, R10, 0x5410, R9 ;  /* 0x000054100a0a7816 */ /* 0x000fe40000000009 */
[----:B----4-:R-:W-:Y:S02]  /*7a5a0*/  SHF.R.S32.HI R9, RZ, 0x1f, R58 ;  /* 0x0000001fff097819 */ /* 0x010fe4000001143a */
[----:B------:R-:W-:Y:S01]  /*7a5b0*/  IADD3 R14, P3, R58, R0, RZ ;  /* 0x000000003a0e7210 */ /* 0x000fe20007f7e0ff */
[----:B------:R0:W-:Y:S01]  /*7a5c0*/  STL [R1+0xbb4], R10 ;  /* 0x000bb40a01007387 */ /* 0x0001e20000100800 */
[----:B------:R-:W-:-:S03]  /*7a5d0*/  SHF.R.U32.HI R11, RZ, 0x8, R11 ;  /* 0x00000008ff0b7819 */ /* 0x000fc6000001160b */
[----:B------:R-:W-:Y:S01]  /*7a5e0*/  IMAD.X R15, R9, 0x1, R2, P3 ;  /* 0x00000001090f7824 */ /* 0x000fe200018e0602 */
[----:B------:R-:W-:Y:S02]  /*7a5f0*/  LOP3.LUT R11, R11, 0xffff, RZ, 0xc0, !PT ;  /* 0x0000ffff0b0b7812 */ /* 0x000fe400078ec0ff */
[----:B0-----:R-:W-:-:S04]  /*7a600*/  SHF.R.U32.HI R10, RZ, 0x8, R38 ;  /* 0x00000008ff0a7819 */ /* 0x001fc80000011626 */
[----:B------:R-:W-:Y:S01]  /*7a610*/  LOP3.LUT R10, R10, 0xffff, RZ, 0xc0, !PT ;  /* 0x0000ffff0a0a7812 */ /* 0x000fe200078ec0ff */
[----:B------:R-:W-:Y:S01]  /*7a620*/  STL.64 [R1+0x220], R14 ;  /* 0x0002200e01007387 */ /* 0x000fe20000100a00 */
[----:B------:R-:W-:Y:S02]  /*7a630*/  SHF.R.U32.HI R43, RZ, 0x8, R17 ;  /* 0x00000008ff2b7819 */ /* 0x000fe40000011611 */
[----:B------:R-:W-:Y:S02]  /*7a640*/  PRMT R10, R11, 0x3340, R10 ;  /* 0x000033400b0a7816 */ /* 0x000fe4000000000a */
[----:B------:R-:W-:Y:S02]  /*7a650*/  LOP3.LUT R12, R12, 0xffff, RZ, 0xc0, !PT ;  /* 0x0000ffff0c0c7812 */ /* 0x000fe400078ec0ff */
[----:B------:R-:W-:Y:S01]  /*7a660*/  LOP3.LUT R31, R31, 0xffff, RZ, 0xc0, !PT ;  /* 0x0000ffff1f1f7812 */ /* 0x000fe200078ec0ff */
[----:B------:R0:W-:Y:S01]  /*7a670*/  STL [R1+0x628], R10 ;  /* 0x0006280a01007387 */ /* 0x0001e20000100800 */
[----:B------:R-:W-:-:S04]  /*7a680*/  LOP3.LUT R43, R43, 0xffff, RZ, 0xc0, !PT ;  /* 0x0000ffff2b2b7812 */ /* 0x000fc800078ec0ff */
[--C-:B------:R-:W-:Y:S02]  /*7a690*/  PRMT R43, R43, 0x3340, R0.reuse ;  /* 0x000033402b2b7816 */ /* 0x100fe40000000000 */
[----:B0-----:R-:W-:-:S03]  /*7a6a0*/  PRMT R10, R12, 0x3340, R0 ;  /* 0x000033400c0a7816 */ /* 0x001fc60000000000 */
[----:B------:R-:W-:Y:S01]  /*7a6b0*/  STL [R1+0x2b24], R43 ;  /* 0x002b242b01007387 */ /* 0x000fe20000100800 */
[----:B------:R-:W-:-:S03]  /*7a6c0*/  SHF.R.U32.HI R42, RZ, 0x8, R12 ;  /* 0x00000008ff2a7819 */ /* 0x000fc6000001160c */
[----:B------:R-:W3:Y:S01]  /*7a6d0*/  LDL.LU R15, [R1+0x878] ;  /* 0x00087800010f7983 */ /* 0x000ee20000300800 */
[----:B------:R-:W-:Y:S02]  /*7a6e0*/  IADD3 R24, P3, R58, R3, RZ ;  /* 0x000000033a187210 */ /* 0x000fe40007f7e0ff */
[----:B------:R-:W-:-:S03]  /*7a6f0*/  LOP3.LUT R42, R42, 0xffff, RZ, 0xc0, !PT ;  /* 0x0000ffff2a2a7812 */ /* 0x000fc600078ec0ff */
[----:B------:R-:W-:Y:S01]  /*7a700*/  IMAD.X R25, R9, 0x1, R4, P3 ;  /* 0x0000000109197824 */ /* 0x000fe200018e0604 */
[----:B------:R-:W-:Y:S02]  /*7a710*/  PRMT R42, R42, 0x3340, R0 ;  /* 0x000033402a2a7816 */ /* 0x000fe40000000000 */
[----:B------:R-:W-:Y:S02]  /*7a720*/  LOP3.LUT R12, R59, 0xffff, RZ, 0xc0, !PT ;  /* 0x0000ffff3b0c7812 */ /* 0x000fe400078ec0ff */
[----:B--2---:R-:W-:-:S04]  /*7a730*/  LOP3.LUT R14, R47, 0xffff, RZ, 0xc0, !PT ;  /* 0x0000ffff2f0e7812 */ /* 0x004fc800078ec0ff */
[----:B------:R-:W-:-:S04]  /*7a740*/  PRMT R11, R14, 0x3340, R31 ;  /* 0x000033400e0b7816 */ /* 0x000fc8000000001f */
[----:B------:R-:W-:Y:S02]  /*7a750*/  PRMT R10, R11, 0x5410, R10 ;  /* 0x000054100b0a7816 */ /* 0x000fe4000000000a */
[----:B------:R-:W-:-:S03]  /*7a760*/  SHF.R.U32.HI R11, RZ, 0x8, R14 ;  /* 0x00000008ff0b7819 */ /* 0x000fc6000001160e */
[----:B------:R0:W-:Y:S01]  /*7a770*/  STL [R1+0xbb0], R10 ;  /* 0x000bb00a01007387 */ /* 0x0001e20000100800 */
[----:B------:R-:W-:Y:S02]  /*7a780*/  LOP3.LUT R11, R11, 0xffff, RZ, 0xc0, !PT ;  /* 0x0000ffff0b0b7812 */ /* 0x000fe400078ec0ff */
[----:B0-----:R-:W-:-:S04]  /*7a790*/  SHF.R.U32.HI R10, RZ, 0x8, R31 ;  /* 0x00000008ff0a7819 */ /* 0x001fc8000001161f */
[----:B------:R-:W-:Y:S01]  /*7a7a0*/  LOP3.LUT R10, R10, 0xffff, RZ, 0xc0, !PT ;  /* 0x0000ffff0a0a7812 */ /* 0x000fe200078ec0ff */
[----:B------:R-:W-:Y:S03]  /*7a7b0*/  STL.64 [R1+0x208], R24 ;  /* 0x0002081801007387 */ /* 0x000fe60000100a00 */
[----:B------:R-:W-:Y:S01]  /*7a7c0*/  PRMT R10, R11, 0x3340, R10 ;  /* 0x000033400b0a7816 */ /* 0x000fe2000000000a */
[----:B------:R-:W-:Y:S04]  /*7a7d0*/  STL [R1+0x2b20], R42 ;  /* 0x002b202a01007387 */ /* 0x000fe80000100800 */
[----:B------:R0:W-:Y:S04]  /*7a7e0*/  STL [R1+0x624], R10 ;  /* 0x0006240a01007387 */ /* 0x0001e80000100800 */
[----:B------:R-:W2:Y:S01]  /*7a7f0*/  LDL.LU R59, [R1+0x2b74] ;  /* 0x002b7400013b7983 */ /* 0x000ea20000300800 */
[----:B0-----:R-:W-:-:S05]  /*7a800*/  LOP3.LUT R10, R13, 0xffff, RZ, 0xc0, !PT ;  /* 0x0000ffff0d0a7812 */ /* 0x001fca00078ec0ff */
[----:B------:R0:W-:Y:S04]  /*7a810*/  STL [R1+0x640], R10 ;  /* 0x0006400a01007387 */ /* 0x0001e80000100800 */
[----:B------:R-:W4:Y:S04]  /*7a820*/  LDL.LU R34, [R1+0x874] ;  /* 0x0008740001227983 */ /* 0x000f280000300800 */
[----:B------:R-:W2:Y:S01]  /*7a830*/  LDL.LU R47, [R1+0x6c] ;  /* 0x00006c00012f7983 */ /* 0x000ea20000300800 */
[----:B------:R-:W-:Y:S02]  /*7a840*/  LOP3.LUT R32, R32, 0xffff, RZ, 0xc0, !PT ;  /* 0x0000ffff20207812 */ /* 0x000fe400078ec0ff */
[----:B0-----:R-:W-:-:S02]  /*7a850*/  PRMT R10, R10, 0x3340, R0 ;  /* 0x000033400a0a7816 */ /* 0x001fc40000000000 */
[----:B------:R-:W-:Y:S02]  /*7a860*/  PRMT R11, R12, 0x3340, R32 ;  /* 0x000033400c0b7816 */ /* 0x000fe40000000020 */
[----:B------:R-:W-:Y:S02]  /*7a870*/  IADD3 R24, P3, R58, R5, RZ ;  /* 0x000000053a187210 */ /* 0x000fe40007f7e0ff */
[----:B------:R-:W-:-:S03]  /*7a880*/  PRMT R10, R11, 0x5410, R10 ;  /* 0x000054100b0a7816 */ /* 0x000fc6000000000a */
[----:B------:R-:W-:Y:S02]  /*7a890*/  IMAD.X R25, R9, 0x1, R7, P3 ;  /* 0x0000000109197824 */ /* 0x000fe400018e0607 */
[----:B------:R0:W-:Y:S04]  /*7a8a0*/  STL [R1+0xbac], R10 ;  /* 0x000bac0a01007387 */ /* 0x0001e80000100800 */
[----:B------:R1:W-:Y:S01]  /*7a8b0*/  STL.64 [R1+0x200], R24 ;  /* 0x0002001801007387 */ /* 0x0003e20000100a00 */
[----:B0-----:R-:W-:-:S05]  /*7a8c0*/  IADD3 R10, P3, R58, R6, RZ ;  /* 0x000000063a0a7210 */ /* 0x001fca0007f7e0ff */
[----:B------:R-:W-:Y:S01]  /*7a8d0*/  IMAD.X R11, R9, 0x1, R8, P3 ;  /* 0x00000001090b7824 */ /* 0x000fe200018e0608 */
[----:B-1----:R-:W2:Y:S01]  /*7a8e0*/  LDL.LU R24, [R1+0x11b8] ;  /* 0x0011b80001187983 */ /* 0x002ea20000300800 */
[----:B------:R-:W-:-:S03]  /*7a8f0*/  SHF.R.U32.HI R9, RZ, 0x8, R32 ;  /* 0x00000008ff097819 */ /* 0x000fc60000011620 */
[----:B------:R0:W-:Y:S01]  /*7a900*/  STL.64 [R1+0x1e8], R10 ;  /* 0x0001e80a01007387 */ /* 0x0001e20000100a00 */
[----:B------:R-:W-:Y:S02]  /*7a910*/  LOP3.LUT R9, R9, 0xffff, RZ, 0xc0, !PT ;  /* 0x0000ffff09097812 */ /* 0x000fe400078ec0ff */
[----:B------:R-:W-:Y:S02]  /*7a920*/  LOP3.LUT R23, R23, 0xffff, RZ, 0xc0, !PT ;  /* 0x0000ffff17177812 */ /* 0x000fe400078ec0ff */
[----:B------:R-:W-:Y:S02]  /*7a930*/  LOP3.LUT R41, R41, 0xffff, RZ, 0xc0, !PT ;  /* 0x0000ffff29297812 */ /* 0x000fe400078ec0ff */
[----:B0-----:R-:W-:-:S04]  /*7a940*/  SHF.R.U32.HI R10, RZ, 0x8, R12 ;  /* 0x00000008ff0a7819 */ /* 0x001fc8000001160c */
[----:B------:R-:W-:Y:S02]  /*7a950*/  LOP3.LUT R10, R10, 0xffff, RZ, 0xc0, !PT ;  /* 0x0000ffff0a0a7812 */ /* 0x000fe400078ec0ff */
[----:B---3--:R-:W-:Y:S02]  /*7a960*/  LOP3.LUT R11, R15, 0xffff, RZ, 0xc0, !PT ;  /* 0x0000ffff0f0b7812 */ /* 0x008fe400078ec0ff */
[----:B------:R-:W-:Y:S02]  /*7a970*/  PRMT R58, R10, 0x3340, R9 ;  /* 0x000033400a3a7816 */ /* 0x000fe40000000009 */
[----:B------:R-:W-:Y:S02]  /*7a980*/  PRMT R9, R23, 0x3340, R0 ;  /* 0x0000334017097816 */ /* 0x000fe40000000000 */
[----:B------:R-:W-:-:S04]  /*7a990*/  PRMT R10, R11, 0x3340, R41 ;  /* 0x000033400b0a7816 */ /* 0x000fc80000000029 */
[----:B------:R-:W-:Y:S02]  /*7a9a0*/  PRMT R12, R10, 0x5410, R9 ;  /* 0x000054100a0c7816 */ /* 0x000fe40000000009 */
[----:B------:R-:W-:Y:S02]  /*7a9b0*/  SHF.R.U32.HI R9, RZ, 0x8, R41 ;  /* 0x00000008ff097819 */ /* 0x000fe40000011629 */
[----:B------:R-:W-:Y:S02]  /*7a9c0*/  SHF.R.U32.HI R41, RZ, 0x8, R23 ;  /* 0x00000008ff297819 */ /* 0x000fe40000011617 */
[----:B------:R-:W-:Y:S02]  /*7a9d0*/  SHF.R.U32.HI R10, RZ, 0x8, R11 ;  /* 0x00000008ff0a7819 */ /* 0x000fe4000001160b */
[----:B------:R-:W-:Y:S02]  /*7a9e0*/  LOP3.LUT R41, R41, 0xffff, RZ, 0xc0, !PT ;  /* 0x0000ffff29297812 */ /* 0x000fe400078ec0ff */
[----:B------:R-:W-:-:S02]  /*7a9f0*/  LOP3.LUT R10, R10, 0xffff, RZ, 0xc0, !PT ;  /* 0x0000ffff0a0a7812 */ /* 0x000fc400078ec0ff */
[----:B------:R-:W-:Y:S01]  /*7aa00*/  LOP3.LUT R9, R9, 0xffff, RZ, 0xc0, !PT ;  /* 0x0000ffff09097812 */ /* 0x000fe200078ec0ff */
[----:B------:R-:W-:Y:S01]  /*7aa10*/  STL [R1+0x2aec], R58 ;  /* 0x002aec3a01007387 */ /* 0x000fe20000100800 */
[--C-:B------:R-:W-:Y:S02]  /*7aa20*/  PRMT R41, R41, 0x3340, R0.reuse ;  /* 0x0000334029297816 */ /* 0x100fe40000000000 */
[----:B------:R-:W-:Y:S01]  /*7aa30*/  PRMT R9, R10, 0x3340, R9 ;  /* 0x000033400a097816 */ /* 0x000fe20000000009 */
[----:B------:R-:W-:Y:S01]  /*7aa40*/  STL [R1+0xba8], R12 ;  /* 0x000ba80c01007387 */ /* 0x000fe20000100800 */
[----:B------:R-:W-:Y:S02]  /*7aa50*/  LOP3.LUT R22, R22, 0xffff, RZ, 0xc0, !PT ;  /* 0x0000ffff16167812 */ /* 0x000fe400078ec0ff */
[----:B------:R-:W-:Y:S01]  /*7aa60*/  LOP3.LUT R40, R40, 0xffff, RZ, 0xc0, !PT ;  /* 0x0000ffff28287812 */ /* 0x000fe200078ec0ff */
[----:B------:R-:W-:Y:S04]  /*7aa70*/  STL [R1+0x2b1c], R41 ;  /* 0x002b1c2901007387 */ /* 0x000fe80000100800 */
[----:B------:R0:W-:Y:S02]  /*7aa80*/  STL [R1+0x620], R9 ;  /* 0x0006200901007387 */ /* 0x0001e40000100800 */
[----:B0-----:R-:W-:-:S02]  /*7aa90*/  PRMT R9, R22, 0x3340, R0 ;  /* 0x0000334016097816 */ /* 0x001fc40000000000 */
[----:B----4-:R-:W-:Y:S02]  /*7aaa0*/  LOP3.LUT R12, R34, 0xffff, RZ, 0xc0, !PT ;  /* 0x0000ffff220c7812 */ /* 0x010fe400078ec0ff */
[----:B------:R-:W3:Y:S02]  /*7aab0*/  LDL.LU R34, [R1+0xa40] ;  /* 0x000a400001227983 */ /* 0x000ee40000300800 */
[----:B------:R-:W-:-:S04]  /*7aac0*/  PRMT R10, R12, 0x3340, R40 ;  /* 0x000033400c0a7816 */ /* 0x000fc80000000028 */
[----:B------:R-:W-:Y:S02]  /*7aad0*/  PRMT R9, R10, 0x5410, R9 ;  /* 0x000054100a097816 */ /* 0x000fe40000000009 */
[----:B--2---:R-:W-:-:S03]  /*7aae0*/  LOP3.LUT R11, R47, 0xffff, RZ, 0xc0, !PT ;  /* 0x0000ffff2f0b7812 */ /* 0x004fc600078ec0ff */
[----:B------:R0:W-:Y:S04]  /*7aaf0*/  STL [R1+0xba4], R9 ;  /* 0x000ba40901007387 */ /* 0x0001e80000100800 */
[----:B------:R-:W2:Y:S01]  /*7ab00*/  LDL.LU R47, [R1+0x48] ;  /* 0x00004800012f7983 */ /* 0x000ea20000300800 */
[----:B------:R-:W-:Y:S02]  /*7ab10*/  LOP3.LUT R16, R16, 0xffff, RZ, 0xc0, !PT ;  /* 0x0000ffff10107812 */ /* 0x000fe400078ec0ff */
[----:B------:R-:W-:Y:S02]  /*7ab20*/  LOP3.LUT R36, R36, 0xffff, RZ, 0xc0, !PT ;  /* 0x0000ffff24247812 */ /* 0x000fe400078ec0ff */
[----:B0-----:R-:W-:Y:S02]  /*7ab30*/  PRMT R9, R16, 0x3340, R0 ;  /* 0x0000334010097816 */ /* 0x001fe40000000000 */
[----:B------:R-:W-:-:S04]  /*7ab40*/  PRMT R10, R11, 0x3340, R36 ;  /* 0x000033400b0a7816 */ /* 0x000fc80000000024 */
[----:B------:R-:W-:Y:S02]  /*7ab50*/  PRMT R10, R10, 0x5410, R9 ;  /* 0x000054100a0a7816 */ /* 0x000fe40000000009 */
[----:B------:R-:W-:Y:S02]  /*7ab60*/  SHF.R.U32.HI R13, RZ, 0x8, R11 ;  /* 0x00000008ff0d7819 */ /* 0x000fe4000001160b */
[----:B------:R-:W-:Y:S02]  /*7ab70*/  SHF.R.S32.HI R9, RZ, 0x1f, R24 ;  /* 0x0000001fff097819 */ /* 0x000fe40000011418 */
[----:B------:R-:W-:Y:S01]  /*7ab80*/  IADD3 R14, P3, R24, R0, RZ ;  /* 0x00000000180e7210 */ /* 0x000fe20007f7e0ff */
[----:B------:R0:W-:Y:S01]  /*7ab90*/  STL [R1+0xba0], R10 ;  /* 0x000ba00a01007387 */ /* 0x0001e20000100800 */
[----:B------:R-:W-:Y:S02]  /*7aba0*/  SHF.R.U32.HI R11, RZ, 0x8, R12 ;  /* 0x00000008ff0b7819 */ /* 0x000fe4000001160c */
[----:B------:R-:W-:Y:S01]  /*7abb0*/  SHF.R.U32.HI R12, RZ, 0x8, R36 ;  /* 0x00000008ff0c7819 */ /* 0x000fe20000011624 */
[----:B------:R-:W-:Y:S01]  /*7abc0*/  IMAD.X R15, R9, 0x1, R2, P3 ;  /* 0x00000001090f7824 */ /* 0x000fe200018e0602 */
[----:B------:R-:W-:-:S02]  /*7abd0*/  LOP3.LUT R11, R11, 0xffff, RZ, 0xc0, !PT ;  /* 0x0000ffff0b0b7812 */ /* 0x000fc400078ec0ff */
[----:B0-----:R-:W-:Y:S02]  /*7abe0*/  SHF.R.U32.HI R10, RZ, 0x8, R40 ;  /* 0x00000008ff0a7819 */ /* 0x001fe40000011628 */
[----:B------:R-:W-:Y:S02]  /*7abf0*/  LOP3.LUT R13, R13, 0xffff, RZ, 0xc0, !PT ;  /* 0x0000ffff0d0d7812 */ /* 0x000fe400078ec0ff */
[----:B------:R-:W-:Y:S02]  /*7ac00*/  LOP3.LUT R10, R10, 0xffff, RZ, 0xc0, !PT ;  /* 0x0000ffff0a0a7812 */ /* 0x000fe400078ec0ff */
[----:B------:R-:W-:Y:S01]  /*7ac10*/  LOP3.LUT R12, R12, 0xffff, RZ, 0xc0, !PT ;  /* 0x0000ffff0c0c7812 */ /* 0x000fe200078ec0ff */
[----:B------:R0:W-:Y:S03]  /*7ac20*/  STL.64 [R1+0x1e0], R14 ;  /* 0x0001e00e01007387 */ /* 0x0001e60000100a00 */
[----:B------:R-:W-:-:S02]  /*7ac30*/  PRMT R12, R13, 0x3340, R12 ;  /* 0x000033400d0c7816 */ /* 0x000fc4000000000c */
[----:B0-----:R-:W-:-:S05]  /*7ac40*/  PRMT R14, R11, 0x3340, R10 ;  /* 0x000033400b0e7816 */ /* 0x001fca000000000a */
[----:B------:R-:W-:Y:S04]  /*7ac50*/  STL [R1+0xfc], R14 ;  /* 0x0000fc0e01007387 */ /* 0x000fe80000100800 */
[----:B------:R-:W-:Y:S04]  /*7ac60*/  STL [R1+0xf8], R12 ;  /* 0x0000f80c01007387 */ /* 0x000fe80000100800 */
[----:B------:R-:W4:Y:S04]  /*7ac70*/  LDL.LU R46, [R1+0xa3c] ;  /* 0x000a3c00012e7983 */ /* 0x000f280000300800 */
[----:B------:R-:W4:Y:S01]  /*7ac80*/  LDL.LU R35, [R1+0x40] ;  /* 0x0000400001237983 */ /* 0x000f220000300800 */
[----:B------:R-:W-:-:S02]  /*7ac90*/  IADD3 R10, P3, R24, R3, RZ ;  /* 0x00000003180a7210 */ /* 0x000fc40007f7e0ff */
[----:B------:R-:W-:Y:S02]  /*7aca0*/  SHF.R.U32.HI R40, RZ, 0x8, R16 ;  /* 0x00000008ff287819 */ /* 0x000fe40000011610 */
[----:B------:R-:W-:Y:S01]  /*7acb0*/  SHF.R.U32.HI R39, RZ, 0x8, R22 ;  /* 0x00000008ff277819 */ /* 0x000fe20000011616 */
[----:B------:R-:W-:Y:S01]  /*7acc0*/  IMAD.X R11, R9, 0x1, R4, P3 ;  /* 0x00000001090b7824 */ /* 0x000fe200018e0604 */
[----:B------:R-:W-:Y:S02]  /*7acd0*/  LOP3.LUT R29, R29, 0xffff, RZ, 0xc0, !PT ;  /* 0x0000ffff1d1d7812 */ /* 0x000fe400078ec0ff */
[----:B------:R-:W-:Y:S02]  /*7ace0*/  LOP3.LUT R40, R40, 0xffff, RZ, 0xc0, !PT ;  /* 0x0000ffff28287812 */ /* 0x000fe400078ec0ff */
[----:B------:R-:W-:Y:S01]  /*7acf0*/  LOP3.LUT R39, R39, 0xffff, RZ, 0xc0, !PT ;  /* 0x0000ffff27277812 */ /* 0x000fe200078ec0ff */
[----:B------:R0:W-:Y:S01]  /*7ad00*/  STL.64 [R1+0x1c8], R10 ;  /* 0x0001c80a01007387 */ /* 0x0001e20000100a00 */
[----:B------:R-:W-:-:S02]  /*7ad10*/  PRMT R40, R40, 0x3340, R0 ;  /* 0x0000334028287816 */ /* 0x000fc40000000000 */
[----:B------:R-:W-:-:S03]  /*7ad20*/  PRMT R39, R39, 0x3340, R0 ;  /* 0x0000334027277816 */ /* 0x000fc60000000000 */
[----:B------:R-:W-:Y:S01]  /*7ad30*/  STL [R1+0x2b18], R40 ;  /* 0x002b182801007387 */ /* 0x000fe20000100800 */
[----:B0-----:R-:W-:-:S03]  /*7ad40*/  PRMT R10, R29, 0x3340, R0 ;  /* 0x000033401d0a7816 */ /* 0x001fc60000000000 */
[----:B------:R-:W-:Y:S04]  /*7ad50*/  STL [R1+0x2b14], R39 ;  /* 0x002b142701007387 */ /* 0x000fe80000100800 */
[----:B------:R-:W4:Y:S01]  /*7ad60*/  LDL.LU R15, [R1+0xcc] ;  /* 0x0000cc00010f7983 */ /* 0x000f220000300800 */
[----:B---3--:R-:W-:Y:S02]  /*7ad70*/  LOP3.LUT R13, R34, 0xffff, RZ, 0xc0, !PT ;  /* 0x0000ffff220d7812 */ /* 0x008fe400078ec0ff */
[----:B--2---:R-:W-:-:S04]  /*7ad80*/  LOP3.LUT R12, R47, 0xffff, RZ, 0xc0, !PT ;  /* 0x0000ffff2f0c7812 */ /* 0x004fc800078ec0ff */
[----:B------:R-:W-:-:S04]  /*7ad90*/  PRMT R11, R13, 0x3340, R12 ;  /* 0x000033400d0b7816 */ /* 0x000fc8000000000c */
[----:B------:R-:W-:-:S05]  /*7ada0*/  PRMT R10, R11, 0x5410, R10 ;  /* 0x000054100b0a7816 */ /* 0x000fca000000000a */
[----:B------:R0:W-:Y:S04]  /*7adb0*/  STL [R1+0xb9c], R10 ;  /* 0x000b9c0a01007387 */ /* 0x0001e80000100800 */
[----:B------:R-:W2:Y:S01]  /*7adc0*/  LDL.LU R34, [R1+0x20] ;  /* 0x0000200001227983 */ /* 0x000ea20000300800 */
[----:B------:R-:W-:Y:S02]  /*7add0*/  LOP3.LUT R17, R59, 0xffff, RZ, 0xc0, !PT ;  /* 0x0000ffff3b117812 */ /* 0x000fe400078ec0ff */
[----:B------:R-:W-:Y:S01]  /*7ade0*/  LOP3.LUT R16, R37, 0xffff, RZ, 0xc0, !PT ;  /* 0x0000ffff25107812 */ /* 0x000fe200078ec0ff */
[----:B------:R-:W3:Y:S01]  /*7adf0*/  LDL.LU R47, [R1+0x11bc] ;  /* 0x0011bc00012f7983 */ /* 0x000ee20000300800 */
[----:B------:R-:W-:Y:S02]  /*7ae00*/  SHF.R.U32.HI R11, RZ, 0x8, R17 ;  /* 0x00000008ff0b7819 */ /* 0x000fe40000011611 */
[----:B0-----:R-:W-:-:S02]  /*7ae10*/  SHF.R.U32.HI R10, RZ, 0x8, R16 ;  /* 0x00000008ff0a7819 */ /* 0x001fc40000011610 */
        /* <DEDUP_REMOVED lines=8> */
[----:B------:R-:W-:Y:S01]  /*7aea0*/  LOP3.LUT R28, R28, 0xffff, RZ, 0xc0, !PT ;  /* 0x0000ffff1c1c7812 */ /* 0x000fe200078ec0ff */
[----:B------:R-:W-:Y:S04]  /*7aeb0*/  STL [R1+0x2af0], R59 ;  /* 0x002af03b01007387 */ /* 0x000fe80000100800 */
[----:B------:R0:W-:Y:S01]  /*7aec0*/  STL [R1+0xf4], R10 ;  /* 0x0000f40a01007387 */ /* 0x0001e20000100800 */
[----:B------:R-:W-:-:S02]  /*7aed0*/  IADD3 R22, P3, R24, R5, RZ ;  /* 0x0000000518167210 */ /* 0x000fc40007f7e0ff */
[----:B0-----:R-:W-:Y:S02]  /*7aee0*/  PRMT R10, R28, 0x3340, R0 ;  /* 0x000033401c0a7816 */ /* 0x001fe40000000000 */
[----:B----4-:R-:W-:Y:S02]  /*7aef0*/  LOP3.LUT R13, R46, 0xffff, RZ, 0xc0, !PT ;  /* 0x0000ffff2e0d7812 */ /* 0x010fe400078ec0ff */
[----:B------:R-:W-:-:S04]  /*7af00*/  LOP3.LUT R12, R35, 0xffff, RZ, 0xc0, !PT ;  /* 0x0000ffff230c7812 */ /* 0x000fc800078ec0ff */
[----:B------:R-:W-:-:S04]  /*7af10*/  PRMT R11, R13, 0x3340, R12 ;  /* 0x000033400d0b7816 */ /* 0x000fc8000000000c */
[----:B------:R-:W-:Y:S01]  /*7af20*/  PRMT R10, R11, 0x5410, R10 ;  /* 0x000054100b0a7816 */ /* 0x000fe2000000000a */
[----:B------:R-:W-:-:S04]  /*7af30*/  IMAD.X R23, R9, 0x1, R7, P3 ;  /* 0x0000000109177824 */ /* 0x000fc800018e0607 */
[----:B------:R0:W-:Y:S02]  /*7af40*/  STL [R1+0xb98], R10 ;  /* 0x000b980a01007387 */ /* 0x0001e40000100800 */
[----:B0-----:R-:W-:Y:S02]  /*7af50*/  IADD3 R10, P3, R24, R6, RZ ;  /* 0x00000006180a7210 */ /* 0x001fe40007f7e0ff */
[----:B------:R-:W-:Y:S03]  /*7af60*/  STL.64 [R1+0x1c0], R22 ;  /* 0x0001c01601007387 */ /* 0x000fe60000100a00 */
[----:B------:R-:W-:Y:S01]  /*7af70*/  IMAD.X R11, R9, 0x1, R8, P3 ;  /* 0x00000001090b7824 */ /* 0x000fe200018e0608 */
[----:B------:R-:W4:Y:S01]  /*7af80*/  LDL.LU R35, [R1+0x868] ;  /* 0x0008680001237983 */ /* 0x000f220000300800 */
[----:B------:R-:W-:-:S03]  /*7af90*/  SHF.R.U32.HI R9, RZ, 0x8, R12 ;  /* 0x00000008ff097819 */ /* 0x000fc6000001160c */
[----:B------:R-:W4:Y:S01]  /*7afa0*/  LDL.LU R24, [R1+0x24] ;  /* 0x0000240001187983 */ /* 0x000f220000300800 */
[----:B------:R-:W-:-:S03]  /*7afb0*/  SHF.R.U32.HI R38, RZ, 0x8, R28 ;  /* 0x00000008ff267819 */ /* 0x000fc6000001161c */
[----:B------:R0:W-:Y:S01]  /*7afc0*/  STL.64 [R1+0x188], R10 ;  /* 0x0001880a01007387 */ /* 0x0001e20000100a00 */
[----:B------:R-:W-:Y:S02]  /*7afd0*/  LOP3.LUT R9, R9, 0xffff, RZ, 0xc0, !PT ;  /* 0x0000ffff09097812 */ /* 0x000fe400078ec0ff */
[----:B------:R-:W-:Y:S01]  /*7afe0*/  LOP3.LUT R38, R38, 0xffff, RZ, 0xc0, !PT ;  /* 0x0000ffff26267812 */ /* 0x000fe200078ec0ff */
[----:B------:R-:W4:Y:S01]  /*7aff0*/  LDL.LU R46, [R1+0x11c0] ;  /* 0x0011c000012e7983 */ /* 0x000f220000300800 */
[----:B0-----:R-:W-:-:S04]  /*7b000*/  SHF.R.U32.HI R10, RZ, 0x8, R13 ;  /* 0x00000008ff0a7819 */ /* 0x001fc8000001160d */
[----:B------:R-:W-:Y:S02]  /*7b010*/  LOP3.LUT R10, R10, 0xffff, RZ, 0xc0, !PT ;  /* 0x0000ffff0a0a7812 */ /* 0x000fe400078ec0ff */
[----:B------:R-:W-:Y:S02]  /*7b020*/  PRMT R38, R38, 0x3340, R0 ;  /* 0x0000334026267816 */ /* 0x000fe40000000000 */
[----:B------:R-:W-:Y:S02]  /*7b030*/  PRMT R9, R10, 0x3340, R9 ;  /* 0x000033400a097816 */ /* 0x000fe40000000009 */
[----:B------:R-:W-:-:S03]  /*7b040*/  LOP3.LUT R12, R15, 0xffff, RZ, 0xc0, !PT ;  /* 0x0000ffff0f0c7812 */ /* 0x000fc600078ec0ff */
[----:B------:R0:W-:Y:S04]  /*7b050*/  STL [R1+0xf0], R9 ;  /* 0x0000f00901007387 */ /* 0x0001e80000100800 */
[----:B------:R-:W-:Y:S04]  /*7b060*/  STL [R1+0x2b10], R38 ;  /* 0x002b102601007387 */ /* 0x000fe80000100800 */
[----:B------:R-:W4:Y:S01]  /*7b070*/  LDL.LU R15, [R1+0xa5c] ;  /* 0x000a5c00010f7983 */ /* 0x000f220000300800 */
[----:B--2---:R-:W-:-:S03]  /*7b080*/  LOP3.LUT R11, R34, 0xffff, RZ, 0xc0, !PT ;  /* 0x0000ffff220b7812 */ /* 0x004fc600078ec0ff */
[----:B------:R-:W2:Y:S01]  /*7b090*/  LDL.LU R34, [R1+0x68] ;  /* 0x0000680001227983 */ /* 0x000ea20000300800 */
[----:B------:R-:W-:Y:S02]  /*7b0a0*/  LOP3.LUT R20, R20, 0xffff, RZ, 0xc0, !PT ;  /* 0x0000ffff14147812 */ /* 0x000fe400078ec0ff */
[----:B------:R-:W-:Y:S02]  /*7b0b0*/  PRMT R10, R12, 0x3340, R11 ;  /* 0x000033400c0a7816 */ /* 0x000fe4000000000b */
[----:B0-----:R-:W-:-:S04]  /*7b0c0*/  PRMT R9, R20, 0x3340, R0 ;  /* 0x0000334014097816 */ /* 0x001fc80000000000 */
[----:B------:R-:W-:Y:S02]  /*7b0d0*/  PRMT R9, R10, 0x5410, R9 ;  /* 0x000054100a097816 */ /* 0x000fe40000000009 */
[----:B------:R-:W-:-:S03]  /*7b0e0*/  SHF.R.U32.HI R12, RZ, 0x8, R12 ;  /* 0x00000008ff0c7819 */ /* 0x000fc6000001160c */
[----:B------:R0:W-:Y:S01]  /*7b0f0*/  STL [R1+0xb94], R9 ;  /* 0x000b940901007387 */ /* 0x0001e20000100800 */
[----:B---3--:R-:W-:Y:S02]  /*7b100*/  SHF.R.S32.HI R10, RZ, 0x1f, R47 ;  /* 0x0000001fff0a7819 */ /* 0x008fe4000001142f */
[----:B------:R-:W-:Y:S02]  /*7b110*/  IADD3 R22, P3, R47, R0, RZ ;  /* 0x000000002f167210 */ /* 0x000fe40007f7e0ff */
[----:B0-----:R-:W-:Y:S02]  /*7b120*/  SHF.R.U32.HI R9, RZ, 0x8, R11 ;  /* 0x00000008ff097819 */ /* 0x001fe4000001160b */
[----:B------:R-:W-:Y:S02]  /*7b130*/  LOP3.LUT R11, R12, 0xffff, RZ, 0xc0, !PT ;  /* 0x0000ffff0c0b7812 */ /* 0x000fe400078ec0ff */
[----:B------:R-:W-:Y:S01]  /*7b140*/  LOP3.LUT R9, R9, 0xffff, RZ, 0xc0, !PT ;  /* 0x0000ffff09097812 */ /* 0x000fe200078ec0ff */
[----:B------:R-:W-:-:S03]  /*7b150*/  IMAD.X R23, R10, 0x1, R2, P3 ;  /* 0x000000010a177824 */ /* 0x000fc600018e0602 */
[----:B------:R-:W-:Y:S02]  /*7b160*/  PRMT R11, R11, 0x3340, R9 ;  /* 0x000033400b0b7816 */ /* 0x000fe40000000009 */
[----:B------:R-:W-:Y:S04]  /*7b170*/  STL.64 [R1+0x180], R22 ;  /* 0x0001801601007387 */ /* 0x000fe80000100a00 */
[----:B------:R0:W-:Y:S01]  /*7b180*/  STL [R1+0x8c], R11 ;  /* 0x00008c0b01007387 */ /* 0x0001e20000100800 */
[----:B------:R-:W-:Y:S02]  /*7b190*/  LOP3.LUT R33, R33, 0xffff, RZ, 0xc0, !PT ;  /* 0x0000ffff21217812 */ /* 0x000fe400078ec0ff */
[----:B----4-:R-:W-:Y:S02]  /*7b1a0*/  LOP3.LUT R13, R35, 0xffff, RZ, 0xc0, !PT ;  /* 0x0000ffff230d7812 */ /* 0x010fe400078ec0ff */
[----:B------:R-:W-:-:S02]  /*7b1b0*/  LOP3.LUT R9, R24, 0xffff, RZ, 0xc0, !PT ;  /* 0x0000ffff18097812 */ /* 0x000fc400078ec0ff */
[----:B0-----:R-:W-:Y:S02]  /*7b1c0*/  SHF.R.U32.HI R11, RZ, 0x8, R13 ;  /* 0x00000008ff0b7819 */ /* 0x001fe4000001160d */
[--C-:B------:R-:W-:Y:S02]  /*7b1d0*/  PRMT R13, R13, 0x3340, R9.reuse ;  /* 0x000033400d0d7816 */ /* 0x100fe40000000009 */
[----:B------:R-:W-:Y:S02]  /*7b1e0*/  SHF.R.U32.HI R9, RZ, 0x8, R9 ;  /* 0x00000008ff097819 */ /* 0x000fe40000011609 */
[----:B------:R-:W-:Y:S02]  /*7b1f0*/  LOP3.LUT R11, R11, 0xffff, RZ, 0xc0, !PT ;  /* 0x0000ffff0b0b7812 */ /* 0x000fe400078ec0ff */
[----:B------:R-:W-:-:S04]  /*7b200*/  LOP3.LUT R9, R9, 0xffff, RZ, 0xc0, !PT ;  /* 0x0000ffff09097812 */ /* 0x000fc800078ec0ff */
[----:B------:R-:W-:Y:S02]  /*7b210*/  PRMT R9, R11, 0x3340, R9 ;  /* 0x000033400b097816 */ /* 0x000fe40000000009 */
[----:B------:R-:W-:-:S03]  /*7b220*/  IADD3 R22, P3, R46, R0, RZ ;  /* 0x000000002e167210 */ /* 0x000fc60007f7e0ff */
[----:B------:R0:W-:Y:S01]  /*7b230*/  STL [R1+0x7c], R9 ;  /* 0x00007c0901007387 */ /* 0x0001e20000100800 */
[----:B------:R-:W-:-:S03]  /*7b240*/  PRMT R11, R33, 0x3340, R0 ;  /* 0x00003340210b7816 */ /* 0x000fc60000000000 */
[----:B------:R1:W-:Y:S01]  /*7b250*/  STL [R1+0x2af4], R2 ;  /* 0x002af40201007387 */ /* 0x0003e20000100800 */
[----:B0-----:R-:W-:Y:S02]  /*7b260*/  SHF.R.S32.HI R9, RZ, 0x1f, R46 ;  /* 0x0000001fff097819 */ /* 0x001fe4000001142e */
[----:B------:R-:W-:-:S03]  /*7b270*/  LOP3.LUT R15, R15, 0xffff, RZ, 0xc0, !PT ;  /* 0x0000ffff0f0f7812 */ /* 0x000fc600078ec0ff */
[----:B------:R-:W-:-:S05]  /*7b280*/  IMAD.X R23, R9, 0x1, R2, P3 ;  /* 0x0000000109177824 */ /* 0x000fca00018e0602 */
[----:B------:R0:W-:Y:S01]  /*7b290*/  STL.64 [R1+0x158], R22 ;  /* 0x0001581601007387 */ /* 0x0001e20000100a00 */
[----:B--2---:R-:W-:-:S04]  /*7b2a0*/  LOP3.LUT R14, R34, 0xffff, RZ, 0xc0, !PT ;  /* 0x0000ffff220e7812 */ /* 0x004fc800078ec0ff */
[----:B------:R-:W-:-:S04]  /*7b2b0*/  PRMT R12, R15, 0x3340, R14 ;  /* 0x000033400f0c7816 */ /* 0x000fc8000000000e */
[----:B-1----:R-:W-:-:S05]  /*7b2c0*/  PRMT R2, R12, 0x5410, R11 ;  /* 0x000054100c027816 */ /* 0x002fca000000000b */
[----:B------:R-:W-:Y:S04]  /*7b2d0*/  STL [R1+0xa40], R2 ;  /* 0x000a400201007387 */ /* 0x000fe80000100800 */
[----:B------:R-:W2:Y:S01]  /*7b2e0*/  LDL.LU R24, [R1+0xa68] ;  /* 0x000a680001187983 */ /* 0x000ea20000300800 */
[----:B0-----:R-:W-:-:S03]  /*7b2f0*/  IADD3 R22, P3, R47, R3, RZ ;  /* 0x000000032f167210 */ /* 0x001fc60007f7e0ff */
[----:B------:R-:W3:Y:S02]  /*7b300*/  LDL.LU R34, [R1+0x78] ;  /* 0x0000780001227983 */ /* 0x000ee40000300800 */
[----:B------:R-:W-:-:S05]  /*7b310*/  IMAD.X R23, R10, 0x1, R4, P3 ;  /* 0x000000010a177824 */ /* 0x000fca00018e0604 */
[----:B------:R0:W-:Y:S02]  /*7b320*/  STL.64 [R1+0x150], R22 ;  /* 0x0001501601007387 */ /* 0x0001e40000100a00 */
[----:B0-----:R-:W-:-:S05]  /*7b330*/  IADD3 R22, P3, R46, R3, RZ ;  /* 0x000000032e167210 */ /* 0x001fca0007f7e0ff */
[----:B------:R-:W-:Y:S01]  /*7b340*/  IMAD.X R23, R9, 0x1, R4, P3 ;  /* 0x0000000109177824 */ /* 0x000fe200018e0604 */
[----:B------:R-:W-:Y:S01]  /*7b350*/  IADD3 R2, P3, R47, R5, RZ ;  /* 0x000000052f027210 */ /* 0x000fe20007f7e0ff */
[----:B------:R0:W-:Y:S04]  /*7b360*/  STL [R1+0x2af8], R3 ;  /* 0x002af80301007387 */ /* 0x0001e80000100800 */
[----:B------:R-:W-:Y:S01]  /*7b370*/  STL [R1+0x2afc], R4 ;  /* 0x002afc0401007387 */ /* 0x000fe20000100800 */
[----:B0-----:R-:W-:-:S03]  /*7b380*/  IMAD.X R3, R10, 0x1, R7, P3 ;  /* 0x000000010a037824 */ /* 0x001fc600018e0607 */
[----:B------:R-:W-:Y:S04]  /*7b390*/  STL.64 [R1+0x128], R22 ;  /* 0x0001281601007387 */ /* 0x000fe80000100a00 */
[----:B------:R0:W-:Y:S04]  /*7b3a0*/  STL.64 [R1+0x120], R2 ;  /* 0x0001200201007387 */ /* 0x0001e80000100a00 */
[----:B------:R-:W-:Y:S01]  /*7b3b0*/  STL [R1+0x2b00], R5 ;  /* 0x002b000501007387 */ /* 0x000fe20000100800 */
[----:B0-----:R-:W-:-:S03]  /*7b3c0*/  IADD3 R2, P3, R46, R5, RZ ;  /* 0x000000052e027210 */ /* 0x001fc60007f7e0ff */
[----:B------:R-:W-:Y:S02]  /*7b3d0*/  STL [R1+0x2b04], R7 ;  /* 0x002b040701007387 */ /* 0x000fe40000100800 */
[----:B------:R-:W-:-:S05]  /*7b3e0*/  IMAD.X R3, R9, 0x1, R7, P3 ;  /* 0x0000000109037824 */ /* 0x000fca00018e0607 */
[----:B------:R0:W-:Y:S02]  /*7b3f0*/  STL.64 [R1+0x108], R2 ;  /* 0x0001080201007387 */ /* 0x0001e40000100a00 */
[----:B0-----:R-:W-:-:S05]  /*7b400*/  IADD3 R2, P3, R46, R6, RZ ;  /* 0x000000062e027210 */ /* 0x001fca0007f7e0ff */
[----:B------:R-:W-:-:S05]  /*7b410*/  IMAD.X R3, R9, 0x1, R8, P3 ;  /* 0x0000000109037824 */ /* 0x000fca00018e0608 */
[----:B------:R0:W-:Y:S04]  /*7b420*/  STL.64 [R1+0x100], R2 ;  /* 0x0001000201007387 */ /* 0x0001e80000100a00 */
[----:B------:R-:W4:Y:S04]  /*7b430*/  LDL.LU R45, [R1+0xa38] ;  /* 0x000a3800012d7983 */ /* 0x000f280000300800 */
[----:B------:R-:W4:Y:S01]  /*7b440*/  LDL.LU R46, [R1+0x3c] ;  /* 0x00003c00012e7983 */ /* 0x000f220000300800 */
[----:B------:R-:W-:Y:S02]  /*7b450*/  LOP3.LUT R19, R19, 0xffff, RZ, 0xc0, !PT ;  /* 0x0000ffff13137812 */ /* 0x000fe400078ec0ff */
[----:B0-----:R-:W-:Y:S01]  /*7b460*/  IADD3 R2, P3, R47, R6, RZ ;  /* 0x000000062f027210 */ /* 0x001fe20007f7e0ff */
[----:B------:R-:W-:Y:S01]  /*7b470*/  STL [R1+0x2b08], R6 ;  /* 0x002b080601007387 */ /* 0x000fe20000100800 */
[----:B------:R-:W-:-:S03]  /*7b480*/  LOP3.LUT R47, R21, 0xffff, RZ, 0xc0, !PT ;  /* 0x0000ffff152f7812 */ /* 0x000fc600078ec0ff */
[--C-:B------:R-:W-:Y:S01]  /*7b490*/  IMAD.X R3, R10, 0x1, R8.reuse, P3 ;  /* 0x000000010a037824 */ /* 0x100fe200018e0608 */
[----:B------:R-:W-:Y:S02]  /*7b4a0*/  PRMT R8, R19, 0x3340, R8 ;  /* 0x0000334013087816 */ /* 0x000fe40000000008 */
[----:B------:R-:W-:Y:S02]  /*7b4b0*/  PRMT R9, R17, 0x3340, R16 ;  /* 0x0000334011097816 */ /* 0x000fe40000000010 */
[----:B------:R0:W-:Y:S01]  /*7b4c0*/  STL.64 [R1+0xc8], R2 ;  /* 0x0000c80201007387 */ /* 0x0001e20000100a00 */
[----:B------:R-:W-:Y:S02]  /*7b4d0*/  SHF.R.U32.HI R11, RZ, 0x8, R15 ;  /* 0x00000008ff0b7819 */ /* 0x000fe4000001160f */
[----:B------:R-:W-:Y:S02]  /*7b4e0*/  SHF.R.U32.HI R10, RZ, 0x8, R14 ;  /* 0x00000008ff0a7819 */ /* 0x000fe4000001160e */
[----:B------:R-:W-:-:S02]  /*7b4f0*/  LOP3.LUT R11, R11, 0xffff, RZ, 0xc0, !PT ;  /* 0x0000ffff0b0b7812 */ /* 0x000fc400078ec0ff */
[----:B------:R-:W-:Y:S02]  /*7b500*/  LOP3.LUT R10, R10, 0xffff, RZ, 0xc0, !PT ;  /* 0x0000ffff0a0a7812 */ /* 0x000fe400078ec0ff */
[----:B0-----:R-:W-:Y:S02]  /*7b510*/  PRMT R2, R13, 0x5410, R8 ;  /* 0x000054100d027816 */ /* 0x001fe40000000008 */
[----:B------:R-:W-:-:S04]  /*7b520*/  PRMT R8, R47, 0x3340, R0 ;  /* 0x000033402f087816 */ /* 0x000fc80000000000 */
[----:B------:R-:W-:Y:S01]  /*7b530*/  PRMT R3, R9, 0x5410, R8 ;  /* 0x0000541009037816 */ /* 0x000fe20000000008 */
[----:B------:R0:W-:Y:S04]  /*7b540*/  STL [R1+0xa5c], R2 ;  /* 0x000a5c0201007387 */ /* 0x0001e80000100800 */
[----:B------:R-:W-:Y:S01]  /*7b550*/  STL [R1+0xb90], R3 ;  /* 0x000b900301007387 */ /* 0x000fe20000100800 */
[----:B0-----:R-:W-:Y:S02]  /*7b560*/  PRMT R2, R11, 0x3340, R10 ;  /* 0x000033400b027816 */ /* 0x001fe4000000000a */
[----:B--2---:R-:W-:Y:S02]  /*7b570*/  LOP3.LUT R11, R24, 0xffff, RZ, 0xc0, !PT ;  /* 0x0000ffff180b7812 */ /* 0x004fe400078ec0ff */
[----:B------:R-:W2:Y:S01]  /*7b580*/  LDL.LU R24, [R1+0xa34] ;  /* 0x000a340001187983 */ /* 0x000ea20000300800 */
[----:B------:R-:W-:-:S03]  /*7b590*/  LOP3.LUT R12, R48, 0xffff, RZ, 0xc0, !PT ;  /* 0x0000ffff300c7812 */ /* 0x000fc600078ec0ff */
[----:B------:R0:W-:Y:S04]  /*7b5a0*/  STL [R1+0x6c], R2 ;  /* 0x00006c0201007387 */ /* 0x0001e80000100800 */
[----:B------:R-:W2:Y:S01]  /*7b5b0*/  LDL.LU R48, [R1+0x2b70] ;  /* 0x002b700001307983 */ /* 0x000ea20000300800 */
[----:B---3--:R-:W-:Y:S02]  /*7b5c0*/  LOP3.LUT R10, R34, 0xffff, RZ, 0xc0, !PT ;  /* 0x0000ffff220a7812 */ /* 0x008fe400078ec0ff */
[----:B------:R-:W-:Y:S02]  /*7b5d0*/  PRMT R8, R12, 0x3340, R0 ;  /* 0x000033400c087816 */ /* 0x000fe40000000000 */
[----:B------:R-:W-:-:S04]  /*7b5e0*/  PRMT R9, R11, 0x3340, R10 ;  /* 0x000033400b097816 */ /* 0x000fc8000000000a */
[----:B0-----:R-:W-:Y:S02]  /*7b5f0*/  PRMT R2, R9, 0x5410, R8 ;  /* 0x0000541009027816 */ /* 0x001fe40000000008 */
[----:B------:R-:W-:Y:S02]  /*7b600*/  SHF.R.U32.HI R9, RZ, 0x8, R11 ;  /* 0x00000008ff097819 */ /* 0x000fe4000001160b */
[----:B------:R-:W-:Y:S02]  /*7b610*/  SHF.R.U32.HI R8, RZ, 0x8, R10 ;  /* 0x00000008ff087819 */ /* 0x000fe4000001160a */
[----:B------:R-:W-:Y:S02]  /*7b620*/  LOP3.LUT R9, R9, 0xffff, RZ, 0xc0, !PT ;  /* 0x0000ffff09097812 */ /* 0x000fe400078ec0ff */
[----:B------:R-:W-:Y:S01]  /*7b630*/  LOP3.LUT R8, R8, 0xffff, RZ, 0xc0, !PT ;  /* 0x0000ffff08087812 */ /* 0x000fe200078ec0ff */
[----:B------:R0:W-:Y:S01]  /*7b640*/  STL [R1+0xa3c], R2 ;  /* 0x000a3c0201007387 */ /* 0x0001e20000100800 */
[----:B------:R-:W-:-:S02]  /*7b650*/  LOP3.LUT R27, R27, 0xffff, RZ, 0xc0, !PT ;  /* 0x0000ffff1b1b7812 */ /* 0x000fc400078ec0ff */
[----:B0-----:R-:W-:-:S05]  /*7b660*/  PRMT R2, R9, 0x3340, R8 ;  /* 0x0000334009027816 */ /* 0x001fca0000000008 */
[----:B------:R0:W-:Y:S04]  /*7b670*/  STL [R1+0x68], R2 ;  /* 0x0000680201007387 */ /* 0x0001e80000100800 */
[----:B------:R-:W3:Y:S04]  /*7b680*/  LDL.LU R57, [R1+0xc08] ;  /* 0x000c080001397983 */ /* 0x000ee80000300800 */
[----:B------:R-:W3:Y:S01]  /*7b690*/  LDL.LU R25, [R1+0x864] ;  /* 0x0008640001197983 */ /* 0x000ee20000300800 */
[----:B------:R-:W-:Y:S02]  /*7b6a0*/  PRMT R8, R27, 0x3340, R0 ;  /* 0x000033401b087816 */ /* 0x000fe40000000000 */
[----:B----4-:R-:W-:-:S02]  /*7b6b0*/  LOP3.LUT R11, R45, 0xffff, RZ, 0xc0, !PT ;  /* 0x0000ffff2d0b7812 */ /* 0x010fc400078ec0ff */
[----:B------:R-:W-:-:S04]  /*7b6c0*/  LOP3.LUT R10, R46, 0xffff, RZ, 0xc0, !PT ;  /* 0x0000ffff2e0a7812 */ /* 0x000fc800078ec0ff */
[----:B------:R-:W-:-:S04]  /*7b6d0*/  PRMT R9, R11, 0x3340, R10 ;  /* 0x000033400b097816 */ /* 0x000fc8000000000a */
[----:B0-----:R-:W-:Y:S02]  /*7b6e0*/  PRMT R2, R9, 0x5410, R8 ;  /* 0x0000541009027816 */ /* 0x001fe40000000008 */
[----:B------:R-:W-:Y:S02]  /*7b6f0*/  SHF.R.U32.HI R9, RZ, 0x8, R11 ;  /* 0x00000008ff097819 */ /* 0x000fe4000001160b */
[----:B------:R-:W-:Y:S02]  /*7b700*/  SHF.R.U32.HI R8, RZ, 0x8, R10 ;  /* 0x00000008ff087819 */ /* 0x000fe4000001160a */
[----:B------:R-:W-:Y:S02]  /*7b710*/  LOP3.LUT R9, R9, 0xffff, RZ, 0xc0, !PT ;  /* 0x0000ffff09097812 */ /* 0x000fe400078ec0ff */
[----:B------:R-:W-:Y:S01]  /*7b720*/  LOP3.LUT R8, R8, 0xffff, RZ, 0xc0, !PT ;  /* 0x0000ffff08087812 */ /* 0x000fe200078ec0ff */
[----:B------:R0:W-:Y:S04]  /*7b730*/  STL [R1+0xa38], R2 ;  /* 0x000a380201007387 */ /* 0x0001e80000100800 */
[----:B------:R-:W4:Y:S01]  /*7b740*/  LDL.LU R45, [R1+0xc04] ;  /* 0x000c0400012d7983 */ /* 0x000f220000300800 */
[----:B0-----:R-:W-:-:S05]  /*7b750*/  PRMT R2, R9, 0x3340, R8 ;  /* 0x0000334009027816 */ /* 0x001fca0000000008 */
[----:B------:R0:W-:Y:S04]  /*7b760*/  STL [R1+0x5c], R2 ;  /* 0x00005c0201007387 */ /* 0x0001e80000100800 */
[----:B------:R-:W4:Y:S01]  /*7b770*/  LDL.LU R46, [R1+0x860] ;  /* 0x00086000012e7983 */ /* 0x000f220000300800 */
[----:B--2---:R-:W-:-:S03]  /*7b780*/  LOP3.LUT R11, R24, 0xffff, RZ, 0xc0, !PT ;  /* 0x0000ffff180b7812 */ /* 0x004fc600078ec0ff */
[----:B------:R-:W2:Y:S01]  /*7b790*/  LDL.LU R24, [R1+0xa4c] ;  /* 0x000a4c0001187983 */ /* 0x000ea20000300800 */
[----:B------:R-:W-:Y:S02]  /*7b7a0*/  LOP3.LUT R16, R26, 0xffff, RZ, 0xc0, !PT ;  /* 0x0000ffff1a107812 */ /* 0x000fe400078ec0ff */
[----:B------:R-:W-:Y:S02]  /*7b7b0*/  LOP3.LUT R10, R48, 0xffff, RZ, 0xc0, !PT ;  /* 0x0000ffff300a7812 */ /* 0x000fe400078ec0ff */
[----:B------:R-:W-:Y:S02]  /*7b7c0*/  PRMT R8, R16, 0x3340, R0 ;  /* 0x0000334010087816 */ /* 0x000fe40000000000 */
[----:B------:R-:W-:-:S04]  /*7b7d0*/  PRMT R9, R11, 0x3340, R10 ;  /* 0x000033400b097816 */ /* 0x000fc8000000000a */
[----:B0-----:R-:W-:Y:S02]  /*7b7e0*/  PRMT R2, R9, 0x5410, R8 ;  /* 0x0000541009027816 */ /* 0x001fe40000000008 */
[----:B------:R-:W-:Y:S02]  /*7b7f0*/  SHF.R.U32.HI R9, RZ, 0x8, R11 ;  /* 0x00000008ff097819 */ /* 0x000fe4000001160b */
[----:B------:R-:W-:Y:S02]  /*7b800*/  SHF.R.U32.HI R8, RZ, 0x8, R10 ;  /* 0x00000008ff087819 */ /* 0x000fe4000001160a */
[----:B------:R-:W-:Y:S02]  /*7b810*/  LOP3.LUT R9, R9, 0xffff, RZ, 0xc0, !PT ;  /* 0x0000ffff09097812 */ /* 0x000fe400078ec0ff */
[----:B------:R-:W-:Y:S01]  /*7b820*/  LOP3.LUT R8, R8, 0xffff, RZ, 0xc0, !PT ;  /* 0x0000ffff08087812 */ /* 0x000fe200078ec0ff */
[----:B------:R-:W-:-:S03]  /*7b830*/  IMAD.MOV.U32 R48, RZ, RZ, R49 ;  /* 0x000000ffff307224 */ /* 0x000fc600078e0031 */
[----:B------:R-:W-:Y:S01]  /*7b840*/  PRMT R49, R9, 0x3340, R8 ;  /* 0x0000334009317816 */ /* 0x000fe20000000008 */
[----:B------:R0:W-:Y:S01]  /*7b850*/  STL [R1+0xa34], R2 ;  /* 0x000a340201007387 */ /* 0x0001e20000100800 */
[----:B------:R-:W-:-:S03]  /*7b860*/  LOP3.LUT R11, R51, 0xffff, RZ, 0xc0, !PT ;  /* 0x0000ffff330b7812 */ /* 0x000fc600078ec0ff */
[----:B------:R-:W-:Y:S04]  /*7b870*/  STL [R1+0x2b0c], R49 ;  /* 0x002b0c3101007387 */ /* 0x000fe80000100800 */
[----:B------:R-:W2:Y:S01]  /*7b880*/  LDL.LU R51, [R1+0x2b6c] ;  /* 0x002b6c0001337983 */ /* 0x000ea20000300800 */
[----:B------:R-:W-:Y:S02]  /*7b890*/  SHF.R.U32.HI R34, RZ, 0x8, R33 ;  /* 0x00000008ff227819 */ /* 0x000fe40000011621 */
[----:B------:R-:W-:Y:S02]  /*7b8a0*/  SHF.R.U32.HI R33, RZ, 0x8, R12 ;  /* 0x00000008ff217819 */ /* 0x000fe4000001160c */
[----:B---3--:R-:W-:Y:S02]  /*7b8b0*/  LOP3.LUT R12, R57, 0xffff, RZ, 0xc0, !PT ;  /* 0x0000ffff390c7812 */ /* 0x008fe400078ec0ff */
[----:B------:R-:W-:-:S02]  /*7b8c0*/  LOP3.LUT R10, R25, 0xffff, RZ, 0xc0, !PT ;  /* 0x0000ffff190a7812 */ /* 0x000fc400078ec0ff */
        /* <DEDUP_REMOVED lines=10> */
[----:B------:R0:W-:Y:S01]  /*7b970*/  STL [R1+0x58], R2 ;  /* 0x0000580201007387 */ /* 0x0001e20000100800 */
[----:B------:R-:W-:-:S03]  /*7b980*/  SHF.R.U32.HI R31, RZ, 0x8, R11 ;  /* 0x00000008ff1f7819 */ /* 0x000fc6000001160b */
[----:B------:R-:W3:Y:S04]  /*7b990*/  LDL.LU R54, [R1+0x2b68] ;  /* 0x002b680001367983 */ /* 0x000ee80000300800 */
[----:B------:R-:W3:Y:S01]  /*7b9a0*/  LDL.LU R57, [R1+0xa50] ;  /* 0x000a500001397983 */ /* 0x000ee20000300800 */
[----:B----4-:R-:W-:-:S03]  /*7b9b0*/  LOP3.LUT R12, R46, 0xffff, RZ, 0xc0, !PT ;  /* 0x0000ffff2e0c7812 */ /* 0x010fc600078ec0ff */
[----:B------:R-:W4:Y:S01]  /*7b9c0*/  LDL.LU R46, [R1+0x54] ;  /* 0x00005400012e7983 */ /* 0x000f220000300800 */
[----:B--2---:R-:W-:-:S03]  /*7b9d0*/  LOP3.LUT R11, R24, 0xffff, RZ, 0xc0, !PT ;  /* 0x0000ffff180b7812 */ /* 0x004fc600078ec0ff */
[----:B------:R-:W2:Y:S01]  /*7b9e0*/  LDL.LU R24, [R1+0xc10] ;  /* 0x000c100001187983 */ /* 0x000ea20000300800 */
[----:B------:R-:W-:Y:S02]  /*7b9f0*/  LOP3.LUT R13, R45, 0xffff, RZ, 0xc0, !PT ;  /* 0x0000ffff2d0d7812 */ /* 0x000fe400078ec0ff */
[----:B------:R-:W-:Y:S02]  /*7ba00*/  PRMT R8, R14, 0x3340, R0 ;  /* 0x000033400e087816 */ /* 0x000fe40000000000 */
[----:B------:R-:W-:Y:S02]  /*7ba10*/  PRMT R9, R13, 0x3340, R12 ;  /* 0x000033400d097816 */ /* 0x000fe4000000000c */
[----:B------:R-:W-:Y:S02]  /*7ba20*/  LOP3.LUT R30, R30, 0xffff, RZ, 0xc0, !PT ;  /* 0x0000ffff1e1e7812 */ /* 0x000fe400078ec0ff */
[----:B0-----:R-:W-:Y:S02]  /*7ba30*/  PRMT R2, R9, 0x5410, R8 ;  /* 0x0000541009027816 */ /* 0x001fe40000000008 */
[----:B------:R-:W-:-:S02]  /*7ba40*/  PRMT R8, R30, 0x3340, R0 ;  /* 0x000033401e087816 */ /* 0x000fc40000000000 */
[----:B------:R-:W-:Y:S02]  /*7ba50*/  LOP3.LUT R10, R51, 0xffff, RZ, 0xc0, !PT ;  /* 0x0000ffff330a7812 */ /* 0x000fe400078ec0ff */
[----:B------:R-:W2:Y:S02]  /*7ba60*/  LDL.LU R51, [R1+0x2b64] ;  /* 0x002b640001337983 */ /* 0x000ea40000300800 */
[----:B------:R-:W-:Y:S02]  /*7ba70*/  PRMT R9, R11, 0x3340, R10 ;  /* 0x000033400b097816 */ /* 0x000fe4000000000a */
[----:B------:R0:W-:Y:S04]  /*7ba80*/  STL [R1+0xa28], R2 ;  /* 0x000a280201007387 */ /* 0x0001e80000100800 */
[----:B------:R-:W2:Y:S01]  /*7ba90*/  LDL.LU R25, [R1+0xc0c] ;  /* 0x000c0c0001197983 */ /* 0x000ea20000300800 */
[----:B0-----:R-:W-:-:S05]  /*7baa0*/  PRMT R2, R9, 0x5410, R8 ;  /* 0x0000541009027816 */ /* 0x001fca0000000008 */
[----:B------:R0:W-:Y:S04]  /*7bab0*/  STL [R1+0xa24], R2 ;  /* 0x000a240201007387 */ /* 0x0001e80000100800 */
[----:B------:R-:W2:Y:S01]  /*7bac0*/  LDL.LU R45, [R1+0x86c] ;  /* 0x00086c00012d7983 */ /* 0x000ea20000300800 */
[----:B------:R-:W-:Y:S02]  /*7bad0*/  SHF.R.U32.HI R11, RZ, 0x8, R11 ;  /* 0x00000008ff0b7819 */ /* 0x000fe4000001160b */
[----:B------:R-:W-:Y:S02]  /*7bae0*/  SHF.R.U32.HI R10, RZ, 0x8, R10 ;  /* 0x00000008ff0a7819 */ /* 0x000fe4000001160a */
[----:B------:R-:W-:Y:S02]  /*7baf0*/  SHF.R.U32.HI R37, RZ, 0x8, R29 ;  /* 0x00000008ff257819 */ /* 0x000fe4000001161d */
[----:B------:R-:W-:-:S02]  /*7bb00*/  LOP3.LUT R11, R11, 0xffff, RZ, 0xc0, !PT ;  /* 0x0000ffff0b0b7812 */ /* 0x000fc400078ec0ff */
[----:B------:R-:W-:Y:S02]  /*7bb10*/  LOP3.LUT R10, R10, 0xffff, RZ, 0xc0, !PT ;  /* 0x0000ffff0a0a7812 */ /* 0x000fe400078ec0ff */
[----:B------:R-:W-:Y:S02]  /*7bb20*/  SHF.R.U32.HI R29, RZ, 0x8, R14 ;  /* 0x00000008ff1d7819 */ /* 0x000fe4000001160e */
[----:B------:R-:W-:Y:S02]  /*7bb30*/  SHF.R.U32.HI R8, RZ, 0x8, R12 ;  /* 0x00000008ff087819 */ /* 0x000fe4000001160c */
[----:B------:R-:W-:Y:S02]  /*7bb40*/  PRMT R49, R11, 0x3340, R10 ;  /* 0x000033400b317816 */ /* 0x000fe4000000000a */
[----:B---3--:R-:W-:Y:S02]  /*7bb50*/  LOP3.LUT R14, R54, 0xffff, RZ, 0xc0, !PT ;  /* 0x0000ffff360e7812 */ /* 0x008fe400078ec0ff */
[----:B------:R-:W3:Y:S01]  /*7bb60*/  LDL.LU R54, [R1+0x2b60] ;  /* 0x002b600001367983 */ /* 0x000ee20000300800 */
[----:B----4-:R-:W-:-:S03]  /*7bb70*/  LOP3.LUT R12, R46, 0xffff, RZ, 0xc0, !PT ;  /* 0x0000ffff2e0c7812 */ /* 0x010fc600078ec0ff */
[----:B------:R-:W4:Y:S01]  /*7bb80*/  LDL.LU R46, [R1+0xa58] ;  /* 0x000a5800012e7983 */ /* 0x000f220000300800 */
[----:B--2---:R-:W-:-:S03]  /*7bb90*/  LOP3.LUT R11, R24, 0xffff, RZ, 0xc0, !PT ;  /* 0x0000ffff180b7812 */ /* 0x004fc600078ec0ff */
[----:B------:R-:W2:Y:S01]  /*7bba0*/  LDL.LU R24, [R1+0x64] ;  /* 0x0000640001187983 */ /* 0x000ea20000300800 */
[----:B------:R-:W-:Y:S02]  /*7bbb0*/  SHF.R.U32.HI R9, RZ, 0x8, R13 ;  /* 0x00000008ff097819 */ /* 0x000fe4000001160d */
[----:B------:R-:W-:Y:S02]  /*7bbc0*/  LOP3.LUT R8, R8, 0xffff, RZ, 0xc0, !PT ;  /* 0x0000ffff08087812 */ /* 0x000fe400078ec0ff */
[----:B------:R-:W-:Y:S02]  /*7bbd0*/  LOP3.LUT R9, R9, 0xffff, RZ, 0xc0, !PT ;  /* 0x0000ffff09097812 */ /* 0x000fe400078ec0ff */
[----:B------:R-:W-:Y:S02]  /*7bbe0*/  LOP3.LUT R13, R57, 0xffff, RZ, 0xc0, !PT ;  /* 0x0000ffff390d7812 */ /* 0x000fe400078ec0ff */
[----:B------:R-:W-:Y:S02]  /*7bbf0*/  LOP3.LUT R17, R60, 0xffff, RZ, 0xc0, !PT ;  /* 0x0000ffff3c117812 */ /* 0x000fe400078ec0ff */
[----:B------:R-:W-:-:S02]  /*7bc00*/  PRMT R6, R9, 0x3340, R8 ;  /* 0x0000334009067816 */ /* 0x000fc40000000008 */
[----:B------:R-:W-:Y:S02]  /*7bc10*/  PRMT R8, R17, 0x3340, R0 ;  /* 0x0000334011087816 */ /* 0x000fe40000000000 */
[----:B------:R-:W-:-:S04]  /*7bc20*/  PRMT R9, R13, 0x3340, R12 ;  /* 0x000033400d097816 */ /* 0x000fc8000000000c */
[----:B0-----:R-:W-:Y:S02]  /*7bc30*/  PRMT R2, R9, 0x5410, R8 ;  /* 0x0000541009027816 */ /* 0x001fe40000000008 */
[----:B------:R-:W-:-:S03]  /*7bc40*/  PRMT R8, R14, 0x3340, R0 ;  /* 0x000033400e087816 */ /* 0x000fc60000000000 */
[----:B------:R0:W-:Y:S01]  /*7bc50*/  STL [R1+0xa20], R2 ;  /* 0x000a200201007387 */ /* 0x0001e20000100800 */
[----:B------:R-:W-:-:S04]  /*7bc60*/  LOP3.LUT R10, R51, 0xffff, RZ, 0xc0, !PT ;  /* 0x0000ffff330a7812 */ /* 0x000fc800078ec0ff */
[--C-:B------:R-:W-:Y:S02]  /*7bc70*/  PRMT R9, R11, 0x3340, R10.reuse ;  /* 0x000033400b097816 */ /* 0x100fe4000000000a */
[----:B------:R-:W-:Y:S02]  /*7bc80*/  SHF.R.U32.HI R11, RZ, 0x8, R11 ;  /* 0x00000008ff0b7819 */ /* 0x000fe4000001160b */
[----:B------:R-:W-:Y:S02]  /*7bc90*/  SHF.R.U32.HI R10, RZ, 0x8, R10 ;  /* 0x00000008ff0a7819 */ /* 0x000fe4000001160a */
[----:B0-----:R-:W-:Y:S02]  /*7bca0*/  PRMT R2, R9, 0x5410, R8 ;  /* 0x0000541009027816 */ /* 0x001fe40000000008 */
[----:B------:R-:W-:Y:S02]  /*7bcb0*/  SHF.R.U32.HI R9, RZ, 0x8, R13 ;  /* 0x00000008ff097819 */ /* 0x000fe4000001160d */
[----:B------:R-:W-:-:S02]  /*7bcc0*/  SHF.R.U32.HI R8, RZ, 0x8, R12 ;  /* 0x00000008ff087819 */ /* 0x000fc4000001160c */
[----:B------:R-:W-:Y:S02]  /*7bcd0*/  LOP3.LUT R11, R11, 0xffff, RZ, 0xc0, !PT ;  /* 0x0000ffff0b0b7812 */ /* 0x000fe400078ec0ff */
[----:B------:R-:W-:Y:S02]  /*7bce0*/  LOP3.LUT R10, R10, 0xffff, RZ, 0xc0, !PT ;  /* 0x0000ffff0a0a7812 */ /* 0x000fe400078ec0ff */
[----:B------:R-:W-:Y:S02]  /*7bcf0*/  LOP3.LUT R9, R9, 0xffff, RZ, 0xc0, !PT ;  /* 0x0000ffff09097812 */ /* 0x000fe400078ec0ff */
[----:B------:R-:W-:Y:S02]  /*7bd00*/  LOP3.LUT R8, R8, 0xffff, RZ, 0xc0, !PT ;  /* 0x0000ffff08087812 */ /* 0x000fe400078ec0ff */
[----:B------:R-:W-:Y:S02]  /*7bd10*/  PRMT R7, R11, 0x3340, R10 ;  /* 0x000033400b077816 */ /* 0x000fe4000000000a */
[----:B------:R-:W-:-:S02]  /*7bd20*/  LOP3.LUT R11, R25, 0xffff, RZ, 0xc0, !PT ;  /* 0x0000ffff190b7812 */ /* 0x000fc400078ec0ff */
[----:B------:R-:W-:Y:S02]  /*7bd30*/  LOP3.LUT R13, R56, 0xffff, RZ, 0xc0, !PT ;  /* 0x0000ffff380d7812 */ /* 0x000fe400078ec0ff */
[----:B------:R-:W-:Y:S01]  /*7bd40*/  LOP3.LUT R10, R45, 0xffff, RZ, 0xc0, !PT ;  /* 0x0000ffff2d0a7812 */ /* 0x000fe200078ec0ff */
[----:B------:R-:W-:Y:S01]  /*7bd50*/  IMAD.MOV.U32 R51, RZ, RZ, R48 ;  /* 0x000000ffff337224 */ /* 0x000fe200078e0030 */
[----:B------:R-:W-:Y:S02]  /*7bd60*/  PRMT R48, R9, 0x3340, R8 ;  /* 0x0000334009307816 */ /* 0x000fe40000000008 */
[----:B------:R-:W-:Y:S02]  /*7bd70*/  PRMT R8, R13, 0x3340, R0 ;  /* 0x000033400d087816 */ /* 0x000fe40000000000 */
[----:B------:R-:W-:Y:S01]  /*7bd80*/  PRMT R9, R11, 0x3340, R10 ;  /* 0x000033400b097816 */ /* 0x000fe2000000000a */
[----:B------:R0:W-:Y:S04]  /*7bd90*/  STL [R1+0xa1c], R2 ;  /* 0x000a1c0201007387 */ /* 0x0001e80000100800 */
[----:B------:R-:W3:Y:S04]  /*7bda0*/  LDL.LU R56, [R1+0x2b5c] ;  /* 0x002b5c0001387983 */ /* 0x000ee80000300800 */
[----:B------:R-:W3:Y:S01]  /*7bdb0*/  LDL.LU R18, [R1+0xa54] ;  /* 0x000a540001127983 */ /* 0x000ee20000300800 */
[----:B0-----:R-:W-:-:S02]  /*7bdc0*/  PRMT R2, R9, 0x5410, R8 ;  /* 0x0000541009027816 */ /* 0x001fc40000000008 */
[----:B------:R-:W-:Y:S02]  /*7bdd0*/  SHF.R.U32.HI R9, RZ, 0x8, R11 ;  /* 0x00000008ff097819 */ /* 0x000fe4000001160b */
[----:B------:R-:W-:Y:S01]  /*7bde0*/  LOP3.LUT R11, R50, 0xffff, RZ, 0xc0, !PT ;  /* 0x0000ffff320b7812 */ /* 0x000fe200078ec0ff */
[----:B------:R0:W-:Y:S04]  /*7bdf0*/  STL [R1+0xa18], R2 ;  /* 0x000a180201007387 */ /* 0x0001e80000100800 */
[----:B------:R-:W3:Y:S01]  /*7be00*/  LDL.LU R50, [R1+0x2b58] ;  /* 0x002b580001327983 */ /* 0x000ee20000300800 */
[----:B------:R-:W-:-:S03]  /*7be10*/  SHF.R.U32.HI R8, RZ, 0x8, R10 ;  /* 0x00000008ff087819 */ /* 0x000fc6000001160a */
[----:B------:R-:W3:Y:S01]  /*7be20*/  LDL.LU R57, [R1+0xc18] ;  /* 0x000c180001397983 */ /* 0x000ee20000300800 */
[----:B------:R-:W-:-:S03]  /*7be30*/  LOP3.LUT R9, R9, 0xffff, RZ, 0xc0, !PT ;  /* 0x0000ffff09097812 */ /* 0x000fc600078ec0ff */
[----:B------:R-:W3:Y:S01]  /*7be40*/  LDL.LU R25, [R1+0x34] ;  /* 0x0000340001197983 */ /* 0x000ee20000300800 */
[----:B------:R-:W-:-:S04]  /*7be50*/  LOP3.LUT R8, R8, 0xffff, RZ, 0xc0, !PT ;  /* 0x0000ffff08087812 */ /* 0x000fc800078ec0ff */
[----:B------:R-:W-:Y:S02]  /*7be60*/  PRMT R4, R9, 0x3340, R8 ;  /* 0x0000334009047816 */ /* 0x000fe40000000008 */
[----:B------:R-:W-:Y:S02]  /*7be70*/  PRMT R8, R11, 0x3340, R0 ;  /* 0x000033400b087816 */ /* 0x000fe40000000000 */
[----:B----4-:R-:W-:Y:S02]  /*7be80*/  LOP3.LUT R12, R46, 0xffff, RZ, 0xc0, !PT ;  /* 0x0000ffff2e0c7812 */ /* 0x010fe400078ec0ff */
[----:B------:R-:W4:Y:S04]  /*7be90*/  LDL.LU R46, [R1+0xa30] ;  /* 0x000a3000012e7983 */ /* 0x000f280000300800 */
[----:B------:R-:W4:Y:S01]  /*7bea0*/  LDL.LU R45, [R1+0xc14] ;  /* 0x000c1400012d7983 */ /* 0x000f220000300800 */
[----:B--2---:R-:W-:-:S04]  /*7beb0*/  LOP3.LUT R10, R24, 0xffff, RZ, 0xc0, !PT ;  /* 0x0000ffff180a7812 */ /* 0x004fc800078ec0ff */
[----:B------:R-:W-:-:S04]  /*7bec0*/  PRMT R9, R12, 0x3340, R10 ;  /* 0x000033400c097816 */ /* 0x000fc8000000000a */
[----:B0-----:R-:W-:-:S05]  /*7bed0*/  PRMT R2, R9, 0x5410, R8 ;  /* 0x0000541009027816 */ /* 0x001fca0000000008 */
[----:B------:R0:W-:Y:S04]  /*7bee0*/  STL [R1+0xa14], R2 ;  /* 0x000a140201007387 */ /* 0x0001e80000100800 */
[----:B------:R-:W2:Y:S01]  /*7bef0*/  LDL.LU R24, [R1+0x87c] ;  /* 0x00087c0001187983 */ /* 0x000ea20000300800 */
[----:B------:R-:W-:Y:S02]  /*7bf00*/  SHF.R.U32.HI R9, RZ, 0x8, R12 ;  /* 0x00000008ff097819 */ /* 0x000fe4000001160c */
[----:B------:R-:W-:Y:S02]  /*7bf10*/  SHF.R.U32.HI R8, RZ, 0x8, R10 ;  /* 0x00000008ff087819 */ /* 0x000fe4000001160a */
[----:B------:R-:W-:Y:S02]  /*7bf20*/  SHF.R.U32.HI R32, RZ, 0x8, R27 ;  /* 0x00000008ff207819 */ /* 0x000fe4000001161b */
[----:B------:R-:W-:-:S02]  /*7bf30*/  SHF.R.U32.HI R27, RZ, 0x8, R11 ;  /* 0x00000008ff1b7819 */ /* 0x000fc4000001160b */
[----:B------:R-:W-:Y:S02]  /*7bf40*/  LOP3.LUT R9, R9, 0xffff, RZ, 0xc0, !PT ;  /* 0x0000ffff09097812 */ /* 0x000fe400078ec0ff */
[----:B------:R-:W-:-:S04]  /*7bf50*/  LOP3.LUT R8, R8, 0xffff, RZ, 0xc0, !PT ;  /* 0x0000ffff08087812 */ /* 0x000fc800078ec0ff */
[----:B------:R-:W-:Y:S02]  /*7bf60*/  PRMT R5, R9, 0x3340, R8 ;  /* 0x0000334009057816 */ /* 0x000fe40000000008 */
[----:B------:R-:W-:Y:S02]  /*7bf70*/  SHF.R.U32.HI R26, RZ, 0x8, R13 ;  /* 0x00000008ff1a7819 */ /* 0x000fe4000001160d */
[----:B------:R-:W-:Y:S02]  /*7bf80*/  SHF.R.U32.HI R28, RZ, 0x8, R14 ;  /* 0x00000008ff1c7819 */ /* 0x000fe4000001160e */
[----:B---3--:R-:W-:Y:S02]  /*7bf90*/  LOP3.LUT R14, R54, 0xffff, RZ, 0xc0, !PT ;  /* 0x0000ffff360e7812 */ /* 0x008fe400078ec0ff */
[----:B------:R-:W-:Y:S02]  /*7bfa0*/  LOP3.LUT R11, R18, 0xffff, RZ, 0xc0, !PT ;  /* 0x0000ffff120b7812 */ /* 0x000fe400078ec0ff */
[----:B------:R-:W-:-:S04]  /*7bfb0*/  LOP3.LUT R18, R61, 0xffff, RZ, 0xc0, !PT ;  /* 0x0000ffff3d127812 */ /* 0x000fc800078ec0ff */
[----:B------:R-:W-:Y:S02]  /*7bfc0*/  PRMT R8, R18, 0x3340, R0 ;  /* 0x0000334012087816 */ /* 0x000fe40000000000 */
[----:B------:R-:W-:-:S04]  /*7bfd0*/  LOP3.LUT R10, R50, 0xffff, RZ, 0xc0, !PT ;  /* 0x0000ffff320a7812 */ /* 0x000fc800078ec0ff */
[----:B------:R-:W-:-:S04]  /*7bfe0*/  PRMT R9, R11, 0x3340, R10 ;  /* 0x000033400b097816 */ /* 0x000fc8000000000a */
[----:B0-----:R-:W-:Y:S02]  /*7bff0*/  PRMT R2, R9, 0x5410, R8 ;  /* 0x0000541009027816 */ /* 0x001fe40000000008 */
[----:B------:R-:W-:-:S03]  /*7c000*/  LOP3.LUT R13, R57, 0xffff, RZ, 0xc0, !PT ;  /* 0x0000ffff390d7812 */ /* 0x000fc600078ec0ff */
[----:B------:R0:W-:Y:S04]  /*7c010*/  STL [R1+0xa10], R2 ;  /* 0x000a100201007387 */ /* 0x0001e80000100800 */
[----:B------:R-:W3:Y:S04]  /*7c020*/  LDL.LU R44, [R1+0xa64] ;  /* 0x000a6400012c7983 */ /* 0x000ee80000300800 */
[----:B------:R-:W3:Y:S01]  /*7c030*/  LDL.LU R57, [R1+0x74] ;  /* 0x0000740001397983 */ /* 0x000ee20000300800 */
[----:B------:R-:W-:Y:S02]  /*7c040*/  SHF.R.U32.HI R9, RZ, 0x8, R11 ;  /* 0x00000008ff097819 */ /* 0x000fe4000001160b */
[----:B------:R-:W-:-:S02]  /*7c050*/  SHF.R.U32.HI R8, RZ, 0x8, R10 ;  /* 0x00000008ff087819 */ /* 0x000fc4000001160a */
[----:B------:R-:W-:Y:S02]  /*7c060*/  LOP3.LUT R9, R9, 0xffff, RZ, 0xc0, !PT ;  /* 0x0000ffff09097812 */ /* 0x000fe400078ec0ff */
[----:B------:R-:W-:Y:S02]  /*7c070*/  LOP3.LUT R8, R8, 0xffff, RZ, 0xc0, !PT ;  /* 0x0000ffff08087812 */ /* 0x000fe400078ec0ff */
[----:B------:R-:W-:Y:S02]  /*7c080*/  LOP3.LUT R15, R25, 0xffff, RZ, 0xc0, !PT ;  /* 0x0000ffff190f7812 */ /* 0x000fe400078ec0ff */
[----:B----4-:R-:W-:Y:S02]  /*7c090*/  LOP3.LUT R12, R46, 0xffff, RZ, 0xc0, !PT ;  /* 0x0000ffff2e0c7812 */ /* 0x010fe400078ec0ff */
[----:B------:R-:W4:Y:S04]  /*7c0a0*/  LDL.LU R46, [R1+0xa60] ;  /* 0x000a6000012e7983 */ /* 0x000f280000300800 */
[----:B------:R-:W4:Y:S01]  /*7c0b0*/  LDL.LU R54, [R1+0x2b54] ;  /* 0x002b540001367983 */ /* 0x000f220000300800 */
[----:B------:R-:W-:-:S02]  /*7c0c0*/  PRMT R50, R9, 0x3340, R8 ;  /* 0x0000334009327816 */ /* 0x000fc40000000008 */
[----:B------:R-:W-:Y:S02]  /*7c0d0*/  PRMT R8, R15, 0x3340, R0 ;  /* 0x000033400f087816 */ /* 0x000fe40000000000 */
[----:B------:R-:W-:Y:S02]  /*7c0e0*/  PRMT R9, R13, 0x3340, R12 ;  /* 0x000033400d097816 */ /* 0x000fe4000000000c */
[----:B------:R-:W-:Y:S02]  /*7c0f0*/  LOP3.LUT R11, R45, 0xffff, RZ, 0xc0, !PT ;  /* 0x0000ffff2d0b7812 */ /* 0x000fe400078ec0ff */
[----:B0-----:R-:W-:Y:S02]  /*7c100*/  PRMT R2, R9, 0x5410, R8 ;  /* 0x0000541009027816 */ /* 0x001fe40000000008 */
[----:B------:R-:W-:-:S03]  /*7c110*/  PRMT R8, R14, 0x3340, R0 ;  /* 0x000033400e087816 */ /* 0x000fc60000000000 */
[----:B------:R0:W-:Y:S04]  /*7c120*/  STL [R1+0x87c], R2 ;  /* 0x00087c0201007387 */ /* 0x0001e80000100800 */
[----:B------:R-:W4:Y:S01]  /*7c130*/  LDL.LU R45, [R1+0xc20] ;  /* 0x000c2000012d7983 */ /* 0x000f220000300800 */
[----:B--2---:R-:W-:-:S04]  /*7c140*/  LOP3.LUT R10, R24, 0xffff, RZ, 0xc0, !PT ;  /* 0x0000ffff180a7812 */ /* 0x004fc800078ec0ff */
[----:B------:R-:W-:-:S04]  /*7c150*/  PRMT R9, R11, 0x3340, R10 ;  /* 0x000033400b097816 */ /* 0x000fc8000000000a */
[----:B0-----:R-:W-:Y:S02]  /*7c160*/  PRMT R2, R9, 0x5410, R8 ;  /* 0x0000541009027816 */ /* 0x001fe40000000008 */
[----:B------:R-:W-:Y:S02]  /*7c170*/  SHF.R.U32.HI R24, RZ, 0x8, R15 ;  /* 0x00000008ff187819 */ /* 0x000fe4000001160f */
[----:B------:R-:W-:Y:S01]  /*7c180*/  LOP3.LUT R15, R55, 0xffff, RZ, 0xc0, !PT ;  /* 0x0000ffff370f7812 */ /* 0x000fe200078ec0ff */
[----:B------:R0:W-:Y:S04]  /*7c190*/  STL [R1+0x878], R2 ;  /* 0x0008780201007387 */ /* 0x0001e80000100800 */
[----:B------:R-:W2:Y:S01]  /*7c1a0*/  LDL.LU R55, [R1+0x2b50] ;  /* 0x002b500001377983 */ /* 0x000ea20000300800 */
[----:B------:R-:W-:-:S02]  /*7c1b0*/  SHF.R.U32.HI R11, RZ, 0x8, R11 ;  /* 0x00000008ff0b7819 */ /* 0x000fc4000001160b */
[----:B------:R-:W-:Y:S02]  /*7c1c0*/  SHF.R.U32.HI R10, RZ, 0x8, R10 ;  /* 0x00000008ff0a7819 */ /* 0x000fe4000001160a */
[----:B------:R-:W-:Y:S02]  /*7c1d0*/  LOP3.LUT R11, R11, 0xffff, RZ, 0xc0, !PT ;  /* 0x0000ffff0b0b7812 */ /* 0x000fe400078ec0ff */
[----:B------:R-:W-:Y:S02]  /*7c1e0*/  LOP3.LUT R10, R10, 0xffff, RZ, 0xc0, !PT ;  /* 0x0000ffff0a0a7812 */ /* 0x000fe400078ec0ff */
[----:B------:R-:W-:Y:S02]  /*7c1f0*/  SHF.R.U32.HI R25, RZ, 0x8, R14 ;  /* 0x00000008ff197819 */ /* 0x000fe4000001160e */
[----:B------:R-:W-:Y:S02]  /*7c200*/  PRMT R3, R11, 0x3340, R10 ;  /* 0x000033400b037816 */ /* 0x000fe4000000000a */
[----:B------:R-:W-:-:S02]  /*7c210*/  LOP3.LUT R14, R52, 0xffff, RZ, 0xc0, !PT ;  /* 0x0000ffff340e7812 */ /* 0x000fc400078ec0ff */
[----:B------:R-:W2:Y:S01]  /*7c220*/  LDL.LU R52, [R1+0x2b4c] ;  /* 0x002b4c0001347983 */ /* 0x000ea20000300800 */
[----:B------:R-:W-:Y:S02]  /*7c230*/  SHF.R.U32.HI R9, RZ, 0x8, R13 ;  /* 0x00000008ff097819 */ /* 0x000fe4000001160d */
[----:B------:R-:W-:Y:S02]  /*7c240*/  SHF.R.U32.HI R8, RZ, 0x8, R12 ;  /* 0x00000008ff087819 */ /* 0x000fe4000001160c */
[----:B------:R-:W-:Y:S02]  /*7c250*/  LOP3.LUT R9, R9, 0xffff, RZ, 0xc0, !PT ;  /* 0x0000ffff09097812 */ /* 0x000fe400078ec0ff */
[----:B------:R-:W-:-:S04]  /*7c260*/  LOP3.LUT R8, R8, 0xffff, RZ, 0xc0, !PT ;  /* 0x0000ffff08087812 */ /* 0x000fc800078ec0ff */
[----:B0-----:R-:W-:Y:S02]  /*7c270*/  PRMT R2, R9, 0x3340, R8 ;  /* 0x0000334009027816 */ /* 0x001fe40000000008 */
[----:B------:R-:W-:Y:S02]  /*7c280*/  PRMT R8, R15, 0x3340, R0 ;  /* 0x000033400f087816 */ /* 0x000fe40000000000 */
[----:B------:R-:W-:Y:S02]  /*7c290*/  SHF.R.U32.HI R36, RZ, 0x8, R19 ;  /* 0x00000008ff247819 */ /* 0x000fe40000011613 */
[----:B---3--:R-:W-:Y:S02]  /*7c2a0*/  LOP3.LUT R13, R44, 0xffff, RZ, 0xc0, !PT ;  /* 0x0000ffff2c0d7812 */ /* 0x008fe400078ec0ff */
[----:B------:R-:W-:-:S04]  /*7c2b0*/  LOP3.LUT R12, R57, 0xffff, RZ, 0xc0, !PT ;  /* 0x0000ffff390c7812 */ /* 0x000fc800078ec0ff */
[----:B------:R-:W-:-:S04]  /*7c2c0*/  PRMT R9, R13, 0x3340, R12 ;  /* 0x000033400d097816 */ /* 0x000fc8000000000c */
[----:B------:R-:W-:Y:S02]  /*7c2d0*/  PRMT R19, R9, 0x5410, R8 ;  /* 0x0000541009137816 */ /* 0x000fe40000000008 */
[----:B----4-:R-:W-:Y:S02]  /*7c2e0*/  LOP3.LUT R10, R54, 0xffff, RZ, 0xc0, !PT ;  /* 0x0000ffff360a7812 */ /* 0x010fe400078ec0ff */
[----:B------:R-:W3:Y:S01]  /*7c2f0*/  LDL.LU R54, [R1+0x2b48] ;  /* 0x002b480001367983 */ /* 0x000ee20000300800 */
[----:B------:R-:W-:Y:S02]  /*7c300*/  LOP3.LUT R11, R46, 0xffff, RZ, 0xc0, !PT ;  /* 0x0000ffff2e0b7812 */ /* 0x000fe400078ec0ff */
[----:B------:R-:W-:Y:S02]  /*7c310*/  PRMT R8, R14, 0x3340, R0 ;  /* 0x000033400e087816 */ /* 0x000fe40000000000 */
[----:B------:R-:W-:Y:S02]  /*7c320*/  PRMT R9, R11, 0x3340, R10 ;  /* 0x000033400b097816 */ /* 0x000fe4000000000a */
[----:B------:R-:W-:-:S02]  /*7c330*/  SHF.R.U32.HI R11, RZ, 0x8, R11 ;  /* 0x00000008ff0b7819 */ /* 0x000fc4000001160b */
[----:B------:R-:W-:Y:S02]  /*7c340*/  SHF.R.U32.HI R10, RZ, 0x8, R10 ;  /* 0x00000008ff0a7819 */ /* 0x000fe4000001160a */
[----:B------:R-:W-:Y:S02]  /*7c350*/  PRMT R8, R9, 0x5410, R8 ;  /* 0x0000541009087816 */ /* 0x000fe40000000008 */
[----:B------:R-:W-:Y:S02]  /*7c360*/  LOP3.LUT R11, R11, 0xffff, RZ, 0xc0, !PT ;  /* 0x0000ffff0b0b7812 */ /* 0x000fe400078ec0ff */
[----:B------:R-:W-:Y:S01]  /*7c370*/  LOP3.LUT R10, R10, 0xffff, RZ, 0xc0, !PT ;  /* 0x0000ffff0a0a7812 */ /* 0x000fe200078ec0ff */
[----:B------:R-:W-:Y:S03]  /*7c380*/  STL [R1+0x874], R19 ;  /* 0x0008741301007387 */ /* 0x000fe60000100800 */
[----:B------:R-:W-:Y:S01]  /*7c390*/  PRMT R59, R11, 0x3340, R10 ;  /* 0x000033400b3b7816 */ /* 0x000fe2000000000a */
[----:B------:R-:W4:Y:S04]  /*7c3a0*/  LDL.LU R46, [R1+0xc1c] ;  /* 0x000c1c00012e7983 */ /* 0x000f280000300800 */
[----:B------:R0:W-:Y:S01]  /*7c3b0*/  STL [R1+0x870], R8 ;  /* 0x0008700801007387 */ /* 0x0001e20000100800 */
[----:B--2---:R-:W-:-:S03]  /*7c3c0*/  LOP3.LUT R11, R55, 0xffff, RZ, 0xc0, !PT ;  /* 0x0000ffff370b7812 */ /* 0x004fc600078ec0ff */
[----:B------:R-:W2:Y:S01]  /*7c3d0*/  LDL.LU R55, [R1+0x2b44] ;  /* 0x002b440001377983 */ /* 0x000ea20000300800 */
[----:B------:R-:W-:Y:S02]  /*7c3e0*/  SHF.R.U32.HI R9, RZ, 0x8, R13 ;  /* 0x00000008ff097819 */ /* 0x000fe4000001160d */
[----:B0-----:R-:W-:Y:S02]  /*7c3f0*/  SHF.R.U32.HI R8, RZ, 0x8, R12 ;  /* 0x00000008ff087819 */ /* 0x001fe4000001160c */
[----:B------:R-:W-:Y:S02]  /*7c400*/  LOP3.LUT R9, R9, 0xffff, RZ, 0xc0, !PT ;  /* 0x0000ffff09097812 */ /* 0x000fe400078ec0ff */
[----:B------:R-:W-:Y:S02]  /*7c410*/  LOP3.LUT R8, R8, 0xffff, RZ, 0xc0, !PT ;  /* 0x0000ffff08087812 */ /* 0x000fe400078ec0ff */
[----:B------:R-:W-:Y:S02]  /*7c420*/  LOP3.LUT R12, R45, 0xffff, RZ, 0xc0, !PT ;  /* 0x0000ffff2d0c7812 */ /* 0x000fe400078ec0ff */
[----:B------:R-:W-:-:S02]  /*7c430*/  PRMT R58, R9, 0x3340, R8 ;  /* 0x00003340093a7816 */ /* 0x000fc40000000008 */
[----:B------:R-:W-:Y:S02]  /*7c440*/  PRMT R8, R11, 0x3340, R0 ;  /* 0x000033400b087816 */ /* 0x000fe40000000000 */
[----:B------:R-:W-:Y:S02]  /*7c450*/  SHF.R.U32.HI R22, RZ, 0x8, R15 ;  /* 0x00000008ff167819 */ /* 0x000fe4000001160f */
[----:B------:R-:W-:Y:S02]  /*7c460*/  LOP3.LUT R15, R56, 0xffff, RZ, 0xc0, !PT ;  /* 0x0000ffff380f7812 */ /* 0x000fe400078ec0ff */
[----:B---3--:R-:W-:Y:S02]  /*7c470*/  LOP3.LUT R10, R54, 0xffff, RZ, 0xc0, !PT ;  /* 0x0000ffff360a7812 */ /* 0x008fe400078ec0ff */
[----:B------:R-:W3:Y:S02]  /*7c480*/  LDL.LU R54, [R1+0x2b40] ;  /* 0x002b400001367983 */ /* 0x000ee40000300800 */
[----:B------:R-:W-:-:S04]  /*7c490*/  PRMT R9, R12, 0x3340, R10 ;  /* 0x000033400c097816 */ /* 0x000fc8000000000a */
[----:B------:R-:W-:Y:S02]  /*7c4a0*/  PRMT R13, R9, 0x5410, R8 ;  /* 0x00005410090d7816 */ /* 0x000fe40000000008 */
[----:B------:R-:W-:Y:S02]  /*7c4b0*/  SHF.R.U32.HI R9, RZ, 0x8, R12 ;  /* 0x00000008ff097819 */ /* 0x000fe4000001160c */
[----:B------:R-:W-:Y:S01]  /*7c4c0*/  SHF.R.U32.HI R8, RZ, 0x8, R10 ;  /* 0x00000008ff087819 */ /* 0x000fe2000001160a */
[----:B------:R4:W-:Y:S01]  /*7c4d0*/  STL [R1+0x86c], R13 ;  /* 0x00086c0d01007387 */ /* 0x0009e20000100800 */
[----:B------:R-:W-:Y:S02]  /*7c4e0*/  LOP3.LUT R9, R9, 0xffff, RZ, 0xc0, !PT ;  /* 0x0000ffff09097812 */ /* 0x000fe400078ec0ff */
[----:B------:R-:W-:Y:S01]  /*7c4f0*/  LOP3.LUT R8, R8, 0xffff, RZ, 0xc0, !PT ;  /* 0x0000ffff08087812 */ /* 0x000fe200078ec0ff */
[----:B------:R-:W3:Y:S04]  /*7c500*/  LDL.LU R56, [R1+0x2b3c] ;  /* 0x002b3c0001387983 */ /* 0x000ee80000300800 */
[----:B------:R-:W3:Y:S01]  /*7c510*/  LDL.LU R44, [R1+0xc00] ;  /* 0x000c0000012c7983 */ /* 0x000ee20000300800 */
[----:B----4-:R-:W-:-:S03]  /*7c520*/  LOP3.LUT R13, R46, 0xffff, RZ, 0xc0, !PT ;  /* 0x0000ffff2e0d7812 */ /* 0x010fc600078ec0ff */
[----:B------:R-:W4:Y:S01]  /*7c530*/  LDL.LU R45, [R1+0x14] ;  /* 0x00001400012d7983 */ /* 0x000f220000300800 */
[----:B------:R-:W-:Y:S02]  /*7c540*/  PRMT R57, R9, 0x3340, R8 ;  /* 0x0000334009397816 */ /* 0x000fe40000000008 */
[----:B------:R-:W-:Y:S02]  /*7c550*/  PRMT R8, R15, 0x3340, R0 ;  /* 0x000033400f087816 */ /* 0x000fe40000000000 */
[----:B--2---:R-:W-:-:S04]  /*7c560*/  LOP3.LUT R12, R55, 0xffff, RZ, 0xc0, !PT ;  /* 0x0000ffff370c7812 */ /* 0x004fc800078ec0ff */
[----:B------:R-:W-:-:S04]  /*7c570*/  PRMT R9, R13, 0x3340, R12 ;  /* 0x000033400d097816 */ /* 0x000fc8000000000c */
[----:B------:R-:W-:-:S05]  /*7c580*/  PRMT R19, R9, 0x5410, R8 ;  /* 0x0000541009137816 */ /* 0x000fca0000000008 */
[----:B------:R-:W-:Y:S04]  /*7c590*/  STL [R1+0x868], R19 ;  /* 0x0008681301007387 */ /* 0x000fe80000100800 */
[----:B------:R-:W2:Y:S01]  /*7c5a0*/  LDL.LU R46, [R1+0xc28] ;  /* 0x000c2800012e7983 */ /* 0x000ea20000300800 */
[----:B------:R-:W-:Y:S02]  /*7c5b0*/  SHF.R.U32.HI R23, RZ, 0x8, R14 ;  /* 0x00000008ff177819 */ /* 0x000fe4000001160e */
[----:B------:R-:W-:Y:S02]  /*7c5c0*/  SHF.R.U32.HI R21, RZ, 0x8, R11 ;  /* 0x00000008ff157819 */ /* 0x000fe4000001160b */
[----:B------:R-:W-:Y:S02]  /*7c5d0*/  LOP3.LUT R14, R53, 0xffff, RZ, 0xc0, !PT ;  /* 0x0000ffff350e7812 */ /* 0x000fe400078ec0ff */
[----:B------:R-:W-:-:S02]  /*7c5e0*/  LOP3.LUT R10, R52, 0xffff, RZ, 0xc0, !PT ;  /* 0x0000ffff340a7812 */ /* 0x000fc400078ec0ff */
[----:B------:R-:W-:Y:S02]  /*7c5f0*/  PRMT R8, R14, 0x3340, R0 ;  /* 0x000033400e087816 */ /* 0x000fe40000000000 */
[----:B---3--:R-:W-:-:S04]  /*7c600*/  LOP3.LUT R11, R54, 0xffff, RZ, 0xc0, !PT ;  /* 0x0000ffff360b7812 */ /* 0x008fc800078ec0ff */
[----:B------:R-:W-:-:S04]  /*7c610*/  PRMT R9, R11, 0x3340, R10 ;  /* 0x000033400b097816 */ /* 0x000fc8000000000a */
[----:B------:R-:W-:-:S05]  /*7c620*/  PRMT R8, R9, 0x5410, R8 ;  /* 0x0000541009087816 */ /* 0x000fca0000000008 */
[----:B------:R0:W-:Y:S04]  /*7c630*/  STL [R1+0x864], R8 ;  /* 0x0008640801007387 */ /* 0x0001e80000100800 */
[----:B------:R-:W3:Y:S01]  /*7c640*/  LDL.LU R55, [R1+0xc24] ;  /* 0x000c240001377983 */ /* 0x000ee20000300800 */
[----:B------:R-:W-:Y:S02]  /*7c650*/  SHF.R.U32.HI R11, RZ, 0x8, R11 ;  /* 0x00000008ff0b7819 */ /* 0x000fe4000001160b */
[----:B------:R-:W-:Y:S01]  /*7c660*/  SHF.R.U32.HI R10, RZ, 0x8, R10 ;  /* 0x00000008ff0a7819 */ /* 0x000fe2000001160a */
[----:B------:R-:W3:Y:S01]  /*7c670*/  LDL.LU R39, [R1+0xc38] ;  /* 0x000c380001277983 */ /* 0x000ee20000300800 */
[----:B------:R-:W-:-:S03]  /*7c680*/  LOP3.LUT R11, R11, 0xffff, RZ, 0xc0, !PT ;  /* 0x0000ffff0b0b7812 */ /* 0x000fc600078ec0ff */
[----:B------:R-:W3:Y:S01]  /*7c690*/  LDL.LU R40, [R1+0xc34] ;  /* 0x000c340001287983 */ /* 0x000ee20000300800 */
[----:B------:R-:W-:-:S03]  /*7c6a0*/  LOP3.LUT R10, R10, 0xffff, RZ, 0xc0, !PT ;  /* 0x0000ffff0a0a7812 */ /* 0x000fc600078ec0ff */
[----:B------:R-:W3:Y:S01]  /*7c6b0*/  LDL.LU R41, [R1+0xc2c] ;  /* 0x000c2c0001297983 */ /* 0x000ee20000300800 */
[----:B------:R-:W-:-:S03]  /*7c6c0*/  SHF.R.U32.HI R9, RZ, 0x8, R13 ;  /* 0x00000008ff097819 */ /* 0x000fc6000001160d */
[----:B------:R-:W3:Y:S01]  /*7c6d0*/  LDL.LU R42, [R1+0xc44] ;  /* 0x000c4400012a7983 */ /* 0x000ee20000300800 */
[----:B0-----:R-:W-:-:S03]  /*7c6e0*/  SHF.R.U32.HI R8, RZ, 0x8, R12 ;  /* 0x00000008ff087819 */ /* 0x001fc6000001160c */
[----:B------:R-:W3:Y:S01]  /*7c6f0*/  LDL.LU R43, [R1+0xc3c] ;  /* 0x000c3c00012b7983 */ /* 0x000ee20000300800 */
[----:B------:R-:W-:-:S03]  /*7c700*/  PRMT R53, R11, 0x3340, R10 ;  /* 0x000033400b357816 */ /* 0x000fc6000000000a */
[----:B------:R-:W3:Y:S01]  /*7c710*/  LDL.LU R54, [R1+0xc30] ;  /* 0x000c300001367983 */ /* 0x000ee20000300800 */
[----:B------:R-:W-:Y:S02]  /*7c720*/  LOP3.LUT R9, R9, 0xffff, RZ, 0xc0, !PT ;  /* 0x0000ffff09097812 */ /* 0x000fe400078ec0ff */
[----:B------:R-:W-:Y:S02]  /*7c730*/  LOP3.LUT R8, R8, 0xffff, RZ, 0xc0, !PT ;  /* 0x0000ffff08087812 */ /* 0x000fe400078ec0ff */
[----:B------:R-:W-:Y:S02]  /*7c740*/  SHF.R.U32.HI R10, RZ, 0x8, R15 ;  /* 0x00000008ff0a7819 */ /* 0x000fe4000001160f */
[----:B------:R-:W-:Y:S02]  /*7c750*/  LOP3.LUT R13, R44, 0xffff, RZ, 0xc0, !PT ;  /* 0x0000ffff2c0d7812 */ /* 0x000fe400078ec0ff */
[----:B----4-:R-:W-:Y:S02]  /*7c760*/  LOP3.LUT R15, R45, 0xffff, RZ, 0xc0, !PT ;  /* 0x0000ffff2d0f7812 */ /* 0x010fe400078ec0ff */
[----:B------:R-:W-:-:S02]  /*7c770*/  LOP3.LUT R12, R56, 0xffff, RZ, 0xc0, !PT ;  /* 0x0000ffff380c7812 */ /* 0x000fc400078ec0ff */
[----:B------:R-:W4:Y:S01]  /*7c780*/  LDL.LU R56, [R1+0x2b38] ;  /* 0x002b380001387983 */ /* 0x000f220000300800 */
[----:B------:R-:W-:-:S03]  /*7c790*/  PRMT R52, R9, 0x3340, R8 ;  /* 0x0000334009347816 */ /* 0x000fc60000000008 */
[----:B------:R-:W4:Y:S01]  /*7c7a0*/  LDL.LU R44, [R1+0xc4c] ;  /* 0x000c4c00012c7983 */ /* 0x000f220000300800 */
[----:B------:R-:W-:Y:S02]  /*7c7b0*/  PRMT R8, R15, 0x3340, R0 ;  /* 0x000033400f087816 */ /* 0x000fe40000000000 */
[----:B------:R-:W-:Y:S01]  /*7c7c0*/  PRMT R9, R13, 0x3340, R12 ;  /* 0x000033400d097816 */ /* 0x000fe2000000000c */
[----:B------:R-:W4:Y:S01]  /*7c7d0*/  LDL.LU R45, [R1+0xc48] ;  /* 0x000c4800012d7983 */ /* 0x000f220000300800 */
[----:B------:R-:W-:Y:S02]  /*7c7e0*/  SHF.R.U32.HI R11, RZ, 0x8, R14 ;  /* 0x00000008ff0b7819 */ /* 0x000fe4000001160e */
[----:B------:R-:W-:Y:S02]  /*7c7f0*/  PRMT R14, R9, 0x5410, R8 ;  /* 0x00005410090e7816 */ /* 0x000fe40000000008 */
[----:B------:R-:W-:-:S03]  /*7c800*/  SHF.R.U32.HI R8, RZ, 0x8, R12 ;  /* 0x00000008ff087819 */ /* 0x000fc6000001160c */
[----:B------:R0:W-:Y:S01]  /*7c810*/  STL [R1+0x860], R14 ;  /* 0x0008600e01007387 */ /* 0x0001e20000100800 */
[----:B--2---:R-:W-:-:S03]  /*7c820*/  SHF.R.U32.HI R12, RZ, 0x8, R46 ;  /* 0x00000008ff0c7819 */ /* 0x004fc6000001162e */
[----:B------:R-:W2:Y:S01]  /*7c830*/  LDL.LU R46, [R1+0xc50] ;  /* 0x000c5000012e7983 */ /* 0x000ea20000300800 */
[----:B------:R-:W-:Y:S02]  /*7c840*/  LOP3.LUT R12, R12, 0xffff, RZ, 0xc0, !PT ;  /* 0x0000ffff0c0c7812 */ /* 0x000fe400078ec0ff */
[----:B------:R-:W-:Y:S02]  /*7c850*/  SHF.R.U32.HI R9, RZ, 0x8, R13 ;  /* 0x00000008ff097819 */ /* 0x000fe4000001160d */
[----:B------:R-:W-:Y:S02]  /*7c860*/  LOP3.LUT R8, R8, 0xffff, RZ, 0xc0, !PT ;  /* 0x0000ffff08087812 */ /* 0x000fe400078ec0ff */
[----:B------:R-:W-:Y:S02]  /*7c870*/  LOP3.LUT R9, R9, 0xffff, RZ, 0xc0, !PT ;  /* 0x0000ffff09097812 */ /* 0x000fe400078ec0ff */
[----:B------:R-:W-:Y:S02]  /*7c880*/  SHF.R.U32.HI R35, RZ, 0x8, R20 ;  /* 0x00000008ff237819 */ /* 0x000fe40000011614 */
[----:B------:R-:W-:-:S02]  /*7c890*/  SHF.R.U32.HI R19, RZ, 0x8, R15 ;  /* 0x00000008ff137819 */ /* 0x000fc4000001160f */
[----:B------:R-:W-:Y:S02]  /*7c8a0*/  SHF.R.U32.HI R15, RZ, 0x8, R47 ;  /* 0x00000008ff0f7819 */ /* 0x000fe4000001162f */
[----:B---3--:R-:W-:-:S04]  /*7c8b0*/  SHF.R.U32.HI R60, RZ, 0x8, R55 ;  /* 0x00000008ff3c7819 */ /* 0x008fc80000011637 */
[----:B------:R-:W-:-:S04]  /*7c8c0*/  LOP3.LUT R60, R60, 0xffff, RZ, 0xc0, !PT ;  /* 0x0000ffff3c3c7812 */ /* 0x000fc800078ec0ff */
[----:B------:R-:W-:Y:S02]  /*7c8d0*/  PRMT R60, R12, 0x3340, R60 ;  /* 0x000033400c3c7816 */ /* 0x000fe4000000003c */
[----:B------:R-:W-:Y:S02]  /*7c8e0*/  SHF.R.U32.HI R13, RZ, 0x8, R43 ;  /* 0x00000008ff0d7819 */ /* 0x000fe4000001162b */
[----:B------:R-:W-:Y:S02]  /*7c8f0*/  SHF.R.U32.HI R12, RZ, 0x8, R54 ;  /* 0x00000008ff0c7819 */ /* 0x000fe40000011636 */
[----:B------:R-:W-:Y:S02]  /*7c900*/  LOP3.LUT R13, R13, 0xffff, RZ, 0xc0, !PT ;  /* 0x0000ffff0d0d7812 */ /* 0x000fe400078ec0ff */
[----:B------:R-:W-:-:S04]  /*7c910*/  LOP3.LUT R12, R12, 0xffff, RZ, 0xc0, !PT ;  /* 0x0000ffff0c0c7812 */ /* 0x000fc800078ec0ff */
[----:B------:R-:W-:Y:S02]  /*7c920*/  PRMT R54, R13, 0x3340, R12 ;  /* 0x000033400d367816 */ /* 0x000fe4000000000c */
[----:B----4-:R-:W-:Y:S02]  /*7c930*/  SHF.R.U32.HI R13, RZ, 0x8, R56 ;  /* 0x00000008ff0d7819 */ /* 0x010fe40000011638 */
[----:B------:R-:W-:Y:S02]  /*7c940*/  PRMT R55, R9, 0x3340, R8 ;  /* 0x0000334009377816 */ /* 0x000fe40000000008 */
[----:B0-----:R-:W-:Y:S02]  /*7c950*/  SHF.R.U32.HI R14, RZ, 0x8, R45 ;  /* 0x00000008ff0e7819 */ /* 0x001fe4000001162d */
[----:B------:R-:W-:Y:S02]  /*7c960*/  LOP3.LUT R13, R13, 0xffff, RZ, 0xc0, !PT ;  /* 0x0000ffff0d0d7812 */ /* 0x000fe400078ec0ff */
[----:B------:R-:W-:-:S02]  /*7c970*/  LOP3.LUT R14, R14, 0xffff, RZ, 0xc0, !PT ;  /* 0x0000ffff0e0e7812 */ /* 0x000fc400078ec0ff */
[----:B------:R-:W-:Y:S02]  /*7c980*/  SHF.R.U32.HI R8, RZ, 0x8, R40 ;  /* 0x00000008ff087819 */ /* 0x000fe40000011628 */
[----:B------:R-:W-:Y:S02]  /*7c990*/  SHF.R.U32.HI R61, RZ, 0x8, R41 ;  /* 0x00000008ff3d7819 */ /* 0x000fe40000011629 */
[----:B------:R-:W-:Y:S02]  /*7c9a0*/  PRMT R56, R14, 0x3340, R13 ;  /* 0x000033400e387816 */ /* 0x000fe4000000000d */
[----:B------:R-:W-:Y:S01]  /*7c9b0*/  LOP3.LUT R8, R8, 0xffff, RZ, 0xc0, !PT ;  /* 0x0000ffff08087812 */ /* 0x000fe200078ec0ff */
[----:B------:R-:W3:Y:S01]  /*7c9c0*/  LDL.LU R14, [R1+0x640] ;  /* 0x00064000010e7983 */ /* 0x000ee20000300800 */
[----:B------:R-:W-:-:S03]  /*7c9d0*/  LOP3.LUT R61, R61, 0xffff, RZ, 0xc0, !PT ;  /* 0x0000ffff3d3d7812 */ /* 0x000fc600078ec0ff */
[----:B------:R-:W4:Y:S01]  /*7c9e0*/  LDL.LU R13, [R1+0x644] ;  /* 0x00064400010d7983 */ /* 0x000f220000300800 */
[----:B------:R-:W-:Y:S02]  /*7c9f0*/  SHF.R.U32.HI R12, RZ, 0x8, R44 ;  /* 0x00000008ff0c7819 */ /* 0x000fe4000001162c */
[----:B------:R-:W-:Y:S02]  /*7ca00*/  PRMT R61, R8, 0x3340, R61 ;  /* 0x00003340083d7816 */ /* 0x000fe4000000003d */
[----:B------:R-:W-:Y:S02]  /*7ca10*/  SHF.R.U32.HI R8, RZ, 0x8, R42 ;  /* 0x00000008ff087819 */ /* 0x000fe4000001162a */
[----:B------:R-:W-:Y:S02]  /*7ca20*/  SHF.R.U32.HI R9, RZ, 0x8, R39 ;  /* 0x00000008ff097819 */ /* 0x000fe40000011627 */
[----:B--2---:R-:W-:Y:S02]  /*7ca30*/  SHF.R.U32.HI R20, RZ, 0x8, R46 ;  /* 0x00000008ff147819 */ /* 0x004fe4000001162e */
        /* <DEDUP_REMOVED lines=9> */
[----:B------:R-:W2:Y:S02]  /*7cad0*/  LDL.LU R47, [R1+0x2b34] ;  /* 0x002b3400012f7983 */ /* 0x000ea40000300800 */
[----:B--2---:R-:W-:-:S02]  /*7cae0*/  PRMT R47, R46, 0x5410, R47 ;  /* 0x000054102e2f7816 */ /* 0x004fc4000000002f */
[----:B------:R-:W3:Y:S04]  /*7caf0*/  LDL.LU R46, [R1+0x2b30] ;  /* 0x002b3000012e7983 */ /* 0x000ee80000300800 */
[----:B------:R0:W-:Y:S04]  /*7cb00*/  STL [R1+0x818], R47 ;  /* 0x0008182f01007387 */ /* 0x0001e80000100800 */
[----:B0-----:R-:W2:Y:S01]  /*7cb10*/  LDL.LU R47, [R1+0x58] ;  /* 0x00005800012f7983 */ /* 0x001ea20000300800 */
[----:B---3--:R-:W-:-:S03]  /*7cb20*/  PRMT R46, R45, 0x5410, R46 ;  /* 0x000054102d2e7816 */ /* 0x008fc6000000002e */
[----:B------:R-:W4:Y:S04]  /*7cb30*/  LDL.LU R45, [R1+0x2b2c] ;  /* 0x002b2c00012d7983 */ /* 0x000f280000300800 */
[----:B------:R0:W-:Y:S04]  /*7cb40*/  STL [R1+0x81c], R46 ;  /* 0x00081c2e01007387 */ /* 0x0001e80000100800 */
[----:B0-----:R-:W3:Y:S01]  /*7cb50*/  LDL.LU R46, [R1+0x5c] ;  /* 0x00005c00012e7983 */ /* 0x001ee20000300800 */
[----:B----4-:R-:W-:-:S03]  /*7cb60*/  PRMT R45, R44, 0x5410, R45 ;  /* 0x000054102c2d7816 */ /* 0x010fc6000000002d */
[----:B------:R-:W4:Y:S04]  /*7cb70*/  LDL.LU R44, [R1+0x2b28] ;  /* 0x002b2800012c7983 */ /* 0x000f280000300800 */
[----:B------:R0:W-:Y:S04]  /*7cb80*/  STL [R1+0x814], R45 ;  /* 0x0008142d01007387 */ /* 0x0001e80000100800 */
[----:B0-----:R-:W2:Y:S01]  /*7cb90*/  LDL.LU R45, [R1+0x68] ;  /* 0x00006800012d7983 */ /* 0x001ea20000300800 */
[----:B----4-:R-:W-:-:S03]  /*7cba0*/  PRMT R44, R43, 0x5410, R44 ;  /* 0x000054102b2c7816 */ /* 0x010fc6000000002c */
        /* <DEDUP_REMOVED lines=20> */
[----:B------:R-:W3:Y:S01]  /*7ccf0*/  LDL.LU R38, [R1+0x2b10] ;  /* 0x002b100001267983 */ /* 0x000ee20000300800 */
[----:B------:R-:W-:Y:S02]  /*7cd00*/  LOP3.LUT R37, R37, 0xffff, RZ, 0xc0, !PT ;  /* 0x0000ffff25257812 */ /* 0x000fe400078ec0ff */
[----:B------:R-:W-:Y:S02]  /*7cd10*/  LOP3.LUT R36, R36, 0xffff, RZ, 0xc0, !PT ;  /* 0x0000ffff24247812 */ /* 0x000fe400078ec0ff */
[----:B------:R-:W-:Y:S02]  /*7cd20*/  LOP3.LUT R35, R35, 0xffff, RZ, 0xc0, !PT ;  /* 0x0000ffff23237812 */ /* 0x000fe400078ec0ff */
[----:B------:R-:W-:Y:S02]  /*7cd30*/  LOP3.LUT R34, R34, 0xffff, RZ, 0xc0, !PT ;  /* 0x0000ffff22227812 */ /* 0x000fe400078ec0ff */
[----:B------:R-:W-:Y:S02]  /*7cd40*/  PRMT R37, R37, 0x3340, R0 ;  /* 0x0000334025257816 */ /* 0x000fe40000000000 */
[----:B------:R-:W-:-:S02]  /*7cd50*/  LOP3.LUT R33, R33, 0xffff, RZ, 0xc0, !PT ;  /* 0x0000ffff21217812 */ /* 0x000fc400078ec0ff */
[----:B------:R-:W-:Y:S01]  /*7cd60*/  SHF.R.U32.HI R30, RZ, 0x8, R30 ;  /* 0x00000008ff1e7819 */ /* 0x000fe2000001161e */
[----:B------:R3:W-:Y:S01]  /*7cd70*/  STL [R1+0x7f8], R39 ;  /* 0x0007f82701007387 */ /* 0x0007e20000100800 */
[--C-:B------:R-:W-:Y:S02]  /*7cd80*/  PRMT R36, R36, 0x3340, R0.reuse ;  /* 0x0000334024247816 */ /* 0x100fe40000000000 */
[----:B------:R-:W-:Y:S02]  /*7cd90*/  LOP3.LUT R32, R32, 0xffff, RZ, 0xc0, !PT ;  /* 0x0000ffff20207812 */ /* 0x000fe400078ec0ff */
[--C-:B------:R-:W-:Y:S02]  /*7cda0*/  PRMT R35, R35, 0x3340, R0.reuse ;  /* 0x0000334023237816 */ /* 0x100fe40000000000 */
[----:B------:R-:W-:Y:S02]  /*7cdb0*/  PRMT R34, R34, 0x3340, R0 ;  /* 0x0000334022227816 */ /* 0x000fe40000000000 */
[----:B------:R-:W-:-:S02]  /*7cdc0*/  LOP3.LUT R31, R31, 0xffff, RZ, 0xc0, !PT ;  /* 0x0000ffff1f1f7812 */ /* 0x000fc400078ec0ff */
[--C-:B------:R-:W-:Y:S02]  /*7cdd0*/  PRMT R33, R33, 0x3340, R0.reuse ;  /* 0x0000334021217816 */ /* 0x100fe40000000000 */
[----:B------:R-:W-:Y:S02]  /*7cde0*/  LOP3.LUT R30, R30, 0xffff, RZ, 0xc0, !PT ;  /* 0x0000ffff1e1e7812 */ /* 0x000fe400078ec0ff */
[--C-:B------:R-:W-:Y:S02]  /*7cdf0*/  PRMT R32, R32, 0x3340, R0.reuse ;  /* 0x0000334020207816 */ /* 0x100fe40000000000 */
[--C-:B------:R-:W-:Y:S02]  /*7ce00*/  PRMT R31, R31, 0x3340, R0.reuse ;  /* 0x000033401f1f7816 */ /* 0x100fe40000000000 */
[----:B------:R-:W-:Y:S02]  /*7ce10*/  LOP3.LUT R29, R29, 0xffff, RZ, 0xc0, !PT ;  /* 0x0000ffff1d1d7812 */ /* 0x000fe400078ec0ff */
[----:B------:R-:W-:-:S02]  /*7ce20*/  PRMT R30, R30, 0x3340, R0 ;  /* 0x000033401e1e7816 */ /* 0x000fc40000000000 */
[----:B------:R-:W-:Y:S02]  /*7ce30*/  LOP3.LUT R28, R28, 0xffff, RZ, 0xc0, !PT ;  /* 0x0000ffff1c1c7812 */ /* 0x000fe400078ec0ff */
[--C-:B------:R-:W-:Y:S02]  /*7ce40*/  PRMT R29, R29, 0x3340, R0.reuse ;  /* 0x000033401d1d7816 */ /* 0x100fe40000000000 */
[----:B------:R-:W-:Y:S02]  /*7ce50*/  LOP3.LUT R27, R27, 0xffff, RZ, 0xc0, !PT ;  /* 0x0000ffff1b1b7812 */ /* 0x000fe400078ec0ff */
        /* <DEDUP_REMOVED lines=12> */
[----:B------:R-:W-:Y:S02]  /*7cf20*/  PRMT R22, R22, 0x3340, R0 ;  /* 0x0000334016167816 */ /* 0x000fe40000000000 */
[----:B------:R-:W-:Y:S02]  /*7cf30*/  LOP3.LUT R11, R11, 0xffff, RZ, 0xc0, !PT ;  /* 0x0000ffff0b0b7812 */ /* 0x000fe400078ec0ff */
[----:B------:R-:W-:-:S02]  /*7cf40*/  LOP3.LUT R10, R10, 0xffff, RZ, 0xc0, !PT ;  /* 0x0000ffff0a0a7812 */ /* 0x000fc400078ec0ff */
[--C-:B------:R-:W-:Y:S02]  /*7cf50*/  PRMT R21, R21, 0x3340, R0.reuse ;  /* 0x0000334015157816 */ /* 0x100fe40000000000 */
[--C-:B------:R-:W-:Y:S02]  /*7cf60*/  PRMT R11, R11, 0x3340, R0.reuse ;  /* 0x000033400b0b7816 */ /* 0x100fe40000000000 */
[----:B------:R-:W-:Y:S02]  /*7cf70*/  PRMT R10, R10, 0x3340, R0 ;  /* 0x000033400a0a7816 */ /* 0x000fe40000000000 */
[----:B------:R-:W-:Y:S02]  /*7cf80*/  LOP3.LUT R9, R9, 0xffff, RZ, 0xc0, !PT ;  /* 0x0000ffff09097812 */ /* 0x000fe400078ec0ff */
[----:B------:R-:W-:Y:S02]  /*7cf90*/  LOP3.LUT R8, R8, 0xffff, RZ, 0xc0, !PT ;  /* 0x0000ffff08087812 */ /* 0x000fe400078ec0ff */
[----:B------:R-:W-:-:S02]  /*7cfa0*/  LOP3.LUT R12, R12, 0xffff, RZ, 0xc0, !PT ;  /* 0x0000ffff0c0c7812 */ /* 0x000fc400078ec0ff */
[----:B------:R-:W-:Y:S02]  /*7cfb0*/  LOP3.LUT R19, R19, 0xffff, RZ, 0xc0, !PT ;  /* 0x0000ffff13137812 */ /* 0x000fe400078ec0ff */
[--C-:B------:R-:W-:Y:S02]  /*7cfc0*/  PRMT R9, R9, 0x3340, R0.reuse ;  /* 0x0000334009097816 */ /* 0x100fe40000000000 */
[--C-:B------:R-:W-:Y:S02]  /*7cfd0*/  PRMT R8, R8, 0x3340, R0.reuse ;  /* 0x0000334008087816 */ /* 0x100fe40000000000 */
[--C-:B------:R-:W-:Y:S02]  /*7cfe0*/  PRMT R12, R12, 0x3340, R0.reuse ;  /* 0x000033400c0c7816 */ /* 0x100fe40000000000 */
[----:B------:R-:W-:Y:S02]  /*7cff0*/  PRMT R19, R19, 0x3340, R0 ;  /* 0x0000334013137816 */ /* 0x000fe40000000000 */
[----:B---3--:R-:W-:-:S02]  /*7d000*/  PRMT R39, R40, 0x5410, R38 ;  /* 0x0000541028277816 */ /* 0x008fc40000000026 */
[----:B--2---:R-:W-:Y:S02]  /*7d010*/  PRMT R38, R41, 0x5410, R37 ;  /* 0x0000541029267816 */ /* 0x004fe40000000025 */
[----:B------:R-:W-:Y:S02]  /*7d020*/  PRMT R37, R42, 0x5410, R36 ;  /* 0x000054102a257816 */ /* 0x000fe40000000024 */
[----:B------:R-:W-:Y:S01]  /*7d030*/  PRMT R36, R43, 0x5410, R35 ;  /* 0x000054102b247816 */ /* 0x000fe20000000023 */
[----:B------:R-:W-:Y:S01]  /*7d040*/  STL [R1+0x7f0], R39 ;  /* 0x0007f02701007387 */ /* 0x000fe20000100800 */
[----:B------:R-:W-:Y:S02]  /*7d050*/  PRMT R35, R44, 0x5410, R34 ;  /* 0x000054102c237816 */ /* 0x000fe40000000022 */
[----:B------:R-:W-:Y:S01]  /*7d060*/  PRMT R34, R45, 0x5410, R33 ;  /* 0x000054102d227816 */ /* 0x000fe20000000021 */
[----:B------:R-:W-:Y:S01]  /*7d070*/  STL [R1+0x688], R38 ;  /* 0x0006882601007387 */ /* 0x000fe20000100800 */
[----:B------:R-:W-:-:S02]  /*7d080*/  PRMT R33, R46, 0x5410, R32 ;  /* 0x000054102e217816 */ /* 0x000fc40000000020 */
[----:B------:R-:W-:Y:S01]  /*7d090*/  PRMT R32, R47, 0x5410, R31 ;  /* 0x000054102f207816 */ /* 0x000fe2000000001f */
[----:B------:R-:W-:Y:S01]  /*7d0a0*/  STL [R1+0x68c], R37 ;  /* 0x00068c2501007387 */ /* 0x000fe20000100800 */
[----:B------:R-:W-:-:S03]  /*7d0b0*/  PRMT R31, R49, 0x5410, R30 ;  /* 0x00005410311f7816 */ /* 0x000fc6000000001e */
[----:B------:R-:W-:Y:S01]  /*7d0c0*/  STL [R1+0x684], R36 ;  /* 0x0006842401007387 */ /* 0x000fe20000100800 */
[----:B------:R-:W-:-:S03]  /*7d0d0*/  PRMT R30, R6, 0x5410, R29 ;  /* 0x00005410061e7816 */ /* 0x000fc6000000001d */
[----:B------:R-:W-:Y:S04]  /*7d0e0*/  STL [R1+0x67c], R35 ;  /* 0x00067c2301007387 */ /* 0x000fe80000100800 */
[----:B------:R-:W-:Y:S01]  /*7d0f0*/  STL [R1+0x678], R34 ;  /* 0x0006782201007387 */ /* 0x000fe20000100800 */
[----:B------:R-:W-:-:S03]  /*7d100*/  PRMT R29, R7, 0x5410, R28 ;  /* 0x00005410071d7816 */ /* 0x000fc6000000001c */
[----:B------:R-:W-:Y:S04]  /*7d110*/  STL [R1+0x674], R33 ;  /* 0x0006742101007387 */ /* 0x000fe80000100800 */
[----:B------:R-:W2:Y:S01]  /*7d120*/  LDL.LU R49, [R1+0x2b0c] ;  /* 0x002b0c0001317983 */ /* 0x000ea20000300800 */
[----:B------:R-:W-:-:S03]  /*7d130*/  PRMT R28, R5, 0x5410, R27 ;  /* 0x00005410051c7816 */ /* 0x000fc6000000001b */
[----:B------:R-:W-:Y:S04]  /*7d140*/  STL [R1+0x66c], R32 ;  /* 0x00066c2001007387 */ /* 0x000fe80000100800 */
[----:B------:R-:W-:Y:S01]  /*7d150*/  STL [R1+0x670], R31 ;  /* 0x0006701f01007387 */ /* 0x000fe20000100800 */
[----:B------:R-:W-:-:S03]  /*7d160*/  PRMT R27, R4, 0x5410, R26 ;  /* 0x00005410041b7816 */ /* 0x000fc6000000001a */
[----:B------:R-:W3:Y:S04]  /*7d170*/  LDL.LU R6, [R1+0x2b08] ;  /* 0x002b080001067983 */ /* 0x000ee80000300800 */
[----:B------:R-:W4:Y:S01]  /*7d180*/  LDL.LU R7, [R1+0x2b04] ;  /* 0x002b040001077983 */ /* 0x000f220000300800 */
[----:B------:R-:W-:-:S03]  /*7d190*/  PRMT R26, R3, 0x5410, R25 ;  /* 0x00005410031a7816 */ /* 0x000fc60000000019 */
[----:B------:R-:W-:Y:S04]  /*7d1a0*/  STL [R1+0x664], R30 ;  /* 0x0006641e01007387 */ /* 0x000fe80000100800 */
[----:B------:R-:W3:Y:S01]  /*7d1b0*/  LDL.LU R5, [R1+0x2b00] ;  /* 0x002b000001057983 */ /* 0x000ee20000300800 */
[----:B------:R-:W-:-:S03]  /*7d1c0*/  PRMT R25, R2, 0x5410, R24 ;  /* 0x0000541002197816 */ /* 0x000fc60000000018 */
[----:B------:R-:W-:Y:S04]  /*7d1d0*/  STL [R1+0x658], R29 ;  /* 0x0006581d01007387 */ /* 0x000fe80000100800 */
        /* <DEDUP_REMOVED lines=11> */
[----:B------:R-:W-:Y:S01]  /*7d290*/  STL [R1+0x644], R25 ;  /* 0x0006441901007387 */ /* 0x000fe20000100800 */
[----:B------:R-:W-:-:S03]  /*7d2a0*/  PRMT R11, R52, 0x5410, R10 ;  /* 0x00005410340b7816 */ /* 0x000fc6000000000a */
[----:B------:R-:W4:Y:S04]  /*7d2b0*/  LDL.LU R58, [R1+0x2aec] ;  /* 0x002aec00013a7983 */ /* 0x000f280000300800 */
[----:B------:R-:W-:Y:S04]  /*7d2c0*/  STL [R1+0x648], R24 ;  /* 0x0006481801007387 */ /* 0x000fe80000100800 */
[----:B------:R-:W4:Y:S04]  /*7d2d0*/  LDL.LU R57, [R1+0x2ae8] ;  /* 0x002ae80001397983 */ /* 0x000f280000300800 */
[----:B------:R-:W-:Y:S04]  /*7d2e0*/  STL [R1+0x640], R23 ;  /* 0x0006401701007387 */ /* 0x000fe80000100800 */
[----:B------:R-:W4:Y:S01]  /*7d2f0*/  LDL.LU R53, [R1+0x2ae4] ;  /* 0x002ae40001357983 */ /* 0x000f220000300800 */
[----:B------:R-:W-:-:S03]  /*7d300*/  PRMT R10, R60, 0x5410, R9 ;  /* 0x000054103c0a7816 */ /* 0x000fc60000000009 */
[----:B------:R-:W-:Y:S01]  /*7d310*/  STL [R1+0x638], R22 ;  /* 0x0006381601007387 */ /* 0x000fe20000100800 */
[----:B------:R-:W-:-:S03]  /*7d320*/  PRMT R9, R61, 0x5410, R8 ;  /* 0x000054103d097816 */ /* 0x000fc60000000008 */
[----:B------:R-:W4:Y:S01]  /*7d330*/  LDL.LU R52, [R1+0x2ae0] ;  /* 0x002ae00001347983 */ /* 0x000f220000300800 */
[----:B------:R-:W-:-:S03]  /*7d340*/  PRMT R8, R55, 0x5410, R19 ;  /* 0x0000541037087816 */ /* 0x000fc60000000013 */
[----:B------:R-:W-:Y:S04]  /*7d350*/  STL [R1+0x63c], R21 ;  /* 0x00063c1501007387 */ /* 0x000fe80000100800 */
[----:B------:R0:W-:Y:S02]  /*7d360*/  STL [R1+0x634], R11 ;  /* 0x0006340b01007387 */ /* 0x0001e40000100800 */
[----:B0-----:R-:W-:Y:S02]  /*7d370*/  PRMT R11, R54, 0x5410, R12 ;  /* 0x00005410360b7816 */ /* 0x001fe4000000000c */
[----:B------:R-:W4:Y:S04]  /*7d380*/  LDL.LU R54, [R1+0x2adc] ;  /* 0x002adc0001367983 */ /* 0x000f280000300800 */
[----:B------:R-:W4:Y:S01]  /*7d390*/  LDL.LU R55, [R1+0x2ad8] ;  /* 0x002ad80001377983 */ /* 0x000f220000300800 */
[----:B------:R-:W-:-:S02]  /*7d3a0*/  SHF.R.U32.HI R18, RZ, 0x8, R18 ;  /* 0x00000008ff127819 */ /* 0x000fc40000011612 */
[----:B------:R-:W-:Y:S02]  /*7d3b0*/  SHF.R.U32.HI R17, RZ, 0x8, R17 ;  /* 0x00000008ff117819 */ /* 0x000fe40000011611 */
[----:B------:R-:W-:Y:S02]  /*7d3c0*/  LOP3.LUT R18, R18, 0xffff, RZ, 0xc0, !PT ;  /* 0x0000ffff12127812 */ /* 0x000fe400078ec0ff */
[----:B------:R-:W-:Y:S02]  /*7d3d0*/  SHF.R.U32.HI R16, RZ, 0x8, R16 ;  /* 0x00000008ff107819 */ /* 0x000fe40000011610 */
[----:B------:R-:W-:Y:S02]  /*7d3e0*/  LOP3.LUT R17, R17, 0xffff, RZ, 0xc0, !PT ;  /* 0x0000ffff11117812 */ /* 0x000fe400078ec0ff */
[----:B------:R-:W-:Y:S02]  /*7d3f0*/  PRMT R18, R18, 0x3340, R0 ;  /* 0x0000334012127816 */ /* 0x000fe40000000000 */
[----:B------:R-:W-:-:S02]  /*7d400*/  SHF.R.U32.HI R14, RZ, 0x8, R14 ;  /* 0x00000008ff0e7819 */ /* 0x000fc4000001160e */
[----:B------:R-:W-:Y:S02]  /*7d410*/  LOP3.LUT R16, R16, 0xffff, RZ, 0xc0, !PT ;  /* 0x0000ffff10107812 */ /* 0x000fe400078ec0ff */
[----:B------:R-:W-:Y:S02]  /*7d420*/  PRMT R17, R17, 0x3340, R0 ;  /* 0x0000334011117816 */ /* 0x000fe40000000000 */
[----:B------:R-:W-:Y:S02]  /*7d430*/  LOP3.LUT R15, R15, 0xffff, RZ, 0xc0, !PT ;  /* 0x0000ffff0f0f7812 */ /* 0x000fe400078ec0ff */
[----:B------:R-:W-:Y:S02]  /*7d440*/  PRMT R12, R50, 0x5410, R18 ;  /* 0x00005410320c7816 */ /* 0x000fe40000000012 */
[----:B------:R-:W-:Y:S01]  /*7d450*/  LOP3.LUT R14, R14, 0xffff, RZ, 0xc0, !PT ;  /* 0x0000ffff0e0e7812 */ /* 0x000fe200078ec0ff */
[----:B------:R-:W4:Y:S01]  /*7d460*/  LDL.LU R50, [R1+0x2ad4] ;  /* 0x002ad40001327983 */ /* 0x000f220000300800 */
[----:B------:R-:W-:-:S02]  /*7d470*/  PRMT R16, R16, 0x3340, R0 ;  /* 0x0000334010107816 */ /* 0x000fc40000000000 */
[----:B------:R-:W-:Y:S01]  /*7d480*/  SHF.R.U32.HI R13, RZ, 0x8, R13 ;  /* 0x00000008ff0d7819 */ /* 0x000fe2000001160d */
[----:B------:R0:W-:Y:S01]  /*7d490*/  STL [R1+0x630], R8 ;  /* 0x0006300801007387 */ /* 0x0001e20000100800 */
[--C-:B------:R-:W-:Y:S02]  /*7d4a0*/  PRMT R15, R15, 0x3340, R0.reuse ;  /* 0x000033400f0f7816 */ /* 0x100fe40000000000 */
[--C-:B------:R-:W-:Y:S02]  /*7d4b0*/  PRMT R14, R14, 0x3340, R0.reuse ;  /* 0x000033400e0e7816 */ /* 0x100fe40000000000 */
[----:B------:R-:W-:Y:S02]  /*7d4c0*/  LOP3.LUT R13, R13, 0xffff, RZ, 0xc0, !PT ;  /* 0x0000ffff0d0d7812 */ /* 0x000fe400078ec0ff */
[----:B0-----:R-:W-:Y:S02]  /*7d4d0*/  PRMT R8, R48, 0x5410, R17 ;  /* 0x0000541030087816 */ /* 0x001fe40000000011 */
[----:B------:R-:W4:Y:S04]  /*7d4e0*/  LDL.LU R48, [R1+0x2ad0] ;  /* 0x002ad00001307983 */ /* 0x000f280000300800 */
[----:B------:R3:W-:Y:S01]  /*7d4f0*/  STL [R1+0x650], R12 ;  /* 0x0006500c01007387 */ /* 0x0007e20000100800 */
[----:B------:R-:W-:-:S02]  /*7d500*/  PRMT R13, R13, 0x3340, R0 ;  /* 0x000033400d0d7816 */ /* 0x000fc40000000000 */
[----:B------:R-:W-:-:S04]  /*7d510*/  LOP3.LUT R20, R20, 0xffff, RZ, 0xc0, !PT ;  /* 0x0000ffff14147812 */ /* 0x000fc800078ec0ff */
[----:B------:R-:W-:Y:S02]  /*7d520*/  PRMT R20, R20, 0x3340, R0 ;  /* 0x0000334014147816 */ /* 0x000fe40000000000 */
[----:B--2---:R-:W-:Y:S02]  /*7d530*/  PRMT R16, R49, 0x5410, R16 ;  /* 0x0000541031107816 */ /* 0x004fe40000000010 */
[----:B------:R-:W2:Y:S04]  /*7d540*/  LDL.LU R49, [R1+0x2acc] ;  /* 0x002acc0001317983 */ /* 0x000ea80000300800 */
[----:B------:R4:W-:Y:S04]  /*7d550*/  STL [R1+0x660], R8 ;  /* 0x0006600801007387 */ /* 0x0009e80000100800 */
[----:B------:R-:W-:Y:S01]  /*7d560*/  STL [R1+0x668], R16 ;  /* 0x0006681001007387 */ /* 0x000fe20000100800 */
[----:B---3--:R-:W-:-:S02]  /*7d570*/  PRMT R12, R59, 0x5410, R15 ;  /* 0x000054103b0c7816 */ /* 0x008fc4000000000f */
[----:B----4-:R-:W-:-:S03]  /*7d580*/  PRMT R8, R58, 0x5410, R14 ;  /* 0x000054103a087816 */ /* 0x010fc6000000000e */
[----:B------:R0:W-:Y:S04]  /*7d590*/  STL [R1+0x680], R12 ;  /* 0x0006800c01007387 */ /* 0x0001e80000100800 */
[----:B------:R1:W-:Y:S01]  /*7d5a0*/  STL [R1+0x7f4], R8 ;  /* 0x0007f40801007387 */ /* 0x0003e20000100800 */
[----:B------:R-:W-:-:S05]  /*7d5b0*/  PRMT R13, R57, 0x5410, R13 ;  /* 0x00005410390d7816 */ /* 0x000fca000000000d */
[----:B------:R-:W-:Y:S01]  /*7d5c0*/  STL [R1+0x804], R13 ;  /* 0x0008040d01007387 */ /* 0x000fe20000100800 */
[----:B0-----:R-:W-:Y:S02]  /*7d5d0*/  PRMT R12, R56, 0x5410, R20 ;  /* 0x00005410380c7816 */ /* 0x001fe40000000014 */
[----:B------:R-:W-:Y:S02]  /*7d5e0*/  PRMT R9, R9, 0x5210, R54 ;  /* 0x0000521009097816 */ /* 0x000fe40000000036 */
[----:B-1----:R-:W-:Y:S02]  /*7d5f0*/  PRMT R8, R10, 0x5210, R55 ;  /* 0x000052100a087816 */ /* 0x002fe40000000037 */
[----:B------:R-:W-:-:S03]  /*7d600*/  PRMT R10, R11, 0x5210, R52 ;  /* 0x000052100b0a7816 */ /* 0x000fc60000000034 */
[----:B------:R0:W-:Y:S01]  /*7d610*/  STL [R1+0x2a6c], R8 ;  /* 0x002a6c0801007387 */ /* 0x0001e20000100800 */
[----:B------:R-:W-:-:S03]  /*7d620*/  PRMT R11, R12, 0x5210, R53 ;  /* 0x000052100c0b7816 */ /* 0x000fc60000000035 */
[----:B0-----:R-:W3:Y:S04]  /*7d630*/  LDL R8, [R1+0x114c] ;  /* 0x00114c0001087983 */ /* 0x001ee80000100800 */
[----:B------:R0:W-:Y:S04]  /*7d640*/  STL [R1+0x2a70], R9 ;  /* 0x002a700901007387 */ /* 0x0001e80000100800 */
[----:B0-----:R-:W4:Y:S04]  /*7d650*/  LDL R9, [R1+0x1140] ;  /* 0x0011400001097983 */ /* 0x001f280000100800 */
[----:B------:R-:W2:Y:S04]  /*7d660*/  LDL.LU R14, [R1+0x2940] ;  /* 0x00294000010e7983 */ /* 0x000ea80000300800 */
[----:B------:R-:W3:Y:S04]  /*7d670*/  LDL.LU R52, [R1+0xb4] ;  /* 0x0000b40001347983 */ /* 0x000ee80000300800 */
[----:B------:R0:W-:Y:S04]  /*7d680*/  STL [R1+0x2a74], R10 ;  /* 0x002a740a01007387 */ /* 0x0001e80000100800 */
[----:B0-----:R-:W4:Y:S04]  /*7d690*/  LDL R10, [R1+0x1144] ;  /* 0x00114400010a7983 */ /* 0x001f280000100800 */
[----:B------:R-:W4:Y:S04]  /*7d6a0*/  LDL.LU R13, [R1+0x2944] ;  /* 0x00294400010d7983 */ /* 0x000f280000300800 */
[----:B------:R0:W-:Y:S04]  /*7d6b0*/  STL [R1+0x2a78], R11 ;  /* 0x002a780b01007387 */ /* 0x0001e80000100800 */
[----:B0-----:R-:W4:Y:S01]  /*7d6c0*/  LDL R11, [R1+0x1148] ;  /* 0x00114800010b7983 */ /* 0x001f220000100800 */
[----:B------:R-:W-:Y:S01]  /*7d6d0*/  VIADD R12, R51, 0xad ;  /* 0x000000ad330c7836 */ /* 0x000fe20000000000 */
[----:B--2---:R-:W-:Y:S01]  /*7d6e0*/  ISETP.GE.AND P3, PT, R14, UR47, PT ;  /* 0x0000002f0e007c0c */ /* 0x004fe2000bf66270 */
[----:B------:R-:W-:Y:S01]  /*7d6f0*/  ULDC UR47, c[0x0][0x228] ;  /* 0x00008a00002f7ab9 */ /* 0x000fe20000000800 */
[----:B---3--:R-:W-:-:S02]  /*7d700*/  LOP3.LUT R52, R52, 0xfffffdff, RZ, 0xc0, !PT ;  /* 0xfffffdff34347812 */ /* 0x008fc400078ec0ff */
[----:B----4-:R-:W-:Y:S02]  /*7d710*/  ISETP.LT.AND P6, PT, R10, UR28, !P3 ;  /* 0x0000001c0a007c0c */ /* 0x010fe4000dfc1270 */
[----:B------:R-:W-:Y:S01]  /*7d720*/  ISETP.LT.AND P4, PT, R8, UR14, !P3 ;  /* 0x0000000e08007c0c */ /* 0x000fe2000df81270 */
[----:B------:R-:W-:-:S10]  /*7d730*/  ULDC UR14, c[0x0][0x228] ;  /* 0x00008a00000e7ab9 */ /* 0x000fd40000000800 */
[----:B------:R-:W-:Y:S02]  /*7d740*/  @P6 LOP3.LUT R52, R52, 0x200, RZ, 0xfc, !PT ;  /* 0x0000020034346812 */ /* 0x000fe400078efcff */
[----:B------:R-:W-:Y:S01]  /*7d750*/  ISETP.LT.AND P5, PT, R11, UR18, !P3 ;  /* 0x000000120b007c0c */ /* 0x000fe2000dfa1270 */
[----:B------:R-:W-:Y:S01]  /*7d760*/  ULDC UR18, c[0x0][0x228] ;  /* 0x00008a0000127ab9 */ /* 0x000fe20000000800 */
[----:B------:R-:W-:Y:S02]  /*7d770*/  LOP3.LUT R52, R52, 0xfffffeff, RZ, 0xc0, !PT ;  /* 0xfffffeff34347812 */ /* 0x000fe400078ec0ff */
[----:B------:R-:W-:Y:S01]  /*7d780*/  ISETP.LT.AND P3, PT, R9, UR40, !P3 ;  /* 0x0000002809007c0c */ /* 0x000fe2000df61270 */
[----:B------:R-:W-:-:S08]  /*7d790*/  ULDC UR40, c[0x0][0x228] ;  /* 0x00008a0000287ab9 */ /* 0x000fd00000000800 */
[----:B------:R-:W-:-:S04]  /*7d7a0*/  @P5 LOP3.LUT R52, R52, 0x100, RZ, 0xfc, !PT ;  /* 0x0000010034345812 */ /* 0x000fc800078efcff */
[----:B------:R-:W-:-:S04]  /*7d7b0*/  LOP3.LUT R52, R52, 0xffffff7f, RZ, 0xc0, !PT ;  /* 0xffffff7f34347812 */ /* 0x000fc800078ec0ff */
[----:B------:R-:W-:-:S04]  /*7d7c0*/  @P4 LOP3.LUT R52, R52, 0x80, RZ, 0xfc, !PT ;  /* 0x0000008034344812 */ /* 0x000fc800078efcff */
[----:B------:R-:W-:-:S04]  /*7d7d0*/  LOP3.LUT R52, R52, 0xffffffbf, RZ, 0xc0, !PT ;  /* 0xffffffbf34347812 */ /* 0x000fc800078ec0ff */
[----:B------:R-:W-:Y:S02]  /*7d7e0*/  @P3 LOP3.LUT R52, R52, 0x40, RZ, 0xfc, !PT ;  /* 0x0000004034343812 */ /* 0x000fe400078efcff */
[----:B------:R-:W-:Y:S01]  /*7d7f0*/  ISETP.GE.AND P3, PT, R13, UR53, PT ;  /* 0x000000350d007c0c */ /* 0x000fe2000bf66270 */
[----:B------:R-:W-:Y:S01]  /*7d800*/  ULDC UR53, c[0x0][0x228] ;  /* 0x00008a0000357ab9 */ /* 0x000fe20000000800 */
        /* <DEDUP_REMOVED lines=26> */
[----:B------:R-:W-:Y:S01]  /*7d9b0*/  ISETP.GE.AND P2, PT, R12, UR51, PT ;  /* 0x000000330c007c0c */ /* 0x000fe2000bf46270 */
[C---:B------:R-:W-:Y:S01]  /*7d9c0*/  VIADD R12, R51.reuse, 0xae ;  /* 0x000000ae330c7836 */ /* 0x040fe20000000000 */
[----:B------:R-:W-:Y:S02]  /*7d9d0*/  LOP3.LUT R0, R0, 0xfffdffff, RZ, 0xc0, !PT ;  /* 0xfffdffff00007812 */ /* 0x000fe400078ec0ff */
[----:B------:R-:W-:Y:S02]  /*7d9e0*/  LOP3.LUT R2, R2, 0x7fffffff, RZ, 0xc0, !PT ;  /* 0x7fffffff02027812 */ /* 0x000fe400078ec0ff */
[----:B------:R-:W-:Y:S01]  /*7d9f0*/  ISETP.LT.AND P1, PT, R51, UR49, !P1 ;  /* 0x0000003133007c0c */ /* 0x000fe2000cf21270 */
[----:B------:R-:W-:Y:S01]  /*7da00*/  STL [R1+0xb4], R52 ;  /* 0x0000b43401007387 */ /* 0x000fe20000100800 */
[----:B------:R-:W-:Y:S01]  /*7da10*/  ISETP.LT.AND P5, PT, R9, UR22, !P2 ;  /* 0x0000001609007c0c */ /* 0x000fe2000d7a1270 */
[----:B------:R-:W-:Y:S01]  /*7da20*/  ULDC UR51, c[0x0][0x228] ;  /* 0x00008a0000337ab9 */ /* 0x000fe20000000800 */
[----:B------:R-:W-:Y:S01]  /*7da30*/  ISETP.LT.AND P4, PT, R8, UR20, !P2 ;  /* 0x0000001408007c0c */ /* 0x000fe2000d781270 */
[----:B------:R-:W-:Y:S01]  /*7da40*/  ULDC UR49, c[0x0][0x228] ;  /* 0x00008a0000317ab9 */ /* 0x000fe20000000800 */
[----:B------:R-:W-:Y:S01]  /*7da50*/  ISETP.LT.AND P3, PT, R11, UR16, !P2 ;  /* 0x000000100b007c0c */ /* 0x000fe2000d761270 */
[----:B------:R-:W-:Y:S01]  /*7da60*/  ULDC UR22, c[0x0][0x228] ;  /* 0x00008a0000167ab9 */ /* 0x000fe20000000800 */
[----:B------:R-:W-:Y:S01]  /*7da70*/  ISETP.LT.AND P2, PT, R10, UR12, !P2 ;  /* 0x0000000c0a007c0c */ /* 0x000fe2000d741270 */
[----:B------:R-:W-:Y:S01]  /*7da80*/  ULDC UR12, c[0x0][0x228] ;  /* 0x00008a00000c7ab9 */ /* 0x000fe20000000800 */
[----:B------:R-:W-:Y:S01]  /*7da90*/  LOP3.LUT R4, R4, 0x7fffffff, RZ, 0xc0, !PT ;  /* 0x7fffffff04047812 */ /* 0x000fe200078ec0ff */
[----:B------:R-:W-:Y:S01]  /*7daa0*/  ULDC UR20, c[0x0][0x228] ;  /* 0x00008a0000147ab9 */ /* 0x000fe20000000800 */
[----:B------:R-:W-:-:S03]  /*7dab0*/  ULDC UR16, c[0x0][0x228] ;  /* 0x00008a0000107ab9 */ /* 0x000fc60000000800 */
[----:B------:R-:W-:-:S06]  /*7dac0*/  @P5 LOP3.LUT R2, R2, 0x80000000, RZ, 0xfc, !PT ;  /* 0x8000000002025812 */ /* 0x000fcc00078efcff */
[----:B------:R-:W-:Y:S02]  /*7dad0*/  @P2 LOP3.LUT R0, R0, 0x20000, RZ, 0xfc, !PT ;  /* 0x0002000000002812 */ /* 0x000fe400078efcff */
[----:B------:R-:W-:Y:S01]  /*7dae0*/  ISETP.GE.AND P2, PT, R12, UR29, PT ;  /* 0x0000001d0c007c0c */ /* 0x000fe2000bf46270 */
[----:B------:R-:W-:-:S03]  /*7daf0*/  ULDC.64 UR28, c[0x0][0x228] ;  /* 0x00008a00001c7ab9 */ /* 0x000fc60000000a00 */
[----:B------:R-:W-:Y:S01]  /*7db00*/  ISETP.LT.AND P5, PT, R9, UR10, !P2 ;  /* 0x0000000a09007c0c */ /* 0x000fe2000d7a1270 */
[----:B------:R-:W-:Y:S01]  /*7db10*/  ULDC UR10, c[0x0][0x228] ;  /* 0x00008a00000a7ab9 */ /* 0x000fe20000000800 */
[----:B------:R-:W-:Y:S02]  /*7db20*/  LOP3.LUT R2, R2, 0xbfffffff, RZ, 0xc0, !PT ;  /* 0xbfffffff02027812 */ /* 0x000fe400078ec0ff */
[----:B------:R-:W-:Y:S02]  /*7db30*/  LOP3.LUT R0, R0, 0xfffeffff, RZ, 0xc0, !PT ;  /* 0xfffeffff00007812 */ /* 0x000fe400078ec0ff */
[----:B------:R-:W-:Y:S02]  /*7db40*/  @P4 LOP3.LUT R2, R2, 0x40000000, RZ, 0xfc, !PT ;  /* 0x4000000002024812 */ /* 0x000fe400078efcff */
[----:B------:R-:W-:Y:S01]  /*7db50*/  ISETP.LT.AND P4, PT, R8, UR8, !P2 ;  /* 0x0000000808007c0c */ /* 0x000fe2000d781270 */
[----:B------:R-:W-:Y:S01]  /*7db60*/  ULDC UR8, c[0x0][0x228] ;  /* 0x00008a0000087ab9 */ /* 0x000fe20000000800 */
[----:B------:R-:W-:-:S03]  /*7db70*/  LOP3.LUT R2, R2, 0xdfffffff, RZ, 0xc0, !PT ;  /* 0xdfffffff02027812 */ /* 0x000fc600078ec0ff */
[----:B------:R-:W-:Y:S02]  /*7db80*/  @P5 LOP3.LUT R0, R0, 0x10000, RZ, 0xfc, !PT ;  /* 0x0001000000005812 */ /* 0x000fe400078efcff */
        /* <DEDUP_REMOVED lines=9> */
[----:B------:R-:W-:Y:S02]  /*7dc20*/  LOP3.LUT R0, R0, 0xffffdfff, RZ, 0xc0, !PT ;  /* 0xffffdfff00007812 */ /* 0x000fe400078ec0ff */
[----:B------:R-:W-:Y:S02]  /*7dc30*/  LOP3.LUT R2, R2, 0xefffffff, RZ, 0xc0, !PT ;  /* 0xefffffff02027812 */ /* 0x000fe400078ec0ff */
[----:B------:R-:W-:Y:S02]  /*7dc40*/  @P2 LOP3.LUT R0, R0, 0x2000, RZ, 0xfc, !PT ;  /* 0x0000200000002812 */ /* 0x000fe400078efcff */
[----:B------:R-:W-:Y:S01]  /*7dc50*/  ISETP.LT.AND P2, PT, R11, UR60, !P0 ;  /* 0x0000003c0b007c0c */ /* 0x000fe2000c741270 */
[----:B------:R-:W-:Y:S01]  /*7dc60*/  ULDC UR60, c[0x0][0x228] ;  /* 0x00008a00003c7ab9 */ /* 0x000fe20000000800 */
[----:B------:R-:W-:Y:S02]  /*7dc70*/  @P1 LOP3.LUT R2, R2, 0x10000000, RZ, 0xfc, !PT ;  /* 0x1000000002021812 */ /* 0x000fe400078efcff */
[----:B------:R-:W-:Y:S01]  /*7dc80*/  ISETP.LT.AND P1, PT, R8, UR59, !P0 ;  /* 0x0000003b08007c0c */ /* 0x000fe2000c721270 */
[----:B------:R-:W-:Y:S01]  /*7dc90*/  ULDC UR59, c[0x0][0x228] ;  /* 0x00008a00003b7ab9 */ /* 0x000fe20000000800 */
[----:B------:R-:W-:-:S02]  /*7dca0*/  LOP3.LUT R2, R2, 0xf7ffffff, RZ, 0xc0, !PT ;  /* 0xf7ffffff02027812 */ /* 0x000fc400078ec0ff */
[----:B------:R-:W-:Y:S01]  /*7dcb0*/  ISETP.LT.AND P0, PT, R9, UR61, !P0 ;  /* 0x0000003d09007c0c */ /* 0x000fe2000c701270 */
[----:B------:R-:W-:-:S04]  /*7dcc0*/  ULDC UR61, c[0x0][0x228] ;  /* 0x00008a00003d7ab9 */ /* 0x000fc80000000800 */
[----:B------:R-:W-:-:S04]  /*7dcd0*/  @P2 LOP3.LUT R2, R2, 0x8000000, RZ, 0xfc, !PT ;  /* 0x0800000002022812 */ /* 0x000fc800078efcff */
[----:B------:R-:W-:-:S04]  /*7dce0*/  LOP3.LUT R2, R2, 0xfbffffff, RZ, 0xc0, !PT ;  /* 0xfbffffff02027812 */ /* 0x000fc800078ec0ff */
[----:B------:R-:W-:-:S04]  /*7dcf0*/  @P1 LOP3.LUT R2, R2, 0x4000000, RZ, 0xfc, !PT ;  /* 0x0400000002021812 */ /* 0x000fc800078efcff */
[----:B------:R-:W-:-:S04]  /*7dd00*/  LOP3.LUT R2, R2, 0xfdffffff, RZ, 0xc0, !PT ;  /* 0xfdffffff02027812 */ /* 0x000fc800078ec0ff */
[----:B------:R-:W-:Y:S02]  /*7dd10*/  @P0 LOP3.LUT R2, R2, 0x2000000, RZ, 0xfc, !PT ;  /* 0x0200000002020812 */ /* 0x000fe400078efcff */
[----:B--2---:R-:W-:Y:S02]  /*7dd20*/  ISETP.GE.AND P0, PT, R13, UR39, PT ;  /* 0x000000270d007c0c */ /* 0x004fe4000bf06270 */
[----:B------:R-:W2:Y:S02]  /*7dd30*/  LDL.LU R13, [R1+0x2950] ;  /* 0x00295000010d7983 */ /* 0x000ea40000300800 */
        /* <DEDUP_REMOVED lines=16> */
[----:B---3--:R-:W-:-:S04]  /*7de40*/  ISETP.GE.AND P0, PT, R14, UR55, PT ;  /* 0x000000370e007c0c */ /* 0x008fc8000bf06270 */
[----:B------:R-:W-:Y:S02]  /*7de50*/  ISETP.LT.AND P3, PT, R10, UR38, !P0 ;  /* 0x000000260a007c0c */ /* 0x000fe4000c761270 */
[----:B------:R-:W-:Y:S02]  /*7de60*/  ISETP.LT.AND P2, PT, R11, UR42, !P0 ;  /* 0x0000002a0b007c0c */ /* 0x000fe4000c741270 */
[----:B------:R-:W-:Y:S02]  /*7de70*/  LOP3.LUT R2, R2, 0xffefffff, RZ, 0xc0, !PT ;  /* 0xffefffff02027812 */ /* 0x000fe400078ec0ff */
[----:B------:R-:W-:Y:S01]  /*7de80*/  ISETP.LT.AND P1, PT, R8, UR56, !P0 ;  /* 0x0000003808007c0c */ /* 0x000fe2000c721270 */
[----:B------:R-:W-:-:S06]  /*7de90*/  ULDC UR56, c[0x0][0x228] ;  /* 0x00008a0000387ab9 */ /* 0x000fcc0000000800 */
[----:B------:R-:W-:-:S04]  /*7dea0*/  @P3 LOP3.LUT R2, R2, 0x100000, RZ, 0xfc, !PT ;  /* 0x0010000002023812 */ /* 0x000fc800078efcff */
[----:B------:R-:W-:-:S04]  /*7deb0*/  LOP3.LUT R2, R2, 0xfff7ffff, RZ, 0xc0, !PT ;  /* 0xfff7ffff02027812 */ /* 0x000fc800078ec0ff */
[----:B------:R-:W-:Y:S02]  /*7dec0*/  @P2 LOP3.LUT R2, R2, 0x80000, RZ, 0xfc, !PT ;  /* 0x0008000002022812 */ /* 0x000fe400078efcff */
[----:B------:R-:W-:Y:S01]  /*7ded0*/  ISETP.LT.AND P0, PT, R9, UR54, !P0 ;  /* 0x0000003609007c0c */ /* 0x000fe2000c701270 */
[----:B------:R-:W-:Y:S01]  /*7dee0*/  ULDC.64 UR54, c[0x0][0x228] ;  /* 0x00008a0000367ab9 */ /* 0x000fe20000000a00 */
[----:B------:R-:W-:-:S04]  /*7def0*/  LOP3.LUT R2, R2, 0xfffbffff, RZ, 0xc0, !PT ;  /* 0xfffbffff02027812 */ /* 0x000fc800078ec0ff */
[----:B------:R-:W-:-:S04]  /*7df00*/  @P1 LOP3.LUT R2, R2, 0x40000, RZ, 0xfc, !PT ;  /* 0x0004000002021812 */ /* 0x000fc800078efcff */
[----:B------:R-:W-:-:S04]  /*7df10*/  LOP3.LUT R2, R2, 0xfffdffff, RZ, 0xc0, !PT ;  /* 0xfffdffff02027812 */ /* 0x000fc800078ec0ff */
[----:B------:R-:W-:Y:S02]  /*7df20*/  @P0 LOP3.LUT R2, R2, 0x20000, RZ, 0xfc, !PT ;  /* 0x0002000002020812 */ /* 0x000fe400078efcff */
[----:B--2---:R-:W-:Y:S01]  /*7df30*/  ISETP.GE.AND P0, PT, R13, UR43, PT ;  /* 0x0000002b0d007c0c */ /* 0x004fe2000bf06270 */
[----:B------:R-:W-:Y:S01]  /*7df40*/  ULDC.64 UR42, c[0x0][0x228] ;  /* 0x00008a00002a7ab9 */ /* 0x000fe20000000a00 */
[----:B------:R-:W2:Y:S02]  /*7df50*/  LDL.LU R13, [R1+0x2958] ;  /* 0x00295800010d7983 */ /* 0x000ea40000300800 */
[----:B------:R-:W-:Y:S02]  /*7df60*/  ISETP.LT.AND P3, PT, R10, UR54, !P0 ;  /* 0x000000360a007c0c */ /* 0x000fe4000c761270 */
        /* <DEDUP_REMOVED lines=15> */
[----:B------:R-:W-:Y:S01]  /*7e060*/  ULDC.64 UR28, c[0x0][0x228] ;  /* 0x00008a00001c7ab9 */ /* 0x000fe20000000a00 */
[----:B------:R-:W3:Y:S02]  /*7e070*/  LDL.LU R12, [R1+0x295c] ;  /* 0x00295c00010c7983 */ /* 0x000ee40000300800 */
        /* <DEDUP_REMOVED lines=55> */
[----:B------:R-:W-:Y:S01]  /*7e3f0*/  ULDC UR57, c[0x0][0x228] ;  /* 0x00008a0000397ab9 */ /* 0x000fe20000000800 */
[----:B------:R-:W-:Y:S01]  /*7e400*/  ISETP.LT.AND P1, PT, R8, UR61, !P0 ;  /* 0x0000003d08007c0c */ /* 0x000fe2000c721270 */
[----:B------:R-:W-:Y:S01]  /*7e410*/  ULDC UR61, c[0x0][0x228] ;  /* 0x00008a00003d7ab9 */ /* 0x000fe20000000800 */
[----:B------:R-:W-:-:S02]  /*7e420*/  ISETP.LT.AND P3, PT, R10, UR54, !P0 ;  /* 0x000000360a007c0c */ /* 0x000fc4000c761270 */
[----:B------:R-:W-:Y:S01]  /*7e430*/  ISETP.LT.AND P0, PT, R9, UR59, !P0 ;  /* 0x0000003b09007c0c */ /* 0x000fe2000c701270 */
[----:B------:R-:W-:-:S06]  /*7e440*/  ULDC UR59, c[0x0][0x228] ;  /* 0x00008a00003b7ab9 */ /* 0x000fcc0000000800 */
[----:B------:R-:W-:-:S04]  /*7e450*/  @P2 LOP3.LUT R4, R4, 0x80000000, RZ, 0xfc, !PT ;  /* 0x8000000004042812 */ /* 0x000fc800078efcff */
[----:B------:R-:W-:Y:S02]  /*7e460*/  LOP3.LUT R4, R4, 0xbfffffff, RZ, 0xc0, !PT ;  /* 0xbfffffff04047812 */ /* 0x000fe400078ec0ff */
[----:B------:R-:W-:Y:S02]  /*7e470*/  LOP3.LUT R2, R2, 0xfffffffe, RZ, 0xc0, !PT ;  /* 0xfffffffe02027812 */ /* 0x000fe400078ec0ff */
[----:B------:R-:W-:Y:S02]  /*7e480*/  @P1 LOP3.LUT R4, R4, 0x40000000, RZ, 0xfc, !PT ;  /* 0x4000000004041812 */ /* 0x000fe400078efcff */
[----:B------:R-:W-:Y:S02]  /*7e490*/  @P3 LOP3.LUT R2, R2, 0x1, RZ, 0xfc, !PT ;  /* 0x0000000102023812 */ /* 0x000fe400078efcff */
[----:B------:R-:W-:-:S03]  /*7e4a0*/  LOP3.LUT R4, R4, 0xdfffffff, RZ, 0xc0, !PT ;  /* 0xdfffffff04047812 */ /* 0x000fc600078ec0ff */
[----:B------:R0:W-:Y:S01]  /*7e4b0*/  STL [R1+0x2a8c], R2 ;  /* 0x002a8c0201007387 */ /* 0x0001e20000100800 */
[----:B------:R-:W-:Y:S02]  /*7e4c0*/  @P0 LOP3.LUT R4, R4, 0x20000000, RZ, 0xfc, !PT ;  /* 0x2000000004040812 */ /* 0x000fe400078efcff */
[----:B---3--:R-:W-:Y:S01]  /*7e4d0*/  ISETP.GE.AND P0, PT, R12, UR29, PT ;  /* 0x0000001d0c007c0c */ /* 0x008fe2000bf06270 */
[----:B------:R-:W-:Y:S01]  /*7e4e0*/  ULDC.64 UR28, c[0x0][0x228] ;  /* 0x00008a00001c7ab9 */ /* 0x000fe20000000a00 */
[----:B------:R-:W3:Y:S02]  /*7e4f0*/  LDL.LU R12, [R1+0x296c] ;  /* 0x00296c00010c7983 */ /* 0x000ee40000300800 */
[----:B------:R-:W-:Y:S02]  /*7e500*/  ISETP.LT.AND P1, PT, R10, UR42, !P0 ;  /* 0x0000002a0a007c0c */ /* 0x000fe4000c721270 */
[----:B------:R-:W-:Y:S02]  /*7e510*/  LOP3.LUT R4, R4, 0xefffffff, RZ, 0xc0, !PT ;  /* 0xefffffff04047812 */ /* 0x000fe400078ec0ff */
[----:B------:R-:W-:Y:S01]  /*7e520*/  ISETP.LT.AND P3, PT, R11, UR58, !P0 ;  /* 0x0000003a0b007c0c */ /* 0x000fe2000c761270 */
[----:B------:R-:W-:Y:S01]  /*7e530*/  ULDC UR58, c[0x0][0x228] ;  /* 0x00008a00003a7ab9 */ /* 0x000fe20000000800 */
[----:B------:R-:W-:Y:S01]  /*7e540*/  ISETP.LT.AND P2, PT, R8, UR57, !P0 ;  /* 0x0000003908007c0c */ /* 0x000fe2000c741270 */
[----:B------:R-:W-:-:S06]  /*7e550*/  ULDC UR57, c[0x0][0x228] ;  /* 0x00008a0000397ab9 */ /* 0x000fcc0000000800 */
        /* <DEDUP_REMOVED lines=10> */
[----:B------:R-:W2:Y:S04]  /*7e600*/  LDL.LU R13, [R1+0x2970] ;  /* 0x00297000010d7983 */ /* 0x000ea80000300800 */
[----:B0-----:R-:W4:Y:S01]  /*7e610*/  LDL.LU R2, [R1+0x2974] ;  /* 0x0029740001027983 */ /* 0x001f220000300800 */
[----:B------:R-:W-:Y:S02]  /*7e620*/  ISETP.LT.AND P3, PT, R10, UR28, !P0 ;  /* 0x0000001c0a007c0c */ /* 0x000fe4000c761270 */
[----:B------:R-:W-:-:S02]  /*7e630*/  @P1 LOP3.LUT R4, R4, 0x2000000, RZ, 0xfc, !PT ;  /* 0x0200000004041812 */ /* 0x000fc400078efcff */
[----:B------:R-:W-:Y:S01]  /*7e640*/  ISETP.LT.AND P2, PT, R11, UR58, !P0 ;  /* 0x0000003a0b007c0c */ /* 0x000fe2000c741270 */
[----:B------:R-:W-:Y:S01]  /*7e650*/  ULDC UR58, c[0x0][0x228] ;  /* 0x00008a00003a7ab9 */ /* 0x000fe20000000800 */
[----:B------:R-:W-:Y:S02]  /*7e660*/  LOP3.LUT R4, R4, 0xfeffffff, RZ, 0xc0, !PT ;  /* 0xfeffffff04047812 */ /* 0x000fe400078ec0ff */
[----:B------:R-:W-:Y:S01]  /*7e670*/  ISETP.LT.AND P1, PT, R8, UR57, !P0 ;  /* 0x0000003908007c0c */ /* 0x000fe2000c721270 */
[----:B------:R-:W-:-:S04]  /*7e680*/  ULDC UR57, c[0x0][0x228] ;  /* 0x00008a0000397ab9 */ /* 0x000fc80000000800 */
        /* <DEDUP_REMOVED lines=11> */
[----:B------:R-:W-:Y:S01]  /*7e740*/  LOP3.LUT R4, R4, 0xffefffff, RZ, 0xc0, !PT ;  /* 0xffefffff04047812 */ /* 0x000fe200078ec0ff */
[----:B------:R-:W3:Y:S01]  /*7e750*/  LDL.LU R12, [R1+0x2978] ;  /* 0x00297800010c7983 */ /* 0x000ee20000300800 */
[----:B------:R-:W-:Y:S02]  /*7e760*/  ISETP.LT.AND P3, PT, R10, UR38, !P0 ;  /* 0x000000260a007c0c */ /* 0x000fe4000c761270 */
        /* <DEDUP_REMOVED lines=15> */
[----:B------:R-:W-:-:S03]  /*7e860*/  ULDC.64 UR42, c[0x0][0x228] ;  /* 0x00008a00002a7ab9 */ /* 0x000fc60000000a00 */
[----:B------:R-:W-:Y:S02]  /*7e870*/  ISETP.LT.AND P1, PT, R10, UR54, !P0 ;  /* 0x000000360a007c0c */ /* 0x000fe4000c721270 */
[----:B------:R-:W-:Y:S01]  /*7e880*/  ISETP.LT.AND P3, PT, R11, UR59, !P0 ;  /* 0x0000003b0b007c0c */ /* 0x000fe2000c761270 */
[----:B------:R-:W-:Y:S01]  /*7e890*/  ULDC UR59, c[0x0][0x228] ;  /* 0x00008a00003b7ab9 */ /* 0x000fe20000000800 */
[----:B------:R-:W-:Y:S01]  /*7e8a0*/  ISETP.LT.AND P2, PT, R8, UR36, !P0 ;  /* 0x0000002408007c0c */ /* 0x000fe2000c741270 */
[----:B------:R-:W-:-:S08]  /*7e8b0*/  ULDC UR36, c[0x0][0x228] ;  /* 0x00008a0000247ab9 */ /* 0x000fd00000000800 */
[----:B------:R-:W-:Y:S02]  /*7e8c0*/  @P1 LOP3.LUT R4, R4, 0x10000, RZ, 0xfc, !PT ;  /* 0x0001000004041812 */ /* 0x000fe400078efcff */
[----:B------:R-:W-:Y:S01]  /*7e8d0*/  ISETP.LT.AND P1, PT, R9, UR26, !P0 ;  /* 0x0000001a09007c0c */ /* 0x000fe2000c721270 */
[----:B------:R-:W-:Y:S01]  /*7e8e0*/  ULDC UR26, c[0x0][0x228] ;  /* 0x00008a00001a7ab9 */ /* 0x000fe20000000800 */
[----:B----4-:R-:W-:Y:S01]  /*7e8f0*/  ISETP.GE.AND P0, PT, R2, UR29, PT ;  /* 0x0000001d02007c0c */ /* 0x010fe2000bf06270 */
[----:B------:R-:W-:Y:S01]  /*7e900*/  ULDC.64 UR28, c[0x0][0x228] ;  /* 0x00008a00001c7ab9 */ /* 0x000fe20000000a00 */
[----:B------:R-:W2:Y:S01]  /*7e910*/  LDL.LU R2, [R1+0x297c] ;  /* 0x00297c0001027983 */ /* 0x000ea20000300800 */
[----:B------:R-:W-:-:S04]  /*7e920*/  LOP3.LUT R4, R4, 0xffff7fff, RZ, 0xc0, !PT ;  /* 0xffff7fff04047812 */ /* 0x000fc800078ec0ff */
[----:B------:R-:W-:-:S04]  /*7e930*/  @P3 LOP3.LUT R4, R4, 0x8000, RZ, 0xfc, !PT ;  /* 0x0000800004043812 */ /* 0x000fc800078efcff */
[----:B------:R-:W-:-:S04]  /*7e940*/  LOP3.LUT R4, R4, 0xffffbfff, RZ, 0xc0, !PT ;  /* 0xffffbfff04047812 */ /* 0x000fc800078ec0ff */
[----:B------:R-:W-:-:S04]  /*7e950*/  @P2 LOP3.LUT R4, R4, 0x4000, RZ, 0xfc, !PT ;  /* 0x0000400004042812 */ /* 0x000fc800078efcff */
[----:B------:R-:W-:-:S04]  /*7e960*/  LOP3.LUT R4, R4, 0xffffdfff, RZ, 0xc0, !PT ;  /* 0xffffdfff04047812 */ /* 0x000fc800078ec0ff */
[----:B------:R-:W-:Y:S02]  /*7e970*/  @P1 LOP3.LUT R4, R4, 0x2000, RZ, 0xfc, !PT ;  /* 0x0000200004041812 */ /* 0x000fe400078efcff */
[----:B------:R-:W-:Y:S02]  /*7e980*/  ISETP.LT.AND P1, PT, R10, UR42, !P0 ;  /* 0x0000002a0a007c0c */ /* 0x000fe4000c721270 */
[----:B------:R-:W-:Y:S01]  /*7e990*/  ISETP.LT.AND P3, PT, R11, UR53, !P0 ;  /* 0x000000350b007c0c */ /* 0x000fe2000c761270 */
[----:B------:R-:W-:Y:S01]  /*7e9a0*/  ULDC UR53, c[0x0][0x228] ;  /* 0x00008a0000357ab9 */ /* 0x000fe20000000800 */
[----:B------:R-:W-:Y:S02]  /*7e9b0*/  LOP3.LUT R4, R4, 0xffffefff, RZ, 0xc0, !PT ;  /* 0xffffefff04047812 */ /* 0x000fe400078ec0ff */
[----:B------:R-:W-:Y:S01]  /*7e9c0*/  ISETP.LT.AND P2, PT, R8, UR22, !P0 ;  /* 0x0000001608007c0c */ /* 0x000fe2000c741270 */
[----:B------:R-:W-:-:S06]  /*7e9d0*/  ULDC UR22, c[0x0][0x228] ;  /* 0x00008a0000167ab9 */ /* 0x000fcc0000000800 */
[----:B------:R-:W-:-:S04]  /*7e9e0*/  @P1 LOP3.LUT R4, R4, 0x1000, RZ, 0xfc, !PT ;  /* 0x0000100004041812 */ /* 0x000fc800078efcff */
[----:B------:R-:W-:-:S04]  /*7e9f0*/  LOP3.LUT R4, R4, 0xfffff7ff, RZ, 0xc0, !PT ;  /* 0xfffff7ff04047812 */ /* 0x000fc800078ec0ff */
[----:B------:R-:W-:Y:S02]  /*7ea00*/  @P3 LOP3.LUT R4, R4, 0x800, RZ, 0xfc, !PT ;  /* 0x0000080004043812 */ /* 0x000fe400078efcff */
[----:B------:R-:W-:Y:S01]  /*7ea10*/  ISETP.LT.AND P1, PT, R9, UR24, !P0 ;  /* 0x0000001809007c0c */ /* 0x000fe2000c721270 */
[----:B------:R-:W-:Y:S01]  /*7ea20*/  ULDC UR24, c[0x0][0x228] ;  /* 0x00008a0000187ab9 */ /* 0x000fe20000000800 */
[----:B------:R-:W-:Y:S02]  /*7ea30*/  LOP3.LUT R4, R4, 0xfffffbff, RZ, 0xc0, !PT ;  /* 0xfffffbff04047812 */ /* 0x000fe400078ec0ff */
[----:B---3--:R-:W-:Y:S01]  /*7ea40*/  ISETP.GE.AND P0, PT, R12, UR39, PT ;  /* 0x000000270c007c0c */ /* 0x008fe2000bf06270 */
[----:B------:R-:W-:Y:S01]  /*7ea50*/  ULDC.64 UR38, c[0x0][0x228] ;  /* 0x00008a0000267ab9 */ /* 0x000fe20000000a00 */
[----:B------:R-:W-:Y:S01]  /*7ea60*/  @P2 LOP3.LUT R4, R4, 0x400, RZ, 0xfc, !PT ;  /* 0x0000040004042812 */ /* 0x000fe200078efcff */
[----:B------:R-:W3:Y:S01]  /*7ea70*/  LDL.LU R12, [R1+0x2980] ;  /* 0x00298000010c7983 */ /* 0x000ee20000300800 */
[----:B------:R-:W-:-:S02]  /*7ea80*/  ISETP.LT.AND P3, PT, R10, UR28, !P0 ;  /* 0x0000001c0a007c0c */ /* 0x000fc4000c761270 */
        /* <DEDUP_REMOVED lines=42> */
[----:B------:R-:W-:Y:S02]  /*7ed30*/  ISETP.LT.AND P3, PT, R10, UR54, !P0 ;  /* 0x000000360a007c0c */ /* 0x000fe4000c761270 */
[----:B------:R-:W-:Y:S01]  /*7ed40*/  ISETP.LT.AND P0, PT, R9, UR12, !P0 ;  /* 0x0000000c09007c0c */ /* 0x000fe2000c701270 */
[----:B------:R-:W-:-:S04]  /*7ed50*/  ULDC UR12, c[0x0][0x228] ;  /* 0x00008a00000c7ab9 */ /* 0x000fc80000000800 */
        /* <DEDUP_REMOVED lines=8> */
[----:B--2---:R-:W-:Y:S01]  /*7ede0*/  ISETP.GE.AND P0, PT, R2, UR29, PT ;  /* 0x0000001d02007c0c */ /* 0x004fe2000bf06270 */
[----:B------:R-:W-:Y:S01]  /*7edf0*/  ULDC.64 UR28, c[0x0][0x228] ;  /* 0x00008a00001c7ab9 */ /* 0x000fe20000000a00 */
[----:B------:R-:W2:Y:S02]  /*7ee00*/  LDL.LU R2, [R1+0x298c] ;  /* 0x00298c0001027983 */ /* 0x000ea40000300800 */
[----:B------:R-:W-:Y:S02]  /*7ee10*/  ISETP.LT.AND P3, PT, R10, UR42, !P0 ;  /* 0x0000002a0a007c0c */ /* 0x000fe4000c761270 */
[----:B------:R-:W-:Y:S01]  /*7ee20*/  ISETP.LT.AND P2, PT, R11, UR4, !P0 ;  /* 0x000000040b007c0c */ /* 0x000fe2000c741270 */
[----:B0-----:R-:W4:Y:S01]  /*7ee30*/  LDL.LU R4, [R1+0x2990] ;  /* 0x0029900001047983 */ /* 0x001f220000300800 */
        /* <DEDUP_REMOVED lines=14> */
[----:B------:R-:W-:-:S03]  /*7ef20*/  ULDC.64 UR38, c[0x0][0x228] ;  /* 0x00008a0000267ab9 */ /* 0x000fc60000000a00 */
        /* <DEDUP_REMOVED lines=96> */
[----:B------:R-:W-:Y:S02]  /*7f530*/  @P1 LOP3.LUT R3, R3, 0x10, RZ, 0xfc, !PT ;  /* 0x0000001003031812 */ /* 0x000fe400078efcff */
[----:B------:R-:W-:Y:S01]  /*7f540*/  ISETP.LT.AND P1, PT, R9, UR60, !P0 ;  /* 0x0000003c09007c0c */ /* 0x000fe2000c721270 */
[----:B------:R-:W-:Y:S01]  /*7f550*/  ULDC UR60, c[0x0][0x228] ;  /* 0x00008a00003c7ab9 */ /* 0x000fe20000000800 */
[----:B------:R-:W-:-:S04]  /*7f560*/  LOP3.LUT R3, R3, 0xfffffff7, RZ, 0xc0, !PT ;  /* 0xfffffff703037812 */ /* 0x000fc800078ec0ff */
[----:B------:R-:W-:-:S04]  /*7f570*/  @P3 LOP3.LUT R3, R3, 0x8, RZ, 0xfc, !PT ;  /* 0x0000000803033812 */ /* 0x000fc800078efcff */
[----:B------:R-:W-:Y:S02]  /*7f580*/  LOP3.LUT R3, R3, 0xfffffffb, RZ, 0xc0, !PT ;  /* 0xfffffffb03037812 */ /* 0x000fe400078ec0ff */
[----:B---3--:R-:W-:Y:S01]  /*7f590*/  ISETP.GE.AND P0, PT, R4, UR43, PT ;  /* 0x0000002b04007c0c */ /* 0x008fe2000bf06270 */
[----:B------:R-:W-:Y:S01]  /*7f5a0*/  ULDC.64 UR42, c[0x0][0x228] ;  /* 0x00008a00002a7ab9 */ /* 0x000fe20000000a00 */
[----:B------:R-:W3:Y:S01]  /*7f5b0*/  LDL.LU R4, [R1+0x29a8] ;  /* 0x0029a80001047983 */ /* 0x000ee20000300800 */
[----:B------:R-:W-:Y:S02]  /*7f5c0*/  @P2 LOP3.LUT R3, R3, 0x4, RZ, 0xfc, !PT ;  /* 0x0000000403032812 */ /* 0x000fe400078efcff */
[----:B------:R-:W-:Y:S01]  /*7f5d0*/  ISETP.LT.AND P2, PT, R11, UR40, !P0 ;  /* 0x000000280b007c0c */ /* 0x000fe2000c741270 */
[----:B------:R-:W-:Y:S01]  /*7f5e0*/  ULDC UR40, c[0x0][0x228] ;  /* 0x00008a0000287ab9 */ /* 0x000fe20000000800 */
[----:B------:R-:W-:Y:S02]  /*7f5f0*/  LOP3.LUT R3, R3, 0xfffffffd, RZ, 0xc0, !PT ;  /* 0xfffffffd03037812 */ /* 0x000fe400078ec0ff */
[----:B------:R-:W-:-:S02]  /*7f600*/  LOP3.LUT R5, R5, 0x7fffffff, RZ, 0xc0, !PT ;  /* 0x7fffffff05057812 */ /* 0x000fc400078ec0ff */
[----:B------:R-:W-:Y:S02]  /*7f610*/  @P1 LOP3.LUT R3, R3, 0x2, RZ, 0xfc, !PT ;  /* 0x0000000203031812 */ /* 0x000fe400078efcff */
[----:B------:R-:W-:Y:S01]  /*7f620*/  ISETP.LT.AND P1, PT, R8, UR47, !P0 ;  /* 0x0000002f08007c0c */ /* 0x000fe2000c721270 */
[----:B------:R-:W-:Y:S01]  /*7f630*/  ULDC UR47, c[0x0][0x228] ;  /* 0x00008a00002f7ab9 */ /* 0x000fe20000000800 */
[----:B------:R-:W-:-:S03]  /*7f640*/  ISETP.LT.AND P3, PT, R10, UR54, !P0 ;  /* 0x000000360a007c0c */ /* 0x000fc6000c761270 */
[----:B------:R-:W-:Y:S02]  /*7f650*/  @P2 LOP3.LUT R5, R5, 0x80000000, RZ, 0xfc, !PT ;  /* 0x8000000005052812 */ /* 0x000fe400078efcff */
[----:B------:R-:W-:Y:S01]  /*7f660*/  ISETP.LT.AND P0, PT, R9, UR60, !P0 ;  /* 0x0000003c09007c0c */ /* 0x000fe2000c701270 */
[----:B------:R-:W-:Y:S01]  /*7f670*/  ULDC UR60, c[0x0][0x228] ;  /* 0x00008a00003c7ab9 */ /* 0x000fe20000000800 */
[----:B------:R-:W-:Y:S02]  /*7f680*/  LOP3.LUT R5, R5, 0xbfffffff, RZ, 0xc0, !PT ;  /* 0xbfffffff05057812 */ /* 0x000fe400078ec0ff */
[----:B------:R-:W-:Y:S02]  /*7f690*/  LOP3.LUT R3, R3, 0xfffffffe, RZ, 0xc0, !PT ;  /* 0xfffffffe03037812 */ /* 0x000fe400078ec0ff */
[----:B------:R-:W-:Y:S02]  /*7f6a0*/  @P1 LOP3.LUT R5, R5, 0x40000000, RZ, 0xfc, !PT ;  /* 0x4000000005051812 */ /* 0x000fe400078efcff */
[----:B------:R-:W-:-:S02]  /*7f6b0*/  @P3 LOP3.LUT R3, R3, 0x1, RZ, 0xfc, !PT ;  /* 0x0000000103033812 */ /* 0x000fc400078efcff */
        /* <DEDUP_REMOVED lines=54> */
[----:B----4-:R-:W-:Y:S01]  /*7fa20*/  ISETP.GE.AND P0, PT, R3, UR43, PT ;  /* 0x0000002b03007c0c */ /* 0x010fe2000bf06270 */
        /* <DEDUP_REMOVED lines=91> */
[----:B------:R-:W-:Y:S01]  /*7ffe0*/  STL [R1+0x2a9c], R5 ;  /* 0x002a9c0501007387 */ /* 0x000fe20000100800 */
        /* <DEDUP_REMOVED lines=148> */
[----:B--2---:R-:W-:Y:S02]  /*80930*/  ISETP.GE.AND P0, PT, R2, UR29, PT ;  /* 0x0000001d02007c0c */ /* 0x004fe4000bf06270 */
[----:B------:R-:W2:Y:S02]  /*80940*/  LDL.LU R2, [R1+0x29ec] ;  /* 0x0029ec0001027983 */ /* 0x000ea40000300800 */
        /* <DEDUP_REMOVED lines=15> */
[----:B---3--:R-:W-:Y:S02]  /*80a40*/  ISETP.GE.AND P0, PT, R3, UR39, PT ;  /* 0x0000002703007c0c */ /* 0x008fe4000bf06270 */
[----:B------:R-:W3:Y:S02]  /*80a50*/  LDL.LU R3, [R1+0x29f0] ;  /* 0x0029f00001037983 */ /* 0x000ee40000300800 */
[----:B------:R-:W-:Y:S01]  /*80a60*/  ISETP.LT.AND P3, PT, R10, UR28, !P0 ;  /* 0x0000001c0a007c0c */ /* 0x000fe2000c761270 */
[----:B------:R-:W-:Y:S01]  /*80a70*/  ULDC UR28, c[0x0][0x228] ;  /* 0x00008a00001c7ab9 */ /* 0x000fe20000000800 */
        /* <DEDUP_REMOVED lines=27> */
[----:B------:R-:W-:Y:S02]  /*80c30*/  LOP3.LUT R48, R48, 0x7fffffff, RZ, 0xc0, !PT ;  /* 0x7fffffff30307812 */ /* 0x000fe400078ec0ff */
[----:B------:R-:W-:Y:S01]  /*80c40*/  LOP3.LUT R49, R49, 0x7fffffff, RZ, 0xc0, !PT ;  /* 0x7fffffff31317812 */ /* 0x000fe200078ec0ff */
[----:B------:R-:W-:Y:S01]  /*80c50*/  VIADD R4, R51, 0xaf ;  /* 0x000000af33047836 */ /* 0x000fe20000000000 */
[----:B------:R-:W-:Y:S01]  /*80c60*/  LOP3.LUT R7, R7, 0xfffbffff, RZ, 0xc0, !PT ;  /* 0xfffbffff07077812 */ /* 0x000fe200078ec0ff */
[----:B------:R-:W-:-:S03]  /*80c70*/  ULDC UR40, c[0x0][0x228] ;  /* 0x00008a0000287ab9 */ /* 0x000fc60000000800 */
        /* <DEDUP_REMOVED lines=276> */
[----:B------:R-:W-:Y:S02]  /*81dc0*/  ISETP.LT.AND P2, PT, R11, UR60, !P0 ;  /* 0x0000003c0b007c0c */ /* 0x000fe4000c741270 */
[----:B------:R-:W-:-:S02]  /*81dd0*/  LOP3.LUT R49, R49, 0xffefffff, RZ, 0xc0, !PT ;  /* 0xffefffff31317812 */ /* 0x000fc400078ec0ff */
[----:B------:R-:W-:Y:S01]  /*81de0*/  ISETP.LT.AND P1, PT, R8, UR61, !P0 ;  /* 0x0000003d08007c0c */ /* 0x000fe2000c721270 */
[----:B------:R0:W-:Y:S01]  /*81df0*/  STL [R1+0x62c], R4 ;  /* 0x00062c0401007387 */ /* 0x0001e20000100800 */
[----:B------:R-:W-:Y:S01]  /*81e00*/  LOP3.LUT R50, R50, 0x7fffffff, RZ, 0xc0, !PT ;  /* 0x7fffffff32327812 */ /* 0x000fe200078ec0ff */
[C---:B------:R-:W-:Y:S01]  /*81e10*/  VIADD R56, R51.reuse, 0xca ;  /* 0x000000ca33387836 */ /* 0x040fe20000000000 */
[----:B------:R-:W-:Y:S01]  /*81e20*/  LOP3.LUT R0, R0, 0x7fffffff, RZ, 0xc0, !PT ;  /* 0x7fffffff00007812 */ /* 0x000fe200078ec0ff */
[----:B------:R-:W-:Y:S01]  /*81e30*/  VIADD R59, R51, 0xb1 ;  /* 0x000000b1333b7836 */ /* 0x000fe20000000000 */
[----:B------:R-:W-:Y:S01]  /*81e40*/  ULDC UR60, c[0x0][0x22c] ;  /* 0x00008b00003c7ab9 */ /* 0x000fe20000000800 */
[----:B------:R-:W-:Y:S01]  /*81e50*/  @P3 LOP3.LUT R49, R49, 0x100000, RZ, 0xfc, !PT ;  /* 0x0010000031313812 */ /* 0x000fe200078efcff */
[----:B------:R-:W-:Y:S01]  /*81e60*/  VIADD R58, R51, 0xb9 ;  /* 0x000000b9333a7836 */ /* 0x000fe20000000000 */
        /* <DEDUP_REMOVED lines=10> */
[----:B0-----:R-:W-:Y:S01]  /*81f10*/  VIADD R4, R51, 0xb0 ;  /* 0x000000b033047836 */ /* 0x001fe20000000000 */
[----:B------:R-:W3:Y:S01]  /*81f20*/  LDL.LU R3, [R1+0x2a38] ;  /* 0x002a380001037983 */ /* 0x000ee20000300800 */
[----:B------:R-:W-:Y:S01]  /*81f30*/  LOP3.LUT R49, R49, 0xfffeffff, RZ, 0xc0, !PT ;  /* 0xfffeffff31317812 */ /* 0x000fe200078ec0ff */
[----:B------:R-:W-:Y:S01]  /*81f40*/  ULDC.64 UR42, c[0x0][0x228] ;  /* 0x00008a00002a7ab9 */ /* 0x000fe20000000a00 */
[----:B------:R-:W-:Y:S02]  /*81f50*/  ISETP.LT.AND P3, PT, R10, UR54, !P0 ;  /* 0x000000360a007c0c */ /* 0x000fe4000c761270 */
[----:B------:R-:W-:Y:S02]  /*81f60*/  ISETP.LT.AND P2, PT, R11, UR56, !P0 ;  /* 0x000000380b007c0c */ /* 0x000fe4000c741270 */
[----:B------:R-:W-:Y:S01]  /*81f70*/  ISETP.LT.AND P1, PT, R8, UR51, !P0 ;  /* 0x0000003308007c0c */ /* 0x000fe2000c721270 */
[----:B------:R0:W-:Y:S08]  /*81f80*/  STL [R1+0x628], R4 ;  /* 0x0006280401007387 */ /* 0x0001f00000100800 */
[----:B------:R-:W-:Y:S01]  /*81f90*/  @P3 LOP3.LUT R49, R49, 0x10000, RZ, 0xfc, !PT ;  /* 0x0001000031313812 */ /* 0x000fe200078efcff */
[----:B------:R-:W-:Y:S01]  /*81fa0*/  ULDC UR56, c[0x0][0x228] ;  /* 0x00008a0000387ab9 */ /* 0x000fe20000000800 */
[----:B------:R-:W-:-:S02]  /*81fb0*/  ULDC UR51, c[0x0][0x228] ;  /* 0x00008a0000337ab9 */ /* 0x000fc40000000800 */
[----:B------:R-:W-:-:S04]  /*81fc0*/  LOP3.LUT R49, R49, 0xffff7fff, RZ, 0xc0, !PT ;  /* 0xffff7fff31317812 */ /* 0x000fc800078ec0ff */
[----:B------:R-:W-:Y:S02]  /*81fd0*/  @P2 LOP3.LUT R49, R49, 0x8000, RZ, 0xfc, !PT ;  /* 0x0000800031312812 */ /* 0x000fe400078efcff */
[----:B------:R-:W-:Y:S01]  /*81fe0*/  ISETP.LT.AND P0, PT, R9, UR49, !P0 ;  /* 0x0000003109007c0c */ /* 0x000fe2000c701270 */
[----:B0-----:R-:W-:Y:S01]  /*81ff0*/  VIADD R4, R51, 0xb2 ;  /* 0x000000b233047836 */ /* 0x001fe20000000000 */
[----:B------:R-:W-:Y:S01]  /*82000*/  LOP3.LUT R49, R49, 0xffffbfff, RZ, 0xc0, !PT ;  /* 0xffffbfff31317812 */ /* 0x000fe200078ec0ff */
[----:B------:R-:W-:-:S03]  /*82010*/  ULDC UR49, c[0x0][0x228] ;  /* 0x00008a0000317ab9 */ /* 0x000fc60000000800 */
        /* <DEDUP_REMOVED lines=25> */
[----:B------:R-:W-:Y:S02]  /*821b0*/  ISETP.LT.AND P2, PT, R11, UR56, !P0 ;  /* 0x000000380b007c0c */ /* 0x000fe4000c741270 */
[----:B------:R-:W-:-:S02]  /*821c0*/  LOP3.LUT R49, R49, 0xfffffeff, RZ, 0xc0, !PT ;  /* 0xfffffeff31317812 */ /* 0x000fc400078ec0ff */
[----:B------:R-:W-:Y:S01]  /*821d0*/  ISETP.LT.AND P1, PT, R8, UR30, !P0 ;  /* 0x0000001e08007c0c */ /* 0x000fe2000c721270 */
[----:B------:R0:W-:Y:S01]  /*821e0*/  STL [R1+0x620], R4 ;  /* 0x0006200401007387 */ /* 0x0001e20000100800 */
[----:B------:R-:W-:-:S05]  /*821f0*/  ULDC UR56, c[0x0][0x228] ;  /* 0x00008a0000387ab9 */ /* 0x000fca0000000800 */
[----:B------:R-:W-:Y:S01]  /*82200*/  @P3 LOP3.LUT R49, R49, 0x100, RZ, 0xfc, !PT ;  /* 0x0000010031313812 */ /* 0x000fe200078efcff */
[----:B------:R-:W-:Y:S01]  /*82210*/  VIADD R57, R51, 0xc1 ;  /* 0x000000c133397836 */ /* 0x000fe20000000000 */
[----:B------:R-:W-:Y:S02]  /*82220*/  ULDC UR30, c[0x0][0x22c] ;  /* 0x00008b00001e7ab9 */ /* 0x000fe40000000800 */
        /* <DEDUP_REMOVED lines=46> */
[----:B------:R-:W-:-:S03]  /*82510*/  @P0 LOP3.LUT R50, R50, 0x20000000, RZ, 0xfc, !PT ;  /* 0x2000000032320812 */ /* 0x000fc600078efcff */
[----:B------:R0:W-:Y:S01]  /*82520*/  STL [R1+0xf8], R4 ;  /* 0x0000f80401007387 */ /* 0x0001e20000100800 */
[----:B--2---:R-:W-:Y:S02]  /*82530*/  ISETP.GE.AND P0, PT, R2, UR29, PT ;  /* 0x0000001d02007c0c */ /* 0x004fe4000bf06270 */
[----:B------:R-:W-:Y:S01]  /*82540*/  LOP3.LUT R50, R50, 0xefffffff, RZ, 0xc0, !PT ;  /* 0xefffffff32327812 */ /* 0x000fe200078ec0ff */
[----:B------:R-:W2:Y:S01]  /*82550*/  LDL.LU R2, [R1+0x2a4c] ;  /* 0x002a4c0001027983 */ /* 0x000ea20000300800 */
[----:B------:R-:W-:Y:S01]  /*82560*/  ISETP.LT.AND P3, PT, R10, UR42, !P0 ;  /* 0x0000002a0a007c0c */ /* 0x000fe2000c761270 */
[----:B0-----:R-:W-:Y:S01]  /*82570*/  VIADD R4, R51, 0xb5 ;  /* 0x000000b533047836 */ /* 0x001fe20000000000 */
[----:B------:R-:W-:Y:S01]  /*82580*/  ISETP.LT.AND P2, PT, R11, UR34, !P0 ;  /* 0x000000220b007c0c */ /* 0x000fe2000c741270 */
[----:B------:R-:W-:Y:S01]  /*82590*/  ULDC.64 UR28, c[0x0][0x228] ;  /* 0x00008a00001c7ab9 */ /* 0x000fe20000000a00 */
[----:B------:R-:W-:Y:S01]  /*825a0*/  ISETP.LT.AND P1, PT, R8, UR16, !P0 ;  /* 0x0000001008007c0c */ /* 0x000fe2000c721270 */
[----:B------:R-:W-:-:S08]  /*825b0*/  ULDC UR34, c[0x0][0x228] ;  /* 0x00008a0000227ab9 */ /* 0x000fd00000000800 */
[----:B------:R-:W-:Y:S01]  /*825c0*/  @P3 LOP3.LUT R50, R50, 0x10000000, RZ, 0xfc, !PT ;  /* 0x1000000032323812 */ /* 0x000fe200078efcff */
[----:B------:R0:W-:Y:S01]  /*825d0*/  STL [R1+0xf4], R4 ;  /* 0x0000f40401007387 */ /* 0x0001e20000100800 */
        /* <DEDUP_REMOVED lines=110> */
[----:B------:R-:W-:Y:S01]  /*82cc0*/  ULDC UR55, c[0x0][0x22c] ;  /* 0x00008b0000377ab9 */ /* 0x000fe20000000800 */
[----:B------:R-:W2:Y:S02]  /*82cd0*/  LDL.LU R2, [R1+0x2a64] ;  /* 0x002a640001027983 */ /* 0x000ea40000300800 */
        /* <DEDUP_REMOVED lines=18> */
[----:B---3--:R-:W-:Y:S02]  /*82e00*/  ISETP.GE.AND P0, PT, R3, UR43, PT ;  /* 0x0000002b03007c0c */ /* 0x008fe4000bf06270 */
[----:B------:R-:W-:Y:S01]  /*82e10*/  LOP3.LUT R50, R50, 0xfffffffe, RZ, 0xc0, !PT ;  /* 0xfffffffe32327812 */ /* 0x000fe200078ec0ff */
[----:B------:R-:W-:Y:S01]  /*82e20*/  VIADD R3, R51, 0xbc ;  /* 0x000000bc33037836 */ /* 0x000fe20000000000 */
[----:B------:R-:W-:Y:S01]  /*82e30*/  ISETP.LT.AND P2, PT, R11, UR53, !P0 ;  /* 0x000000350b007c0c */ /* 0x000fe2000c741270 */
[----:B------:R-:W-:Y:S01]  /*82e40*/  ULDC UR53, c[0x0][0x228] ;  /* 0x00008a0000357ab9 */ /* 0x000fe20000000800 */
[----:B------:R-:W-:Y:S01]  /*82e50*/  ISETP.LT.AND P1, PT, R8, UR57, !P0 ;  /* 0x0000003908007c0c */ /* 0x000fe2000c721270 */
[----:B------:R-:W-:Y:S01]  /*82e60*/  ULDC.64 UR42, c[0x0][0x228] ;  /* 0x00008a00002a7ab9 */ /* 0x000fe20000000a00 */
[----:B------:R-:W-:Y:S01]  /*82e70*/  ISETP.LT.AND P3, PT, R10, UR46, !P0 ;  /* 0x0000002e0a007c0c */ /* 0x000fe2000c761270 */
[----:B------:R-:W-:Y:S01]  /*82e80*/  ULDC UR57, c[0x0][0x22c] ;  /* 0x00008b0000397ab9 */ /* 0x000fe20000000800 */
[----:B------:R-:W-:Y:S01]  /*82e90*/  ISETP.LT.AND P0, PT, R9, UR47, !P0 ;  /* 0x0000002f09007c0c */ /* 0x000fe2000c701270 */
[----:B------:R-:W-:-:S06]  /*82ea0*/  ULDC.64 UR46, c[0x0][0x228] ;  /* 0x00008a00002e7ab9 */ /* 0x000fcc0000000a00 */
[----:B------:R-:W-:-:S04]  /*82eb0*/  @P2 LOP3.LUT R0, R0, 0x80000000, RZ, 0xfc, !PT ;  /* 0x8000000000002812 */ /* 0x000fc800078efcff */
[----:B------:R-:W-:-:S04]  /*82ec0*/  LOP3.LUT R0, R0, 0xbfffffff, RZ, 0xc0, !PT ;  /* 0xbfffffff00007812 */ /* 0x000fc800078ec0ff */
[----:B------:R-:W-:-:S04]  /*82ed0*/  @P1 LOP3.LUT R0, R0, 0x40000000, RZ, 0xfc, !PT ;  /* 0x4000000000001812 */ /* 0x000fc800078efcff */
[----:B------:R-:W-:Y:S02]  /*82ee0*/  LOP3.LUT R0, R0, 0xdfffffff, RZ, 0xc0, !PT ;  /* 0xdfffffff00007812 */ /* 0x000fe400078ec0ff */
[----:B------:R-:W-:Y:S02]  /*82ef0*/  @P3 LOP3.LUT R50, R50, 0x1, RZ, 0xfc, !PT ;  /* 0x0000000132323812 */ /* 0x000fe400078efcff */
[----:B------:R-:W-:-:S03]  /*82f00*/  @P0 LOP3.LUT R0, R0, 0x20000000, RZ, 0xfc, !PT ;  /* 0x2000000000000812 */ /* 0x000fc600078efcff */
[----:B------:R-:W-:Y:S04]  /*82f10*/  STL [R1+0x2ab0], R50 ;  /* 0x002ab03201007387 */ /* 0x000fe80000100800 */
[----:B------:R0:W-:Y:S02]  /*82f20*/  STL [R1+0x74], R3 ;  /* 0x0000740301007387 */ /* 0x0001e40000100800 */
[C---:B0-----:R-:W-:Y:S01]  /*82f30*/  VIADD R3, R51.reuse, 0xbf ;  /* 0x000000bf33037836 */ /* 0x041fe20000000000 */
[----:B--2---:R-:W-:Y:S01]  /*82f40*/  ISETP.GE.AND P0, PT, R2, UR29, PT ;  /* 0x0000001d02007c0c */ /* 0x004fe2000bf06270 */
[C---:B------:R-:W-:Y:S01]  /*82f50*/  VIADD R2, R51.reuse, 0xbd ;  /* 0x000000bd33027836 */ /* 0x040fe20000000000 */
[----:B------:R-:W-:Y:S01]  /*82f60*/  LOP3.LUT R0, R0, 0xefffffff, RZ, 0xc0, !PT ;  /* 0xefffffff00007812 */ /* 0x000fe200078ec0ff */
[----:B------:R-:W-:Y:S01]  /*82f70*/  VIADD R50, R51, 0xcc ;  /* 0x000000cc33327836 */ /* 0x000fe20000000000 */
[----:B------:R-:W-:-:S02]  /*82f80*/  ULDC.64 UR28, c[0x0][0x228] ;  /* 0x00008a00001c7ab9 */ /* 0x000fc40000000a00 */
[----:B------:R0:W-:Y:S02]  /*82f90*/  STL [R1+0x70], R2 ;  /* 0x0000700201007387 */ /* 0x0001e40000100800 */
[----:B0-----:R-:W-:-:S05]  /*82fa0*/  VIADD R2, R51, 0xbe ;  /* 0x000000be33027836 */ /* 0x001fca0000000000 */
[----:B------:R0:W-:Y:S04]  /*82fb0*/  STL [R1+0x6c], R2 ;  /* 0x00006c0201007387 */ /* 0x0001e80000100800 */
[----:B------:R1:W-:Y:S01]  /*82fc0*/  STL [R1+0x68], R3 ;  /* 0x0000680301007387 */ /* 0x0003e20000100800 */
[C---:B0-----:R-:W-:Y:S02]  /*82fd0*/  VIADD R2, R51.reuse, 0xc0 ;  /* 0x000000c033027836 */ /* 0x041fe40000000000 */
[----:B-1----:R-:W-:-:S03]  /*82fe0*/  VIADD R3, R51, 0xc2 ;  /* 0x000000c233037836 */ /* 0x002fc60000000000 */
[----:B------:R0:W-:Y:S04]  /*82ff0*/  STL [R1+0x64], R2 ;  /* 0x0000640201007387 */ /* 0x0001e80000100800 */
[----:B------:R1:W-:Y:S01]  /*83000*/  STL [R1+0x5c], R3 ;  /* 0x00005c0301007387 */ /* 0x0003e20000100800 */
[C---:B0-----:R-:W-:Y:S02]  /*83010*/  VIADD R2, R51.reuse, 0xc3 ;  /* 0x000000c333027836 */ /* 0x041fe40000000000 */
[----:B-1----:R-:W-:-:S03]  /*83020*/  VIADD R3, R51, 0xc5 ;  /* 0x000000c533037836 */ /* 0x002fc60000000000 */
[----:B------:R0:W-:Y:S04]  /*83030*/  STL [R1+0x58], R2 ;  /* 0x0000580201007387 */ /* 0x0001e80000100800 */
[----:B------:R1:W-:Y:S01]  /*83040*/  STL [R1+0x54], R4 ;  /* 0x0000540401007387 */ /* 0x0003e20000100800 */
[----:B0-----:R-:W-:-:S03]  /*83050*/  VIADD R2, R51, 0xc6 ;  /* 0x000000c633027836 */ /* 0x001fc60000000000 */
[----:B------:R0:W-:Y:S01]  /*83060*/  STL [R1+0x50], R3 ;  /* 0x0000500301007387 */ /* 0x0001e20000100800 */
[----:B-1----:R-:W-:-:S03]  /*83070*/  VIADD R4, R51, 0xc7 ;  /* 0x000000c733047836 */ /* 0x002fc60000000000 */
[----:B------:R1:W-:Y:S01]  /*83080*/  STL [R1+0x4c], R2 ;  /* 0x00004c0201007387 */ /* 0x0003e20000100800 */
[----:B0-----:R-:W-:-:S03]  /*83090*/  VIADD R3, R51, 0xc8 ;  /* 0x000000c833037836 */ /* 0x001fc60000000000 */
[----:B------:R-:W-:Y:S01]  /*830a0*/  STL [R1+0x48], R4 ;  /* 0x0000480401007387 */ /* 0x000fe20000100800 */
[----:B-1----:R-:W-:-:S03]  /*830b0*/  VIADD R2, R51, 0xc9 ;  /* 0x000000c933027836 */ /* 0x002fc60000000000 */
[----:B------:R-:W-:Y:S04]  /*830c0*/  STL [R1+0x44], R3 ;  /* 0x0000440301007387 */ /* 0x000fe80000100800 */
[----:B------:R0:W-:Y:S04]  /*830d0*/  STL [R1+0x2abc], R56 ;  /* 0x002abc3801007387 */ /* 0x0001e80000100800 */
[----:B------:R1:W-:Y:S04]  /*830e0*/  STL [R1+0x40], R2 ;  /* 0x0000400201007387 */ /* 0x0003e80000100800 */
[----:B0-----:R-:W2:Y:S01]  /*830f0*/  LDL.LU R56, [R1+0x2a68] ;  /* 0x002a680001387983 */ /* 0x001ea20000300800 */
[----:B------:R-:W-:-:S02]  /*83100*/  ISETP.LT.AND P3, PT, R10, UR52, !P0 ;  /* 0x000000340a007c0c */ /* 0x000fc4000c761270 */
[----:B------:R-:W-:Y:S02]  /*83110*/  ISETP.LT.AND P2, PT, R11, UR58, !P0 ;  /* 0x0000003a0b007c0c */ /* 0x000fe4000c741270 */
[----:B------:R-:W-:Y:S01]  /*83120*/  ISETP.LT.AND P1, PT, R8, UR59, !P0 ;  /* 0x0000003b08007c0c */ /* 0x000fe2000c721270 */
[----:B-1----:R-:W-:-:S08]  /*83130*/  VIADD R2, R51, 0xcb ;  /* 0x000000cb33027836 */ /* 0x002fd00000000000 */
[----:B------:R-:W-:Y:S01]  /*83140*/  @P3 LOP3.LUT R0, R0, 0x10000000, RZ, 0xfc, !PT ;  /* 0x1000000000003812 */ /* 0x000fe200078efcff */
[----:B------:R-:W-:Y:S01]  /*83150*/  ULDC UR59, c[0x0][0x228] ;  /* 0x00008a00003b7ab9 */ /* 0x000fe20000000800 */
[----:B------:R-:W-:Y:S02]  /*83160*/  ULDC UR58, c[0x0][0x22c] ;  /* 0x00008b00003a7ab9 */ /* 0x000fe40000000800 */
[----:B------:R-:W-:-:S04]  /*83170*/  LOP3.LUT R0, R0, 0xf7ffffff, RZ, 0xc0, !PT ;  /* 0xf7ffffff00007812 */ /* 0x000fc800078ec0ff */
[----:B------:R-:W-:Y:S02]  /*83180*/  @P2 LOP3.LUT R0, R0, 0x8000000, RZ, 0xfc, !PT ;  /* 0x0800000000002812 */ /* 0x000fe400078efcff */
[----:B------:R-:W-:Y:S01]  /*83190*/  ISETP.LT.AND P0, PT, R9, UR53, !P0 ;  /* 0x0000003509007c0c */ /* 0x000fe2000c701270 */
[----:B------:R-:W-:Y:S01]  /*831a0*/  STL [R1+0x38], R2 ;  /* 0x0000380201007387 */ /* 0x000fe20000100800 */
[----:B------:R-:W-:Y:S01]  /*831b0*/  LOP3.LUT R0, R0, 0xfbffffff, RZ, 0xc0, !PT ;  /* 0xfbffffff00007812 */ /* 0x000fe200078ec0ff */
[----:B------:R-:W-:-:S03]  /*831c0*/  ULDC.64 UR52, c[0x0][0x228] ;  /* 0x00008a0000347ab9 */ /* 0x000fc60000000a00 */
[----:B------:R-:W-:Y:S01]  /*831d0*/  @P1 LOP3.LUT R0, R0, 0x4000000, RZ, 0xfc, !PT ;  /* 0x0400000000001812 */ /* 0x000fe200078efcff */
[----:B------:R0:W-:Y:S03]  /*831e0*/  STL [R1+0x2ab4], R50 ;  /* 0x002ab43201007387 */ /* 0x0001e60000100800 */
[----:B------:R-:W-:Y:S01]  /*831f0*/  LOP3.LUT R0, R0, 0xfdffffff, RZ, 0xc0, !PT ;  /* 0xfdffffff00007812 */ /* 0x000fe200078ec0ff */
[----:B0-----:R-:W-:-:S03]  /*83200*/  IMAD.MOV.U32 R50, RZ, RZ, R51 ;  /* 0x000000ffff327224 */ /* 0x001fc600078e0033 */
[----:B------:R-:W-:Y:S01]  /*83210*/  @P0 LOP3.LUT R0, R0, 0x2000000, RZ, 0xfc, !PT ;  /* 0x0200000000000812 */ /* 0x000fe200078efcff */
[C---:B------:R-:W-:Y:S01]  /*83220*/  VIADD R49, R50.reuse, 0xcd ;  /* 0x000000cd32317836 */ /* 0x040fe20000000000 */
[C---:B------:R-:W-:Y:S01]  /*83230*/  ISETP.GE.AND P0, PT, R50.reuse, UR29, PT ;  /* 0x0000001d32007c0c */ /* 0x040fe2000bf06270 */
[C---:B------:R-:W-:Y:S02]  /*83240*/  VIADD R48, R50.reuse, 0xce ;  /* 0x000000ce32307836 */ /* 0x040fe40000000000 */
[C---:B------:R-:W-:Y:S02]  /*83250*/  VIADD R7, R50.reuse, 0xcf ;  /* 0x000000cf32077836 */ /* 0x040fe40000000000 */
[C---:B------:R-:W-:Y:S02]  /*83260*/  VIADD R6, R50.reuse, 0xd0 ;  /* 0x000000d032067836 */ /* 0x040fe40000000000 */
[C---:B------:R-:W-:Y:S02]  /*83270*/  VIADD R5, R50.reuse, 0xd1 ;  /* 0x000000d132057836 */ /* 0x040fe40000000000 */
[----:B------:R-:W-:-:S02]  /*83280*/  VIADD R55, R50, 0xd2 ;  /* 0x000000d232377836 */ /* 0x000fc40000000000 */
[C---:B------:R-:W-:Y:S02]  /*83290*/  VIADD R3, R50.reuse, 0xd3 ;  /* 0x000000d332037836 */ /* 0x040fe40000000000 */
        /* <DEDUP_REMOVED lines=43> */
[----:B------:R-:W-:Y:S01]  /*83550*/  VIADD R12, R50, 0xff ;  /* 0x000000ff320c7836 */ /* 0x000fe20000000000 */
[----:B------:R-:W-:Y:S01]  /*83560*/  LOP3.LUT R0, R0, 0xfeffffff, RZ, 0xc0, !PT ;  /* 0xfeffffff00007812 */ /* 0x000fe200078ec0ff */
[----:B------:R-:W3:Y:S01]  /*83570*/  LDL.LU R50, [R1+0x62c] ;  /* 0x00062c0001327983 */ /* 0x000ee20000300800 */
[----:B------:R-:W-:Y:S01]  /*83580*/  ISETP.LT.AND P2, PT, R10, UR42, !P0 ;  /* 0x0000002a0a007c0c */ /* 0x000fe2000c741270 */
[----:B------:R-:W-:Y:S01]  /*83590*/  ULDC UR29, c[0x0][0x228] ;  /* 0x00008a00001d7ab9 */ /* 0x000fe20000000800 */
[----:B------:R-:W-:Y:S01]  /*835a0*/  ISETP.LT.AND P1, PT, R11, UR46, !P0 ;  /* 0x0000002e0b007c0c */ /* 0x000fe2000c721270 */
[----:B------:R-:W-:Y:S01]  /*835b0*/  ULDC UR46, c[0x0][0x22c] ;  /* 0x00008b00002e7ab9 */ /* 0x000fe20000000800 */
[----:B------:R-:W-:Y:S01]  /*835c0*/  ISETP.LT.AND P0, PT, R8, UR52, !P0 ;  /* 0x0000003408007c0c */ /* 0x000fe2000c701270 */
[----:B------:R-:W-:Y:S01]  /*835d0*/  ULDC UR42, c[0x0][0x22c] ;  /* 0x00008b00002a7ab9 */ /* 0x000fe20000000800 */
[----:B------:R-:W-:-:S07]  /*835e0*/  ULDC UR52, c[0x0][0x22c] ;  /* 0x00008b0000347ab9 */ /* 0x000fce0000000800 */
[----:B------:R-:W-:-:S04]  /*835f0*/  @P2 LOP3.LUT R0, R0, 0x1000000, RZ, 0xfc, !PT ;  /* 0x0100000000002812 */ /* 0x000fc800078efcff */
[----:B------:R-:W-:-:S04]  /*83600*/  LOP3.LUT R0, R0, 0xffefffff, RZ, 0xc0, !PT ;  /* 0xffefffff00007812 */ /* 0x000fc800078ec0ff */
[----:B------:R-:W-:-:S04]  /*83610*/  @P1 LOP3.LUT R0, R0, 0x100000, RZ, 0xfc, !PT ;  /* 0x0010000000001812 */ /* 0x000fc800078efcff */
[----:B------:R-:W-:-:S04]  /*83620*/  LOP3.LUT R0, R0, 0xfffbffff, RZ, 0xc0, !PT ;  /* 0xfffbffff00007812 */ /* 0x000fc800078ec0ff */
[----:B------:R-:W-:Y:S02]  /*83630*/  @P0 LOP3.LUT R0, R0, 0x40000, RZ, 0xfc, !PT ;  /* 0x0004000000000812 */ /* 0x000fe400078efcff */
[----:B--2---:R-:W-:Y:S01]  /*83640*/  ISETP.GE.AND P0, PT, R56, UR39, PT ;  /* 0x0000002738007c0c */ /* 0x004fe2000bf06270 */
[----:B------:R-:W-:Y:S01]  /*83650*/  ULDC UR39, c[0x0][0x22c] ;  /* 0x00008b0000277ab9 */ /* 0x000fe20000000800 */
        /* <DEDUP_REMOVED lines=17> */
[----:B---3--:R-:W-:Y:S01]  /*83770*/  ISETP.GE.AND P0, PT, R50, UR19, PT ;  /* 0x0000001332007c0c */ /* 0x008fe2000bf06270 */
[----:B------:R-:W-:-:S03]  /*83780*/  ULDC UR19, c[0x0][0x228] ;  /* 0x00008a0000137ab9 */ /* 0x000fc60000000800 */
        /* <DEDUP_REMOVED lines=35> */
[----:B------:R-:W-:Y:S01]  /*839c0*/  ULDC UR41, c[0x0][0x228] ;  /* 0x00008a0000297ab9 */ /* 0x000fe20000000800 */
        /* <DEDUP_REMOVED lines=29> */
[----:B------:R-:W-:-:S02]  /*83ba0*/  LOP3.LUT R0, R0, 0xfffffffe, RZ, 0xc0, !PT ;  /* 0xfffffffe00007812 */ /* 0x000fc400078ec0ff */
[----:B---3--:R-:W-:-:S04]  /*83bb0*/  LOP3.LUT R59, R59, 0x7fffffff, RZ, 0xc0, !PT ;  /* 0x7fffffff3b3b7812 */ /* 0x008fc800078ec0ff */
[----:B------:R-:W-:-:S04]  /*83bc0*/  @P2 LOP3.LUT R59, R59, 0x80000000, RZ, 0xfc, !PT ;  /* 0x800000003b3b2812 */ /* 0x000fc800078efcff */
[----:B------:R-:W-:-:S04]  /*83bd0*/  LOP3.LUT R59, R59, 0xbfffffff, RZ, 0xc0, !PT ;  /* 0xbfffffff3b3b7812 */ /* 0x000fc800078ec0ff */
[----:B------:R-:W-:-:S04]  /*83be0*/  @P1 LOP3.LUT R59, R59, 0x40000000, RZ, 0xfc, !PT ;  /* 0x400000003b3b1812 */ /* 0x000fc800078efcff */
[----:B------:R-:W-:-:S04]  /*83bf0*/  LOP3.LUT R59, R59, 0xdfffffff, RZ, 0xc0, !PT ;  /* 0xdfffffff3b3b7812 */ /* 0x000fc800078ec0ff */
[----:B------:R-:W-:Y:S02]  /*83c00*/  @P0 LOP3.LUT R59, R59, 0x20000000, RZ, 0xfc, !PT ;  /* 0x200000003b3b0812 */ /* 0x000fe400078efcff */
[----:B----4-:R-:W-:Y:S01]  /*83c10*/  ISETP.GE.AND P0, PT, R50, UR31, PT ;  /* 0x0000001f32007c0c */ /* 0x010fe2000bf06270 */
[----:B------:R-:W-:Y:S01]  /*83c20*/  ULDC UR31, c[0x0][0x228] ;  /* 0x00008a00001f7ab9 */ /* 0x000fe20000000800 */
[----:B------:R-:W3:Y:S01]  /*83c30*/  LDL.LU R50, [R1+0xf4] ;  /* 0x0000f40001327983 */ /* 0x000ee20000300800 */
[----:B------:R-:W-:Y:S02]  /*83c40*/  @P3 LOP3.LUT R0, R0, 0x1, RZ, 0xfc, !PT ;  /* 0x0000000100003812 */ /* 0x000fe400078efcff */
        /* <DEDUP_REMOVED lines=37> */
[----:B------:R-:W-:Y:S01]  /*83ea0*/  ULDC UR35, c[0x0][0x228] ;  /* 0x00008a0000237ab9 */ /* 0x000fe20000000800 */
        /* <DEDUP_REMOVED lines=408> */
[----:B--2---:R-:W-:-:S04]  /*85830*/  LOP3.LUT R56, R56, 0x7fffffff, RZ, 0xc0, !PT ;  /* 0x7fffffff38387812 */ /* 0x004fc800078ec0ff */
[----:B------:R-:W-:-:S04]  /*85840*/  @P2 LOP3.LUT R56, R56, 0x80000000, RZ, 0xfc, !PT ;  /* 0x8000000038382812 */ /* 0x000fc800078efcff */
[----:B------:R-:W-:-:S04]  /*85850*/  LOP3.LUT R56, R56, 0xbfffffff, RZ, 0xc0, !PT ;  /* 0xbfffffff38387812 */ /* 0x000fc800078ec0ff */
[----:B------:R-:W-:-:S04]  /*85860*/  @P1 LOP3.LUT R56, R56, 0x40000000, RZ, 0xfc, !PT ;  /* 0x4000000038381812 */ /* 0x000fc800078efcff */
[----:B------:R-:W-:-:S04]  /*85870*/  LOP3.LUT R56, R56, 0xdfffffff, RZ, 0xc0, !PT ;  /* 0xdfffffff38387812 */ /* 0x000fc800078ec0ff */
[----:B------:R-:W-:Y:S02]  /*85880*/  @P0 LOP3.LUT R56, R56, 0x20000000, RZ, 0xfc, !PT ;  /* 0x2000000038380812 */ /* 0x000fe400078efcff */
[----:B---3--:R-:W-:Y:S01]  /*85890*/  ISETP.GE.AND P0, PT, R50, UR26, PT ;  /* 0x0000001a32007c0c */ /* 0x008fe2000bf06270 */
[----:B------:R-:W-:Y:S01]  /*858a0*/  ULDC UR26, c[0x0][0x228] ;  /* 0x00008a00001a7ab9 */ /* 0x000fe20000000800 */
[----:B------:R-:W2:Y:S01]  /*858b0*/  LDL.LU R50, [R1+0x2ab4] ;  /* 0x002ab40001327983 */ /* 0x000ea20000300800 */
        /* <DEDUP_REMOVED lines=38> */
[----:B------:R-:W-:Y:S01]  /*85b20*/  LOP3.LUT R56, R56, 0xffefffff, RZ, 0xc0, !PT ;  /* 0xffefffff38387812 */ /* 0x000fe200078ec0ff */
[----:B------:R-:W3:Y:S01]  /*85b30*/  LDL.LU R49, [R1+0x2aac] ;  /* 0x002aac0001317983 */ /* 0x000ee20000300800 */
        /* <DEDUP_REMOVED lines=18> */
[----:B------:R-:W4:Y:S01]  /*85c60*/  LDL.LU R48, [R1+0x2aa8] ;  /* 0x002aa80001307983 */ /* 0x000f220000300800 */
        /* <DEDUP_REMOVED lines=18> */
[----:B------:R-:W2:Y:S01]  /*85d90*/  LDL.LU R7, [R1+0x2aa4] ;  /* 0x002aa40001077983 */ /* 0x000ea20000300800 */
        /* <DEDUP_REMOVED lines=55> */
[----:B------:R-:W4:Y:S02]  /*86110*/  LDL.LU R55, [R1+0x2a98] ;  /* 0x002a980001377983 */ /* 0x000f240000300800 */
        /* <DEDUP_REMOVED lines=8> */
[----:B------:R-:W-:-:S09]  /*861a0*/  LOP3.LUT R56, R56, 0xfffffffe, RZ, 0xc0, !PT ;  /* 0xfffffffe38387812 */ /* 0x000fd200078ec0ff */
[----:B------:R-:W-:Y:S02]  /*861b0*/  @P3 LOP3.LUT R56, R56, 0x1, RZ, 0xfc, !PT ;  /* 0x0000000138383812 */ /* 0x000fe400078efcff */
[----:B----4-:R-:W-:-:S04]  /*861c0*/  LOP3.LUT R55, R55, 0x7fffffff, RZ, 0xc0, !PT ;  /* 0x7fffffff37377812 */ /* 0x010fc800078ec0ff */
[----:B------:R-:W-:-:S04]  /*861d0*/  @P2 LOP3.LUT R55, R55, 0x80000000, RZ, 0xfc, !PT ;  /* 0x8000000037372812 */ /* 0x000fc800078efcff */
        /* <DEDUP_REMOVED lines=138> */
[----:B------:R-:W-:-:S03]  /*86a80*/  ULDC UR39, c[0x0][0x228] ;  /* 0x00008a0000277ab9 */ /* 0x000fc60000000800 */
        /* <DEDUP_REMOVED lines=10> */
[----:B--2---:R-:W-:-:S04]  /*86b30*/  LOP3.LUT R54, R54, 0x7fffffff, RZ, 0xc0, !PT ;  /* 0x7fffffff36367812 */ /* 0x004fc800078ec0ff */
[----:B------:R-:W-:-:S04]  /*86b40*/  @P2 LOP3.LUT R54, R54, 0x80000000, RZ, 0xfc, !PT ;  /* 0x8000000036362812 */ /* 0x000fc800078efcff */
        /* <DEDUP_REMOVED lines=136> */
[----:B---3--:R-:W-:Y:S02]  /*873d0*/  LOP3.LUT R53, R53, 0x7fffffff, RZ, 0xc0, !PT ;  /* 0x7fffffff35357812 */ /* 0x008fe400078ec0ff */
[----:B------:R-:W-:Y:S01]  /*873e0*/  ISETP.LT.AND P3, PT, R9, UR54, !P0 ;  /* 0x0000003609007c0c */ /* 0x000fe2000c761270 */
[----:B------:R-:W-:Y:S01]  /*873f0*/  ULDC UR54, c[0x0][0x228] ;  /* 0x00008a0000367ab9 */ /* 0x000fe20000000800 */
[----:B------:R-:W-:Y:S01]  /*87400*/  ISETP.LT.AND P0, PT, R10, UR16, !P0 ;  /* 0x000000100a007c0c */ /* 0x000fe2000c701270 */
[----:B------:R-:W-:-:S04]  /*87410*/  ULDC UR16, c[0x0][0x228] ;  /* 0x00008a0000107ab9 */ /* 0x000fc80000000800 */
[----:B------:R-:W-:-:S04]  /*87420*/  @P2 LOP3.LUT R53, R53, 0x80000000, RZ, 0xfc, !PT ;  /* 0x8000000035352812 */ /* 0x000fc800078efcff */
[----:B------:R-:W-:-:S04]  /*87430*/  LOP3.LUT R53, R53, 0xbfffffff, RZ, 0xc0, !PT ;  /* 0xbfffffff35357812 */ /* 0x000fc800078ec0ff */
[----:B------:R-:W-:-:S04]  /*87440*/  @P1 LOP3.LUT R53, R53, 0x40000000, RZ, 0xfc, !PT ;  /* 0x4000000035351812 */ /* 0x000fc800078efcff */
[----:B------:R-:W-:Y:S02]  /*87450*/  LOP3.LUT R53, R53, 0xdfffffff, RZ, 0xc0, !PT ;  /* 0xdfffffff35357812 */ /* 0x000fe400078ec0ff */
[----:B------:R-:W-:Y:S02]  /*87460*/  LOP3.LUT R54, R54, 0xfffffffe, RZ, 0xc0, !PT ;  /* 0xfffffffe36367812 */ /* 0x000fe400078ec0ff */
[----:B------:R-:W-:Y:S02]  /*87470*/  @P0 LOP3.LUT R53, R53, 0x20000000, RZ, 0xfc, !PT ;  /* 0x2000000035350812 */ /* 0x000fe400078efcff */
[----:B------:R-:W-:Y:S01]  /*87480*/  ISETP.GE.AND P0, PT, R40, UR31, PT ;  /* 0x0000001f28007c0c */ /* 0x000fe2000bf06270 */
[----:B------:R-:W-:Y:S01]  /*87490*/  ULDC UR31, c[0x0][0x228] ;  /* 0x00008a00001f7ab9 */ /* 0x000fe20000000800 */
        /* <DEDUP_REMOVED lines=131> */
[----:B----4-:R-:W-:Y:S02]  /*87cd0*/  LOP3.LUT R52, R52, 0x7fffffff, RZ, 0xc0, !PT ;  /* 0x7fffffff34347812 */ /* 0x010fe400078ec0ff */
        /* <DEDUP_REMOVED lines=111> */
[----:B------:R-:W-:Y:S02]  /*883d0*/  LOP3.LUT R52, R52, 0xffffffbf, RZ, 0xc0, !PT ;  /* 0xffffffbf34347812 */ /* 0x000fe400078ec0ff */
[----:B------:R-:W-:Y:S01]  /*883e0*/  ISETP.GE.AND P0, PT, R26, UR58, PT ;  /* 0x0000003a1a007c0c */ /* 0x000fe2000bf06270 */
[----:B------:R-:W-:Y:S01]  /*883f0*/  ULDC UR58, c[0x0][0x22c] ;  /* 0x00008b00003a7ab9 */ /* 0x000fe20000000800 */
[----:B------:R-:W-:Y:S02]  /*88400*/  @P1 LOP3.LUT R52, R52, 0x40, RZ, 0xfc, !PT ;  /* 0x0000004034341812 */ /* 0x000fe400078efcff */
[----:B------:R-:W-:-:S02]  /*88410*/  ISETP.LT.AND P1, PT, R9, UR57, !P0 ;  /* 0x0000003909007c0c */ /* 0x000fc4000c721270 */
        /* <DEDUP_REMOVED lines=10> */
[----:B------:R-:W-:Y:S02]  /*884c0*/  ISETP.GE.AND P0, PT, R25, UR58, PT ;  /* 0x0000003a19007c0c */ /* 0x000fe4000bf06270 */
[----:B------:R-:W-:Y:S02]  /*884d0*/  @P1 LOP3.LUT R52, R52, 0x4, RZ, 0xfc, !PT ;  /* 0x0000000434341812 */ /* 0x000fe400078efcff */
[----:B------:R-:W-:-:S02]  /*884e0*/  ISETP.LT.AND P3, PT, R8, UR54, !P0 ;  /* 0x0000003608007c0c */ /* 0x000fc4000c761270 */
[----:B------:R-:W-:Y:S02]  /*884f0*/  ISETP.LT.AND P1, PT, R9, UR18, !P0 ;  /* 0x0000001209007c0c */ /* 0x000fe4000c721270 */
[----:B------:R-:W-:Y:S02]  /*88500*/  LOP3.LUT R52, R52, 0xfffffffd, RZ, 0xc0, !PT ;  /* 0xfffffffd34347812 */ /* 0x000fe400078ec0ff */
[----:B------:R-:W-:Y:S02]  /*88510*/  LOP3.LUT R51, R51, 0x7fffffff, RZ, 0xc0, !PT ;  /* 0x7fffffff33337812 */ /* 0x000fe400078ec0ff */
[----:B------:R-:W-:Y:S02]  /*88520*/  @P2 LOP3.LUT R52, R52, 0x2, RZ, 0xfc, !PT ;  /* 0x0000000234342812 */ /* 0x000fe400078efcff */
[----:B------:R-:W-:Y:S02]  /*88530*/  ISETP.LT.AND P2, PT, R11, UR48, !P0 ;  /* 0x000000300b007c0c */ /* 0x000fe4000c741270 */
[----:B------:R-:W-:-:S02]  /*88540*/  LOP3.LUT R52, R52, 0xfffffffe, RZ, 0xc0, !PT ;  /* 0xfffffffe34347812 */ /* 0x000fc400078ec0ff */
[----:B------:R-:W-:Y:S02]  /*88550*/  @P3 LOP3.LUT R51, R51, 0x80000000, RZ, 0xfc, !PT ;  /* 0x8000000033333812 */ /* 0x000fe400078efcff */
[----:B------:R-:W-:Y:S02]  /*88560*/  @P1 LOP3.LUT R52, R52, 0x1, RZ, 0xfc, !PT ;  /* 0x0000000134341812 */ /* 0x000fe400078efcff */
[----:B------:R-:W-:Y:S02]  /*88570*/  ISETP.LT.AND P1, PT, R10, UR30, !P0 ;  /* 0x0000001e0a007c0c */ /* 0x000fe4000c721270 */
[----:B------:R-:W-:Y:S02]  /*88580*/  LOP3.LUT R51, R51, 0xbfffffff, RZ, 0xc0, !PT ;  /* 0xbfffffff33337812 */ /* 0x000fe400078ec0ff */
[----:B------:R-:W-:Y:S02]  /*88590*/  ISETP.GE.AND P0, PT, R24, UR8, PT ;  /* 0x0000000818007c0c */ /* 0x000fe4000bf06270 */
[----:B------:R-:W-:-:S02]  /*885a0*/  @P2 LOP3.LUT R51, R51, 0x40000000, RZ, 0xfc, !PT ;  /* 0x4000000033332812 */ /* 0x000fc400078efcff */
        /* <DEDUP_REMOVED lines=85> */
[----:B------:R-:W-:Y:S01]  /*88b00*/  LOP3.LUT R51, R51, 0xfffffff7, RZ, 0xc0, !PT ;  /* 0xfffffff733337812 */ /* 0x000fe200078ec0ff */
[----:B------:R-:W2:Y:S03]  /*88b10*/  LDL.LU R11, [R1+0x2a78] ;  /* 0x002a7800010b7983 */ /* 0x000ea60000300800 */
[----:B------:R-:W-:Y:S02]  /*88b20*/  @P2 LOP3.LUT R51, R51, 0x8, RZ, 0xfc, !PT ;  /* 0x0000000833332812 */ /* 0x000fe400078efcff */
[----:B------:R-:W-:-:S02]  /*88b30*/  ISETP.LT.AND P0, PT, R10, UR15, !P0 ;  /* 0x0000000f0a007c0c */ /* 0x000fc4000c701270 */
[----:B------:R-:W-:Y:S01]  /*88b40*/  LOP3.LUT R51, R51, 0xfffffffb, RZ, 0xc0, !PT ;  /* 0xfffffffb33337812 */ /* 0x000fe200078ec0ff */
[----:B------:R-:W2:Y:S01]  /*88b50*/  LDL.LU R10, [R1+0x2a74] ;  /* 0x002a7400010a7983 */ /* 0x000ea20000300800 */
[----:B------:R-:W-:Y:S02]  /*88b60*/  ISETP.GE.AND P5, PT, R17, UR13, PT ;  /* 0x0000000d11007c0c */ /* 0x000fe4000bfa6270 */
[----:B------:R-:W-:Y:S02]  /*88b70*/  @P1 LOP3.LUT R51, R51, 0x4, RZ, 0xfc, !PT ;  /* 0x0000000433331812 */ /* 0x000fe400078efcff */
[----:B------:R-:W-:Y:S02]  /*88b80*/  ISETP.LT.AND P6, PT, R9, UR32, !P5 ;  /* 0x0000002009007c0c */ /* 0x000fe4000efc1270 */
[----:B------:R-:W-:Y:S01]  /*88b90*/  LOP3.LUT R51, R51, 0xfffffffd, RZ, 0xc0, !PT ;  /* 0xfffffffd33337812 */ /* 0x000fe200078ec0ff */
[----:B------:R-:W2:Y:S03]  /*88ba0*/  LDL.LU R9, [R1+0x2a70] ;  /* 0x002a700001097983 */ /* 0x000ea60000300800 */
[----:B------:R-:W-:-:S04]  /*88bb0*/  @P0 LOP3.LUT R51, R51, 0x2, RZ, 0xfc, !PT ;  /* 0x0000000233330812 */ /* 0x000fc800078efcff */
[----:B------:R-:W-:-:S04]  /*88bc0*/  LOP3.LUT R51, R51, 0xfffffffe, RZ, 0xc0, !PT ;  /* 0xfffffffe33337812 */ /* 0x000fc800078ec0ff */
[----:B------:R-:W-:Y:S02]  /*88bd0*/  @P6 LOP3.LUT R51, R51, 0x1, RZ, 0xfc, !PT ;  /* 0x0000000133336812 */ /* 0x000fe400078efcff */
[----:B------:R-:W-:Y:S02]  /*88be0*/  ISETP.LT.AND P6, PT, R8, UR41, !P5 ;  /* 0x0000002908007c0c */ /* 0x000fe4000efc1270 */
[----:B------:R-:W2:Y:S01]  /*88bf0*/  LDL.LU R8, [R1+0x2a6c] ;  /* 0x002a6c0001087983 */ /* 0x000ea20000300800 */
[----:B------:R-:W-:Y:S02]  /*88c00*/  ISETP.GE.AND P4, PT, R16, UR11, PT ;  /* 0x0000000b10007c0c */ /* 0x000fe4000bf86270 */
[----:B------:R-:W-:Y:S02]  /*88c10*/  ISETP.GE.AND P3, PT, R15, UR9, PT ;  /* 0x000000090f007c0c */ /* 0x000fe4000bf66270 */
[----:B------:R-:W-:Y:S02]  /*88c20*/  ISETP.GE.AND P2, PT, R14, UR7, PT ;  /* 0x000000070e007c0c */ /* 0x000fe4000bf46270 */
[----:B------:R-:W-:-:S02]  /*88c30*/  ISETP.GE.AND P1, PT, R13, UR5, PT ;  /* 0x000000050d007c0c */ /* 0x000fc4000bf26270 */
[----:B------:R-:W-:Y:S01]  /*88c40*/  ISETP.GE.AND P0, PT, R12, UR29, PT ;  /* 0x0000001d0c007c0c */ /* 0x000fe2000bf06270 */
[----:B------:R-:W3:Y:S01]  /*88c50*/  LDL.LU R37, [R1+0x844] ;  /* 0x0008440001257983 */ /* 0x000ee20000300800 */
[----:B------:R-:W-:Y:S01]  /*88c60*/  LOP3.LUT R61, R61, 0xffffdfff, RZ, 0xc0, !PT ;  /* 0xffffdfff3d3d7812 */ /* 0x000fe200078ec0ff */
[----:B------:R-:W-:Y:S01]  /*88c70*/  ULDC UR4, c[0x0][0x228] ;  /* 0x00008a0000047ab9 */ /* 0x000fe20000000800 */
[----:B------:R-:W-:Y:S01]  /*88c80*/  LOP3.LUT R60, R60, 0xdfffffff, RZ, 0xc0, !PT ;  /* 0xdfffffff3c3c7812 */ /* 0x000fe200078ec0ff */
[----:B------:R-:W4:Y:S01]  /*88c90*/  LDL.LU R44, [R1+0x840] ;  /* 0x00084000012c7983 */ /* 0x000f220000300800 */
[----:B------:R-:W-:Y:S01]  /*88ca0*/  ULDC UR5, c[0x0][0x228] ;  /* 0x00008a0000057ab9 */ /* 0x000fe20000000800 */
[----:B------:R-:W-:Y:S02]  /*88cb0*/  ULDC UR6, c[0x0][0x228] ;  /* 0x00008a0000067ab9 */ /* 0x000fe40000000800 */
        /* <DEDUP_REMOVED lines=8> */
[----:B------:R-:W-:Y:S04]  /*88d40*/  STL.64 [R1+0x2b10], R4 ;  /* 0x002b100401007387 */ /* 0x000fe80000100a00 */
[----:B------:R0:W-:Y:S04]  /*88d50*/  STL [R1+0x2ae8], R59 ;  /* 0x002ae83b01007387 */ /* 0x0001e80000100800 */
[----:B0-----:R-:W2:Y:S04]  /*88d60*/  LDL.LU R59, [R1+0xc0] ;  /* 0x0000c000013b7983 */ /* 0x001ea80000300800 */
[----:B------:R-:W-:Y:S04]  /*88d70*/  STL [R1+0x2ad8], R58 ;  /* 0x002ad83a01007387 */ /* 0x000fe80000100800 */
[----:B------:R-:W-:Y:S04]  /*88d80*/  STL [R1+0x2acc], R57 ;  /* 0x002acc3901007387 */ /* 0x000fe80000100800 */
[----:B------:R-:W-:Y:S04]  /*88d90*/  STL [R1+0x2ac8], R56 ;  /* 0x002ac83801007387 */ /* 0x000fe80000100800 */
[----:B------:R-:W-:Y:S04]  /*88da0*/  STL [R1+0x2aa8], R55 ;  /* 0x002aa83701007387 */ /* 0x000fe80000100800 */
[----:B------:R-:W-:Y:S04]  /*88db0*/  STL [R1+0x2aa4], R54 ;  /* 0x002aa43601007387 */ /* 0x000fe80000100800 */
[----:B------:R-:W-:Y:S04]  /*88dc0*/  STL [R1+0x2aa0], R51 ;  /* 0x002aa03301007387 */ /* 0x000fe80000100800 */
[----:B------:R0:W-:Y:S04]  /*88dd0*/  STL.64 [R1+0x2a70], R52 ;  /* 0x002a703401007387 */ /* 0x0001e80000100a00 */
[----:B0-----:R-:W4:Y:S04]  /*88de0*/  LDL R53, [R1+0xc4] ;  /* 0x0000c40001357983 */ /* 0x001f280000100800 */
[----:B------:R-:W3:Y:S01]  /*88df0*/  LDL.LU R52, [R1+0xb4] ;  /* 0x0000b40001347983 */ /* 0x000ee20000300800 */
[----:B--2---:R-:W-:-:S04]  /*88e00*/  LOP3.LUT R59, R59, 0xffff7fff, RZ, 0xc0, !PT ;  /* 0xffff7fff3b3b7812 */ /* 0x004fc800078ec0ff */
[----:B------:R-:W-:Y:S02]  /*88e10*/  @P6 LOP3.LUT R59, R59, 0x8000, RZ, 0xfc, !PT ;  /* 0x000080003b3b6812 */ /* 0x000fe400078efcff */
[----:B------:R-:W-:Y:S02]  /*88e20*/  LOP3.LUT P6, RZ, R0, 0x200000, RZ, 0xc0, !PT ;  /* 0x0020000000ff7812 */ /* 0x000fe400078cc0ff */
[----:B------:R-:W-:-:S04]  /*88e30*/  LOP3.LUT R59, R59, 0xffffbfff, RZ, 0xc0, !PT ;  /* 0xffffbfff3b3b7812 */ /* 0x000fc800078ec0ff */
[----:B------:R-:W-:-:S04]  /*88e40*/  @P5 LOP3.LUT R59, R59, 0x4000, RZ, 0xfc, !PT ;  /* 0x000040003b3b5812 */ /* 0x000fc800078efcff */
[----:B------:R-:W-:-:S03]  /*88e50*/  LOP3.LUT R59, R59, 0xffffdfff, RZ, 0xc0, !PT ;  /* 0xffffdfff3b3b7812 */ /* 0x000fc600078ec0ff */
[----:B------:R-:W-:Y:S02]  /*88e60*/  @P6 LOP3.LUT R61, R61, 0x2000, RZ, 0xfc, !PT ;  /* 0x000020003d3d6812 */ /* 0x000fe400078efcff */
[----:B------:R-:W-:Y:S02]  /*88e70*/  @P4 LOP3.LUT R59, R59, 0x2000, RZ, 0xfc, !PT ;  /* 0x000020003b3b4812 */ /* 0x000fe400078efcff */
[----:B------:R-:W-:Y:S02]  /*88e80*/  LOP3.LUT R61, R61, 0xffffbfff, RZ, 0xc0, !PT ;  /* 0xffffbfff3d3d7812 */ /* 0x000fe400078ec0ff */
[----:B------:R-:W-:-:S04]  /*88e90*/  LOP3.LUT R59, R59, 0xffffefff, RZ, 0xc0, !PT ;  /* 0xffffefff3b3b7812 */ /* 0x000fc800078ec0ff */
[----:B------:R-:W-:-:S04]  /*88ea0*/  @P3 LOP3.LUT R59, R59, 0x1000, RZ, 0xfc, !PT ;  /* 0x000010003b3b3812 */ /* 0x000fc800078efcff */
[----:B------:R-:W-:-:S04]  /*88eb0*/  LOP3.LUT R59, R59, 0xfffff7ff, RZ, 0xc0, !PT ;  /* 0xfffff7ff3b3b7812 */ /* 0x000fc800078ec0ff */
[----:B------:R-:W-:Y:S01]  /*88ec0*/  @P2 LOP3.LUT R59, R59, 0x800, RZ, 0xfc, !PT ;  /* 0x000008003b3b2812 */ /* 0x000fe200078efcff */
[----:B----4-:R-:W0:Y:S03]  /*88ed0*/  LDS.128 R12, [R53] ;  /* 0x00000000350c7984 */ /* 0x010e260000000c00 */
[----:B------:R-:W-:Y:S01]  /*88ee0*/  LOP3.LUT R59, R59, 0xfffffbff, RZ, 0xc0, !PT ;  /* 0xfffffbff3b3b7812 */ /* 0x000fe200078ec0ff */
[----:B------:R-:W-:-:S03]  /*88ef0*/  NOP ;  /* 0x0000000000007918 */ /* 0x000fc60000000000 */
[----:B------:R-:W-:Y:S01]  /*88f00*/  @P0 LOP3.LUT R59, R59, 0x400, RZ, 0xfc, !PT ;  /* 0x000004003b3b0812 */ /* 0x000fe200078efcff */
[----:B------:R1:W-:Y:S01]  /*88f10*/  STSM.16.M88.4 [R53], R8 ;  /* 0x0000000835007844 */ /* 0x0003e20000000200 */
[----:B------:R-:W-:Y:S02]  /*88f20*/  NOP ;  /* 0x0000000000007918 */ /* 0x000fe40000000000 */
[----:B------:R-:W-:Y:S01]  /*88f30*/  LOP3.LUT R59, R59, 0xfffffdff, RZ, 0xc0, !PT ;  /* 0xfffffdff3b3b7812 */ /* 0x000fe200078ec0ff */
[----:B------:R-:W2:Y:S01]  /*88f40*/  LDS.128 R4, [R53] ;  /* 0x0000000035047984 */ /* 0x000ea20000000c00 */
[C---:B---3--:R-:W-:Y:S02]  /*88f50*/  LOP3.LUT P6, RZ, R52.reuse, 0x8, RZ, 0xc0, !PT ;  /* 0x0000000834ff7812 */ /* 0x048fe400078cc0ff */
[----:B------:R-:W-:Y:S02]  /*88f60*/  @P1 LOP3.LUT R59, R59, 0x200, RZ, 0xfc, !PT ;  /* 0x000002003b3b1812 */ /* 0x000fe400078efcff */
[----:B------:R-:W-:-:S02]  /*88f70*/  LOP3.LUT P1, RZ, R52, 0x10, RZ, 0xc0, !PT ;  /* 0x0000001034ff7812 */ /* 0x000fc4000782c0ff */
[----:B------:R-:W-:Y:S02]  /*88f80*/  LOP3.LUT P0, RZ, R52, 0x20, RZ, 0xc0, !PT ;  /* 0x0000002034ff7812 */ /* 0x000fe4000780c0ff */
[----:B-1----:R-:W-:Y:S02]  /*88f90*/  LOP3.LUT R9, R44, 0xffff, RZ, 0xc0, !PT ;  /* 0x0000ffff2c097812 */ /* 0x002fe400078ec0ff */
[----:B------:R-:W-:Y:S02]  /*88fa0*/  LOP3.LUT R10, R45, 0xffff, RZ, 0xc0, !PT ;  /* 0x0000ffff2d0a7812 */ /* 0x000fe400078ec0ff */
[C---:B------:R-:W-:Y:S02]  /*88fb0*/  LOP3.LUT P2, RZ, R52.reuse, 0x40, RZ, 0xc0, !PT ;  /* 0x0000004034ff7812 */ /* 0x040fe4000784c0ff */
[C---:B------:R-:W-:Y:S02]  /*88fc0*/  LOP3.LUT P3, RZ, R52.reuse, 0x80, RZ, 0xc0, !PT ;  /* 0x0000008034ff7812 */ /* 0x040fe4000786c0ff */
[----:B------:R-:W-:-:S02]  /*88fd0*/  LOP3.LUT P4, RZ, R52, 0x100, RZ, 0xc0, !PT ;  /* 0x0000010034ff7812 */ /* 0x000fc4000788c0ff */
[----:B------:R-:W-:Y:S01]  /*88fe0*/  LOP3.LUT P5, RZ, R52, 0x200, RZ, 0xc0, !PT ;  /* 0x0000020034ff7812 */ /* 0x000fe200078ac0ff */
[----:B0-----:R0:W-:Y:S01]  /*88ff0*/  STL.64 [R1+0x70], R12 ;  /* 0x0000700c01007387 */ /* 0x0011e20000100a00 */
[----:B------:R-:W-:Y:S01]  /*89000*/  IMAD.MOV.U32 R58, RZ, RZ, R15 ;  /* 0x000000ffff3a7224 */ /* 0x000fe200078e000f */
[----:B------:R-:W-:Y:S02]  /*89010*/  LOP3.LUT R8, R37, 0xffff, RZ, 0xc0, !PT ;  /* 0x0000ffff25087812 */ /* 0x000fe400078ec0ff */
[----:B------:R1:W-:Y:S01]  /*89020*/  STL [R1+0x78], R14 ;  /* 0x0000780e01007387 */ /* 0x0003e20000100800 */
[----:B------:R-:W-:Y:S02]  /*89030*/  LOP3.LUT R11, R38, 0xffff, RZ, 0xc0, !PT ;  /* 0x0000ffff260b7812 */ /* 0x000fe400078ec0ff */
[----:B------:R-:W-:Y:S01]  /*89040*/  @P6 LOP3.LUT R61, R61, 0x4000, RZ, 0xfc, !PT ;  /* 0x000040003d3d6812 */ /* 0x000fe200078efcff */
[----:B------:R-:W3:Y:S01]  /*89050*/  LDL.LU R33, [R1+0x634] ;  /* 0x0006340001217983 */ /* 0x000ee20000300800 */
[----:B0-----:R-:W-:-:S03]  /*89060*/  PRMT R13, R46, 0x4210, R9 ;  /* 0x000042102e0d7816 */ /* 0x001fc60000000009 */
[----:B------:R-:W4:Y:S01]  /*89070*/  LDL.LU R42, [R1+0x63c] ;  /* 0x00063c00012a7983 */ /* 0x000f220000300800 */
[----:B-1----:R-:W-:Y:S02]  /*89080*/  PRMT R14, R47, 0x4210, R10 ;  /* 0x000042102f0e7816 */ /* 0x002fe4000000000a */
[--C-:B------:R-:W-:Y:S01]  /*89090*/  PRMT R12, R39, 0x4210, R8.reuse ;  /* 0x00004210270c7816 */ /* 0x100fe20000000008 */
[----:B------:R-:W4:Y:S01]  /*890a0*/  LDL.LU R43, [R1+0x630] ;  /* 0x00063000012b7983 */ /* 0x000f220000300800 */
[----:B------:R-:W-:Y:S01]  /*890b0*/  PRMT R15, R40, 0x4210, R11 ;  /* 0x00004210280f7816 */ /* 0x000fe2000000000b */
[----:B------:R-:W-:Y:S02]  /*890c0*/  NOP ;  /* 0x0000000000007918 */ /* 0x000fe40000000000 */
[----:B------:R-:W-:Y:S01]  /*890d0*/  STL [R1+0xc0], R59 ;  /* 0x0000c03b01007387 */ /* 0x000fe20000100800 */
[----:B------:R-:W-:Y:S02]  /*890e0*/  LOP3.LUT P6, RZ, R52, 0x4, RZ, 0xc0, !PT ;  /* 0x0000000434ff7812 */ /* 0x000fe400078cc0ff */
[----:B------:R-:W-:Y:S01]  /*890f0*/  LOP3.LUT R61, R61, 0xffff7fff, RZ, 0xc0, !PT ;  /* 0xffff7fff3d3d7812 */ /* 0x000fe200078ec0ff */
[----:B------:R2:W-:Y:S04]  /*89100*/  STL [R1+0x2adc], R58 ;  /* 0x002adc3a01007387 */ /* 0x0005e80000100800 */
[----:B------:R-:W4:Y:S04]  /*89110*/  LDL.LU R44, [R1+0x854] ;  /* 0x00085400012c7983 */ /* 0x000f280000300800 */
[----:B------:R-:W4:Y:S01]  /*89120*/  LDL.LU R45, [R1+0x850] ;  /* 0x00085000012d7983 */ /* 0x000f220000300800 */
[----:B------:R-:W-:-:S02]  /*89130*/  PRMT R8, R41, 0x5210, R8 ;  /* 0x0000521029087816 */ /* 0x000fc40000000008 */
[----:B------:R-:W-:Y:S01]  /*89140*/  @P6 LOP3.LUT R61, R61, 0x8000, RZ, 0xfc, !PT ;  /* 0x000080003d3d6812 */ /* 0x000fe200078efcff */
[----:B------:R-:W4:Y:S01]  /*89150*/  LDL.LU R34, [R1+0x82c] ;  /* 0x00082c0001227983 */ /* 0x000f220000300800 */
[----:B--2---:R-:W-:Y:S01]  /*89160*/  IMAD.MOV.U32 R58, RZ, RZ, R5 ;  /* 0x000000ffff3a7224 */ /* 0x004fe200078e0005 */
[----:B------:R-:W-:Y:S02]  /*89170*/  LOP3.LUT P6, RZ, R0, 0x1000000, RZ, 0xc0, !PT ;  /* 0x0100000000ff7812 */ /* 0x000fe400078cc0ff */
[----:B------:R-:W2:Y:S01]  /*89180*/  LDL.LU R35, [R1+0x828] ;  /* 0x0008280001237983 */ /* 0x000ea20000300800 */
[----:B------:R-:W-:-:S03]  /*89190*/  LOP3.LUT R61, R61, 0xfffeffff, RZ, 0xc0, !PT ;  /* 0xfffeffff3d3d7812 */ /* 0x000fc600078ec0ff */
[----:B------:R-:W2:Y:S04]  /*891a0*/  LDL.LU R36, [R1+0x87c] ;  /* 0x00087c0001247983 */ /* 0x000ea80000300800 */
[----:B------:R-:W2:Y:S03]  /*891b0*/  LDL.LU R37, [R1+0x878] ;  /* 0x0008780001257983 */ /* 0x000ea60000300800 */
[----:B------:R-:W-:Y:S01]  /*891c0*/  @P6 LOP3.LUT R61, R61, 0x10000, RZ, 0xfc, !PT ;  /* 0x000100003d3d6812 */ /* 0x000fe200078efcff */
[----:B------:R-:W2:Y:S01]  /*891d0*/  LDL.LU R46, [R1+0x874] ;  /* 0x00087400012e7983 */ /* 0x000ea20000300800 */
[----:B------:R-:W-:Y:S02]  /*891e0*/  LOP3.LUT P6, RZ, R0, 0x100000, RZ, 0xc0, !PT ;  /* 0x0010000000ff7812 */ /* 0x000fe400078cc0ff */
[----:B------:R-:W-:Y:S01]  /*891f0*/  LOP3.LUT R61, R61, 0xfffdffff, RZ, 0xc0, !PT ;  /* 0xfffdffff3d3d7812 */ /* 0x000fe200078ec0ff */
[----:B------:R-:W2:Y:S04]  /*89200*/  LDL.LU R47, [R1+0x870] ;  /* 0x00087000012f7983 */ /* 0x000ea80000300800 */
[----:B------:R-:W-:Y:S04]  /*89210*/  STL [R1+0x60], R4 ;  /* 0x0000600401007387 */ /* 0x000fe80000100800 */
[----:B------:R-:W-:Y:S02]  /*89220*/  STSM.16.M88.4 [R53], R12 ;  /* 0x0000000c35007844 */ /* 0x000fe40000000200 */
[----:B------:R-:W-:-:S02]  /*89230*/  @P6 LOP3.LUT R61, R61, 0x20000, RZ, 0xfc, !PT ;  /* 0x000200003d3d6812 */ /* 0x000fc400078efcff */
[----:B------:R-:W-:Y:S01]  /*89240*/  STL.64 [R1+0x68], R6 ;  /* 0x0000680601007387 */ /* 0x000fe20000100a00 */
[----:B------:R-:W-:-:S03]  /*89250*/  NOP ;  /* 0x0000000000007918 */ /* 0x000fc60000000000 */
[----:B------:R-:W-:Y:S01]  /*89260*/  STL.64 [R1+0x2af0], R58 ;  /* 0x002af03a01007387 */ /* 0x000fe20000100a00 */
[----:B------:R-:W-:Y:S02]  /*89270*/  LOP3.LUT P6, RZ, R0, 0x40000, RZ, 0xc0, !PT ;  /* 0x0004000000ff7812 */ /* 0x000fe400078cc0ff */
[----:B------:R-:W-:Y:S01]  /*89280*/  LOP3.LUT R61, R61, 0xfffbffff, RZ, 0xc0, !PT ;  /* 0xfffbffff3d3d7812 */ /* 0x000fe200078ec0ff */
[----:B------:R-:W0:Y:S04]  /*89290*/  LDS.128 R4, [R53] ;  /* 0x0000000035047984 */ /* 0x000e280000000c00 */
[----:B------:R-:W2:Y:S04]  /*892a0*/  LDL.LU R38, [R1+0x644] ;  /* 0x0006440001267983 */ /* 0x000ea80000300800 */
[----:B------:R-:W2:Y:S02]  /*892b0*/  LDL.LU R39, [R1+0x64c] ;  /* 0x00064c0001277983 */ /* 0x000ea40000300800 */
[----:B------:R-:W-:-:S02]  /*892c0*/  @P6 LOP3.LUT R61, R61, 0x40000, RZ, 0xfc, !PT ;  /* 0x000400003d3d6812 */ /* 0x000fc400078efcff */
[----:B------:R-:W2:Y:S01]  /*892d0*/  LDL.LU R40, [R1+0x640] ;  /* 0x0006400001287983 */ /* 0x000ea20000300800 */
[----:B------:R-:W-:-:S03]  /*892e0*/  LOP3.LUT P6, RZ, R2, 0x10000000, RZ, 0xc0, !PT ;  /* 0x1000000002ff7812 */ /* 0x000fc600078cc0ff */
[----:B------:R-:W2:Y:S04]  /*892f0*/  LDL.LU R41, [R1+0x648] ;  /* 0x0006480001297983 */ /* 0x000ea80000300800 */
[----:B0-----:R-:W-:Y:S04]  /*89300*/  STL.64 [R1+0x50], R4 ;  /* 0x0000500401007387 */ /* 0x001fe80000100a00 */
[----:B------:R-:W-:Y:S01]  /*89310*/  STL.64 [R1+0x58], R6 ;  /* 0x0000580601007387 */ /* 0x000fe20000100a00 */
[----:B------:R-:W-:Y:S01]  /*89320*/  NOP ;  /* 0x0000000000007918 */ /* 0x000fe20000000000 */
[----:B---3--:R-:W-:-:S02]  /*89330*/  PRMT R9, R33, 0x5210, R9 ;  /* 0x0000521021097816 */ /* 0x008fc40000000009 */
[----:B----4-:R-:W-:Y:S02]  /*89340*/  PRMT R10, R42, 0x5210, R10 ;  /* 0x000052102a0a7816 */ /* 0x010fe4000000000a */
[----:B------:R-:W3:Y:S01]  /*89350*/  LDL.LU R42, [R1+0x9c4] ;  /* 0x0009c400012a7983 */ /* 0x000ee20000300800 */
[----:B------:R-:W-:-:S03]  /*89360*/  PRMT R11, R43, 0x5210, R11 ;  /* 0x000052102b0b7816 */ /* 0x000fc6000000000b */
[----:B------:R-:W4:Y:S04]  /*89370*/  LDL.LU R43, [R1+0x9c0] ;  /* 0x0009c000012b7983 */ /* 0x000f280000300800 */
[----:B------:R0:W-:Y:S01]  /*89380*/  STSM.16.M88.4 [R53], R8 ;  /* 0x0000000835007844 */ /* 0x0001e20000000200 */
[----:B------:R-:W-:-:S03]  /*89390*/  NOP ;  /* 0x0000000000007918 */ /* 0x000fc60000000000 */
[----:B------:R-:W1:Y:S01]  /*893a0*/  LDS.128 R4, [R53] ;  /* 0x0000000035047984 */ /* 0x000e620000000c00 */
[----:B0-----:R-:W-:Y:S02]  /*893b0*/  LOP3.LUT R8, R44, 0xffff, RZ, 0xc0, !PT ;  /* 0x0000ffff2c087812 */ /* 0x001fe400078ec0ff */
[----:B------:R-:W-:Y:S01]  /*893c0*/  LOP3.LUT R10, R34, 0xffff, RZ, 0xc0, !PT ;  /* 0x0000ffff220a7812 */ /* 0x000fe200078ec0ff */
[----:B------:R-:W4:Y:S01]  /*893d0*/  LDL.LU R44, [R1+0x834] ;  /* 0x00083400012c7983 */ /* 0x000f220000300800 */
[----:B------:R-:W-:Y:S02]  /*893e0*/  LOP3.LUT R9, R45, 0xffff, RZ, 0xc0, !PT ;  /* 0x0000ffff2d097812 */ /* 0x000fe400078ec0ff */
[----:B--2---:R-:W-:Y:S01]  /*893f0*/  LOP3.LUT R11, R35, 0xffff, RZ, 0xc0, !PT ;  /* 0x0000ffff230b7812 */ /* 0x004fe200078ec0ff */
[----:B------:R-:W2:Y:S04]  /*89400*/  LDL.LU R45, [R1+0x830] ;  /* 0x00083000012d7983 */ /* 0x000ea80000300800 */
[----:B------:R-:W2:Y:S04]  /*89410*/  LDL.LU R34, [R1+0xa1c] ;  /* 0x000a1c0001227983 */ /* 0x000ea80000300800 */
[----:B------:R-:W2:Y:S01]  /*89420*/  LDL.LU R35, [R1+0xa18] ;  /* 0x000a180001237983 */ /* 0x000ea20000300800 */
[----:B------:R-:W-:-:S03]  /*89430*/  PRMT R14, R46, 0x4210, R10 ;  /* 0x000042102e0e7816 */ /* 0x000fc6000000000a */
[----:B------:R-:W2:Y:S01]  /*89440*/  LDL.LU R46, [R1+0xa14] ;  /* 0x000a1400012e7983 */ /* 0x000ea20000300800 */
[----:B------:R-:W-:-:S03]  /*89450*/  PRMT R15, R47, 0x4210, R11 ;  /* 0x000042102f0f7816 */ /* 0x000fc6000000000b */
[----:B------:R-:W2:Y:S01]  /*89460*/  LDL.LU R47, [R1+0xa10] ;  /* 0x000a1000012f7983 */ /* 0x000ea20000300800 */
[----:B------:R-:W-:Y:S02]  /*89470*/  PRMT R12, R36, 0x4210, R8 ;  /* 0x00004210240c7816 */ /* 0x000fe40000000008 */
[----:B------:R-:W-:Y:S01]  /*89480*/  PRMT R13, R37, 0x4210, R9 ;  /* 0x00004210250d7816 */ /* 0x000fe20000000009 */
[----:B------:R-:W-:-:S04]  /*89490*/  NOP ;  /* 0x0000000000007918 */ /* 0x000fc80000000000 */
[----:B------:R-:W-:Y:S04]  /*894a0*/  STSM.16.M88.4 [R53], R12 ;  /* 0x0000000c35007844 */ /* 0x000fe80000000200 */
[----:B-1----:R-:W-:Y:S04]  /*894b0*/  STL.64 [R1+0x40], R4 ;  /* 0x0000400401007387 */ /* 0x002fe80000100a00 */
[----:B------:R-:W-:Y:S01]  /*894c0*/  STL.64 [R1+0x48], R6 ;  /* 0x0000480601007387 */ /* 0x000fe20000100a00 */
[----:B------:R-:W-:-:S03]  /*894d0*/  NOP ;  /* 0x0000000000007918 */ /* 0x000fc60000000000 */
[----:B------:R-:W0:Y:S01]  /*894e0*/  LDS.128 R4, [R53] ;  /* 0x0000000035047984 */ /* 0x000e220000000c00 */
[----:B------:R-:W-:-:S03]  /*894f0*/  PRMT R8, R38, 0x5210, R8 ;  /* 0x0000521026087816 */ /* 0x000fc60000000008 */
[----:B------:R-:W2:Y:S01]  /*89500*/  LDL.LU R37, [R1+0x658] ;  /* 0x0006580001257983 */ /* 0x000ea20000300800 */
[----:B------:R-:W-:-:S03]  /*89510*/  PRMT R9, R39, 0x5210, R9 ;  /* 0x0000521027097816 */ /* 0x000fc60000000009 */
[----:B------:R-:W2:Y:S01]  /*89520*/  LDL.LU R38, [R1+0x654] ;  /* 0x0006540001267983 */ /* 0x000ea20000300800 */
[----:B------:R-:W-:-:S03]  /*89530*/  PRMT R10, R40, 0x5210, R10 ;  /* 0x00005210280a7816 */ /* 0x000fc6000000000a */
[----:B------:R-:W2:Y:S04]  /*89540*/  LDL.LU R39, [R1+0x65c] ;  /* 0x00065c0001277983 */ /* 0x000ea80000300800 */
[----:B------:R-:W2:Y:S01]  /*89550*/  LDL.LU R40, [R1+0x650] ;  /* 0x0006500001287983 */ /* 0x000ea20000300800 */
[----:B------:R-:W-:Y:S01]  /*89560*/  PRMT R11, R41, 0x5210, R11 ;  /* 0x00005210290b7816 */ /* 0x000fe2000000000b */
[----:B------:R-:W-:-:S04]  /*89570*/  NOP ;  /* 0x0000000000007918 */ /* 0x000fc80000000000 */
[----:B------:R3:W-:Y:S04]  /*89580*/  STSM.16.M88.4 [R53], R8 ;  /* 0x0000000835007844 */ /* 0x0007e80000000200 */
[----:B0-----:R-:W-:Y:S04]  /*89590*/  STL [R1+0x34], R5 ;  /* 0x0000340501007387 */ /* 0x001fe80000100800 */
[----:B------:R-:W-:Y:S04]  /*895a0*/  STL.64 [R1+0x38], R6 ;  /* 0x0000380601007387 */ /* 0x000fe80000100a00 */
[----:B------:R-:W2:Y:S04]  /*895b0*/  LDL.LU R36, [R1+0x9d4] ;  /* 0x0009d40001247983 */ /* 0x000ea80000300800 */
[----:B------:R-:W2:Y:S01]  /*895c0*/  LDL.LU R41, [R1+0x9d0] ;  /* 0x0009d00001297983 */ /* 0x000ea20000300800 */
[----:B---3--:R-:W-:-:S03]  /*895d0*/  LOP3.LUT R8, R42, 0xffff, RZ, 0xc0, !PT ;  /* 0x0000ffff2a087812 */ /* 0x008fc600078ec0ff */
[----:B------:R-:W3:Y:S01]  /*895e0*/  LDL.LU R42, [R1+0x83c] ;  /* 0x00083c00012a7983 */ /* 0x000ee20000300800 */
[----:B----4-:R-:W-:-:S03]  /*895f0*/  LOP3.LUT R9, R43, 0xffff, RZ, 0xc0, !PT ;  /* 0x0000ffff2b097812 */ /* 0x010fc600078ec0ff */
[----:B------:R-:W4:Y:S01]  /*89600*/  LDL.LU R43, [R1+0x838] ;  /* 0x00083800012b7983 */ /* 0x000f220000300800 */
[----:B------:R-:W-:-:S03]  /*89610*/  LOP3.LUT R10, R44, 0xffff, RZ, 0xc0, !PT ;  /* 0x0000ffff2c0a7812 */ /* 0x000fc600078ec0ff */
[----:B------:R-:W4:Y:S01]  /*89620*/  LDL.LU R44, [R1+0xa2c] ;  /* 0x000a2c00012c7983 */ /* 0x000f220000300800 */
[----:B--2---:R-:W-:-:S03]  /*89630*/  LOP3.LUT R11, R45, 0xffff, RZ, 0xc0, !PT ;  /* 0x0000ffff2d0b7812 */ /* 0x004fc600078ec0ff */
[----:B------:R-:W2:Y:S01]  /*89640*/  LDL.LU R45, [R1+0xa28] ;  /* 0x000a2800012d7983 */ /* 0x000ea20000300800 */
[----:B------:R-:W-:-:S03]  /*89650*/  PRMT R14, R46, 0x4210, R10 ;  /* 0x000042102e0e7816 */ /* 0x000fc6000000000a */
[----:B------:R-:W2:Y:S01]  /*89660*/  LDL.LU R46, [R1+0xa24] ;  /* 0x000a2400012e7983 */ /* 0x000ea20000300800 */
[----:B------:R-:W-:-:S03]  /*89670*/  PRMT R15, R47, 0x4210, R11 ;  /* 0x000042102f0f7816 */ /* 0x000fc6000000000b */
[----:B------:R-:W2:Y:S01]  /*89680*/  LDL.LU R47, [R1+0xa20] ;  /* 0x000a2000012f7983 */ /* 0x000ea20000300800 */
[----:B------:R-:W-:Y:S01]  /*89690*/  IMAD.MOV.U32 R57, RZ, RZ, R4 ;  /* 0x000000ffff397224 */ /* 0x000fe200078e0004 */
[----:B------:R-:W-:Y:S02]  /*896a0*/  NOP ;  /* 0x0000000000007918 */ /* 0x000fe40000000000 */
[----:B------:R-:W0:Y:S01]  /*896b0*/  LDS.128 R4, [R53] ;  /* 0x0000000035047984 */ /* 0x000e220000000c00 */
[----:B------:R-:W-:Y:S02]  /*896c0*/  PRMT R12, R34, 0x4210, R8 ;  /* 0x00004210220c7816 */ /* 0x000fe40000000008 */
[----:B------:R-:W-:Y:S01]  /*896d0*/  PRMT R13, R35, 0x4210, R9 ;  /* 0x00004210230d7816 */ /* 0x000fe20000000009 */
[----:B------:R-:W-:-:S04]  /*896e0*/  NOP ;  /* 0x0000000000007918 */ /* 0x000fc80000000000 */
[----:B------:R-:W-:Y:S04]  /*896f0*/  STSM.16.M88.4 [R53], R12 ;  /* 0x0000000c35007844 */ /* 0x000fe80000000200 */
[----:B0-----:R-:W-:Y:S01]  /*89700*/  STL.64 [R1+0x20], R4 ;  /* 0x0000200401007387 */ /* 0x001fe20000100a00 */
[----:B------:R-:W-:-:S03]  /*89710*/  IMAD.MOV.U32 R56, RZ, RZ, R6 ;  /* 0x000000ffff387224 */ /* 0x000fc600078e0006 */
[----:B------:R-:W-:Y:S01]  /*89720*/  STL [R1+0x2c], R7 ;  /* 0x00002c0701007387 */ /* 0x000fe20000100800 */
[----:B------:R-:W-:-:S03]  /*89730*/  NOP ;  /* 0x0000000000007918 */ /* 0x000fc60000000000 */
[----:B------:R-:W0:Y:S01]  /*89740*/  LDS.128 R4, [R53] ;  /* 0x0000000035047984 */ /* 0x000e220000000c00 */
[----:B------:R-:W-:Y:S02]  /*89750*/  PRMT R8, R37, 0x5210, R8 ;  /* 0x0000521025087816 */ /* 0x000fe40000000008 */
[----:B------:R-:W-:Y:S01]  /*89760*/  PRMT R9, R38, 0x5210, R9 ;  /* 0x0000521026097816 */ /* 0x000fe20000000009 */
[----:B------:R-:W-:Y:S01]  /*89770*/  STL.64 [R1+0x2ad0], R56 ;  /* 0x002ad03801007387 */ /* 0x000fe20000100a00 */
[----:B------:R-:W-:Y:S02]  /*89780*/  PRMT R10, R39, 0x5210, R10 ;  /* 0x00005210270a7816 */ /* 0x000fe4000000000a */
[----:B------:R-:W-:Y:S01]  /*89790*/  PRMT R11, R40, 0x5210, R11 ;  /* 0x00005210280b7816 */ /* 0x000fe2000000000b */
[----:B------:R-:W2:Y:S01]  /*897a0*/  LDL.LU R37, [R1+0x66c] ;  /* 0x00066c0001257983 */ /* 0x000ea20000300800 */
[----:B------:R-:W-:-:S03]  /*897b0*/  NOP ;  /* 0x0000000000007918 */ /* 0x000fc60000000000 */
[----:B------:R-:W2:Y:S04]  /*897c0*/  LDL.LU R38, [R1+0x664] ;  /* 0x0006640001267983 */ /* 0x000ea80000300800 */
[----:B------:R-:W2:Y:S04]  /*897d0*/  LDL.LU R39, [R1+0x670] ;  /* 0x0006700001277983 */ /* 0x000ea80000300800 */
[----:B------:R-:W2:Y:S04]  /*897e0*/  LDL.LU R40, [R1+0x660] ;  /* 0x0006600001287983 */ /* 0x000ea80000300800 */
[----:B------:R-:W-:Y:S01]  /*897f0*/  STSM.16.M88.4 [R53], R8 ;  /* 0x0000000835007844 */ /* 0x000fe20000000200 */
[----:B------:R-:W-:-:S03]  /*89800*/  NOP ;  /* 0x0000000000007918 */ /* 0x000fc60000000000 */
[----:B0-----:R-:W-:Y:S01]  /*89810*/  STL.64 [R1+0x10], R4 ;  /* 0x0000100401007387 */ /* 0x001fe20000100a00 */
[----:B------:R-:W-:-:S03]  /*89820*/  IMAD.MOV.U32 R54, RZ, RZ, R7 ;  /* 0x000000ffff367224 */ /* 0x000fc600078e0007 */
[----:B------:R-:W-:Y:S04]  /*89830*/  STL [R1+0x18], R6 ;  /* 0x0000180601007387 */ /* 0x000fe80000100800 */
[----:B------:R-:W0:Y:S01]  /*89840*/  LDS.128 R4, [R53] ;  /* 0x0000000035047984 */ /* 0x000e220000000c00 */
[----:B------:R-:W-:Y:S02]  /*89850*/  LOP3.LUT R12, R36, 0xffff, RZ, 0xc0, !PT ;  /* 0x0000ffff240c7812 */ /* 0x000fe400078ec0ff */
[----:B------:R-:W-:Y:S02]  /*89860*/  LOP3.LUT R13, R41, 0xffff, RZ, 0xc0, !PT ;  /* 0x0000ffff290d7812 */ /* 0x000fe400078ec0ff */
[----:B------:R-:W2:Y:S01]  /*89870*/  LDL.LU R41, [R1+0x9e4] ;  /* 0x0009e40001297983 */ /* 0x000ea20000300800 */
[----:B---3--:R-:W-:-:S03]  /*89880*/  LOP3.LUT R14, R42, 0xffff, RZ, 0xc0, !PT ;  /* 0x0000ffff2a0e7812 */ /* 0x008fc600078ec0ff */
[----:B------:R-:W3:Y:S01]  /*89890*/  LDL.LU R42, [R1+0x9e0] ;  /* 0x0009e000012a7983 */ /* 0x000ee20000300800 */
[----:B----4-:R-:W-:-:S03]  /*898a0*/  LOP3.LUT R15, R43, 0xffff, RZ, 0xc0, !PT ;  /* 0x0000ffff2b0f7812 */ /* 0x010fc600078ec0ff */
[----:B------:R-:W4:Y:S01]  /*898b0*/  LDL.LU R43, [R1+0x84c] ;  /* 0x00084c00012b7983 */ /* 0x000f220000300800 */
[----:B------:R-:W-:-:S03]  /*898c0*/  PRMT R16, R44, 0x4210, R12 ;  /* 0x000042102c107816 */ /* 0x000fc6000000000c */
[----:B------:R-:W4:Y:S01]  /*898d0*/  LDL.LU R44, [R1+0x848] ;  /* 0x00084800012c7983 */ /* 0x000f220000300800 */
[----:B--2---:R-:W-:-:S03]  /*898e0*/  PRMT R17, R45, 0x4210, R13 ;  /* 0x000042102d117816 */ /* 0x004fc6000000000d */
[----:B------:R-:W2:Y:S04]  /*898f0*/  LDL.LU R45, [R1+0xa40] ;  /* 0x000a4000012d7983 */ /* 0x000ea80000300800 */
[----:B------:R-:W2:Y:S01]  /*89900*/  LDL.LU R36, [R1+0xa3c] ;  /* 0x000a3c0001247983 */ /* 0x000ea20000300800 */
[----:B------:R-:W-:-:S03]  /*89910*/  PRMT R18, R46, 0x4210, R14 ;  /* 0x000042102e127816 */ /* 0x000fc6000000000e */
[----:B------:R-:W2:Y:S01]  /*89920*/  LDL.LU R46, [R1+0xa38] ;  /* 0x000a3800012e7983 */ /* 0x000ea20000300800 */
[----:B------:R-:W-:Y:S01]  /*89930*/  PRMT R19, R47, 0x4210, R15 ;  /* 0x000042102f137816 */ /* 0x000fe2000000000f */
[----:B------:R-:W-:Y:S02]  /*89940*/  NOP ;  /* 0x0000000000007918 */ /* 0x000fe40000000000 */
[----:B0-----:R-:W-:Y:S04]  /*89950*/  STL.64 [R1], R4 ;  /* 0x0000000401007387 */ /* 0x001fe80000100a00 */
[----:B------:R-:W2:Y:S04]  /*89960*/  LDL.LU R47, [R1+0xa34] ;  /* 0x000a3400012f7983 */ /* 0x000ea80000300800 */
[----:B------:R-:W-:Y:S01]  /*89970*/  STSM.16.M88.4 [R53], R16 ;  /* 0x0000001035007844 */ /* 0x000fe20000000200 */
[----:B------:R-:W-:-:S03]  /*89980*/  NOP ;  /* 0x0000000000007918 */ /* 0x000fc60000000000 */
[----:B------:R-:W0:Y:S01]  /*89990*/  LDS.128 R8, [R53] ;  /* 0x0000000035087984 */ /* 0x000e220000000c00 */
[----:B------:R-:W-:-:S05]  /*899a0*/  IMAD.MOV.U32 R55, RZ, RZ, R6 ;  /* 0x000000ffff377224 */ /* 0x000fca00078e0006 */
[----:B------:R-:W-:Y:S01]  /*899b0*/  STL.64 [R1+0x2ab0], R54 ;  /* 0x002ab03601007387 */ /* 0x000fe20000100a00 */
[----:B------:R-:W-:-:S03]  /*899c0*/  PRMT R12, R37, 0x5210, R12 ;  /* 0x00005210250c7816 */ /* 0x000fc6000000000c */
[----:B------:R-:W2:Y:S01]  /*899d0*/  LDL.LU R37, [R1+0x67c] ;  /* 0x00067c0001257983 */ /* 0x000ea20000300800 */
[----:B------:R-:W-:-:S03]  /*899e0*/  PRMT R13, R38, 0x5210, R13 ;  /* 0x00005210260d7816 */ /* 0x000fc6000000000d */
[----:B------:R-:W2:Y:S01]  /*899f0*/  LDL.LU R38, [R1+0x678] ;  /* 0x0006780001267983 */ /* 0x000ea20000300800 */
[----:B------:R-:W-:-:S03]  /*89a00*/  PRMT R14, R39, 0x5210, R14 ;  /* 0x00005210270e7816 */ /* 0x000fc6000000000e */
[----:B------:R-:W2:Y:S01]  /*89a10*/  LDL.LU R39, [R1+0x674] ;  /* 0x0006740001277983 */ /* 0x000ea20000300800 */
[----:B------:R-:W-:Y:S01]  /*89a20*/  PRMT R15, R40, 0x5210, R15 ;  /* 0x00005210280f7816 */ /* 0x000fe2000000000f */
[----:B------:R-:W-:Y:S02]  /*89a30*/  NOP ;  /* 0x0000000000007918 */ /* 0x000fe40000000000 */
[----:B------:R-:W2:Y:S04]  /*89a40*/  LDL.LU R40, [R1+0x668] ;  /* 0x0006680001287983 */ /* 0x000ea80000300800 */
[----:B0-----:R-:W-:Y:S04]  /*89a50*/  STL.64 [R1+0x2ab8], R8 ;  /* 0x002ab80801007387 */ /* 0x001fe80000100a00 */
[----:B------:R-:W-:Y:S01]  /*89a60*/  STL.64 [R1+0x2a90], R10 ;  /* 0x002a900a01007387 */ /* 0x000fe20000100a00 */
[----:B------:R-:W-:-:S03]  /*89a70*/  LOP3.LUT R20, R41, 0xffff, RZ, 0xc0, !PT ;  /* 0x0000ffff29147812 */ /* 0x000fc600078ec0ff */
[----:B------:R-:W2:Y:S01]  /*89a80*/  LDL.LU R41, [R1+0x9f4] ;  /* 0x0009f40001297983 */ /* 0x000ea20000300800 */
[----:B---3--:R-:W-:-:S03]  /*89a90*/  LOP3.LUT R21, R42, 0xffff, RZ, 0xc0, !PT ;  /* 0x0000ffff2a157812 */ /* 0x008fc600078ec0ff */
[----:B------:R-:W3:Y:S01]  /*89aa0*/  LDL.LU R42, [R1+0x9f0] ;  /* 0x0009f000012a7983 */ /* 0x000ee20000300800 */
[----:B----4-:R-:W-:-:S03]  /*89ab0*/  LOP3.LUT R22, R43, 0xffff, RZ, 0xc0, !PT ;  /* 0x0000ffff2b167812 */ /* 0x010fc600078ec0ff */
[----:B------:R-:W4:Y:S01]  /*89ac0*/  LDL.LU R43, [R1+0x85c] ;  /* 0x00085c00012b7983 */ /* 0x000f220000300800 */
[----:B------:R-:W-:-:S03]  /*89ad0*/  LOP3.LUT R23, R44, 0xffff, RZ, 0xc0, !PT ;  /* 0x0000ffff2c177812 */ /* 0x000fc600078ec0ff */
[----:B------:R-:W4:Y:S01]  /*89ae0*/  LDL.LU R44, [R1+0x858] ;  /* 0x00085800012c7983 */ /* 0x000f220000300800 */
[----:B--2---:R-:W-:-:S03]  /*89af0*/  PRMT R16, R45, 0x4210, R20 ;  /* 0x000042102d107816 */ /* 0x004fc60000000014 */
[----:B------:R-:W2:Y:S01]  /*89b00*/  LDL.LU R45, [R1+0xb9c] ;  /* 0x000b9c00012d7983 */ /* 0x000ea20000300800 */
[----:B------:R-:W-:-:S03]  /*89b10*/  PRMT R18, R46, 0x4210, R22 ;  /* 0x000042102e127816 */ /* 0x000fc60000000016 */
[----:B------:R-:W2:Y:S01]  /*89b20*/  LDL.LU R46, [R1+0xb98] ;  /* 0x000b9800012e7983 */ /* 0x000ea20000300800 */
[----:B------:R-:W-:-:S03]  /*89b30*/  PRMT R19, R47, 0x4210, R23 ;  /* 0x000042102f137816 */ /* 0x000fc60000000017 */
[----:B------:R-:W2:Y:S04]  /*89b40*/  LDL.LU R47, [R1+0xb94] ;  /* 0x000b9400012f7983 */ /* 0x000ea80000300800 */
[----:B------:R-:W-:Y:S01]  /*89b50*/  STSM.16.M88.4 [R53], R12 ;  /* 0x0000000c35007844 */ /* 0x000fe20000000200 */
[----:B------:R-:W-:-:S03]  /*89b60*/  NOP ;  /* 0x0000000000007918 */ /* 0x000fc60000000000 */
[----:B------:R-:W0:Y:S01]  /*89b70*/  LDS.128 R12, [R53] ;  /* 0x00000000350c7984 */ /* 0x000e220000000c00 */
[----:B------:R-:W-:Y:S01]  /*89b80*/  PRMT R17, R36, 0x4210, R21 ;  /* 0x0000421024117816 */ /* 0x000fe20000000015 */
[----:B------:R-:W-:Y:S02]  /*89b90*/  NOP ;  /* 0x0000000000007918 */ /* 0x000fe40000000000 */
[----:B------:R-:W2:Y:S04]  /*89ba0*/  LDL.LU R35, [R1+0xa5c] ;  /* 0x000a5c0001237983 */ /* 0x000ea80000300800 */
[----:B------:R-:W-:Y:S01]  /*89bb0*/  STSM.16.M88.4 [R53], R16 ;  /* 0x0000001035007844 */ /* 0x000fe20000000200 */
[----:B------:R-:W-:-:S03]  /*89bc0*/  NOP ;  /* 0x0000000000007918 */ /* 0x000fc60000000000 */
[----:B------:R-:W1:Y:S04]  /*89bd0*/  LDS.128 R16, [R53] ;  /* 0x0000000035107984 */ /* 0x000e680000000c00 */
[----:B0-----:R-:W-:Y:S04]  /*89be0*/  STL.64 [R1+0x2ac0], R12 ;  /* 0x002ac00c01007387 */ /* 0x001fe80000100a00 */
[----:B------:R-:W-:Y:S01]  /*89bf0*/  STL.64 [R1+0x2a98], R14 ;  /* 0x002a980e01007387 */ /* 0x000fe20000100a00 */
[----:B------:R-:W-:-:S03]  /*89c00*/  PRMT R20, R37, 0x5210, R20 ;  /* 0x0000521025147816 */ /* 0x000fc60000000014 */
[----:B------:R-:W2:Y:S01]  /*89c10*/  LDL.LU R36, [R1+0x688] ;  /* 0x0006880001247983 */ /* 0x000ea20000300800 */
[----:B------:R-:W-:-:S03]  /*89c20*/  PRMT R21, R38, 0x5210, R21 ;  /* 0x0000521026157816 */ /* 0x000fc60000000015 */
[----:B------:R-:W2:Y:S01]  /*89c30*/  LDL.LU R37, [R1+0x7f0] ;  /* 0x0007f00001257983 */ /* 0x000ea20000300800 */
[----:B------:R-:W-:-:S03]  /*89c40*/  PRMT R22, R39, 0x5210, R22 ;  /* 0x0000521027167816 */ /* 0x000fc60000000016 */
[----:B------:R-:W2:Y:S04]  /*89c50*/  LDL.LU R38, [R1+0x684] ;  /* 0x0006840001267983 */ /* 0x000ea80000300800 */
[----:B------:R-:W2:Y:S04]  /*89c60*/  LDL.LU R39, [R1+0x68c] ;  /* 0x00068c0001277983 */ /* 0x000ea80000300800 */
[----:B-1----:R-:W-:Y:S01]  /*89c70*/  STL.64 [R1+0x2a80], R16 ;  /* 0x002a801001007387 */ /* 0x002fe20000100a00 */
[----:B------:R-:W-:Y:S01]  /*89c80*/  PRMT R23, R40, 0x5210, R23 ;  /* 0x0000521028177816 */ /* 0x000fe20000000017 */
[----:B------:R-:W-:-:S02]  /*89c90*/  NOP ;  /* 0x0000000000007918 */ /* 0x000fc40000000000 */
[----:B------:R-:W-:Y:S04]  /*89ca0*/  STL.64 [R1+0x2a78], R18 ;  /* 0x002a781201007387 */ /* 0x000fe80000100a00 */
[----:B------:R-:W2:Y:S01]  /*89cb0*/  LDL.LU R40, [R1+0x9fc] ;  /* 0x0009fc0001287983 */ /* 0x000ea20000300800 */
[----:B------:R-:W-:Y:S02]  /*89cc0*/  LOP3.LUT R28, R41, 0xffff, RZ, 0xc0, !PT ;  /* 0x0000ffff291c7812 */ /* 0x000fe400078ec0ff */
[----:B---3--:R-:W-:Y:S02]  /*89cd0*/  LOP3.LUT R29, R42, 0xffff, RZ, 0xc0, !PT ;  /* 0x0000ffff2a1d7812 */ /* 0x008fe400078ec0ff */
[----:B----4-:R-:W-:Y:S02]  /*89ce0*/  LOP3.LUT R30, R43, 0xffff, RZ, 0xc0, !PT ;  /* 0x0000ffff2b1e7812 */ /* 0x010fe400078ec0ff */
[----:B------:R-:W-:-:S02]  /*89cf0*/  LOP3.LUT R31, R44, 0xffff, RZ, 0xc0, !PT ;  /* 0x0000ffff2c1f7812 */ /* 0x000fc400078ec0ff */
[----:B------:R-:W3:Y:S01]  /*89d00*/  LDL.LU R44, [R1+0x9f8] ;  /* 0x0009f800012c7983 */ /* 0x000ee20000300800 */
[----:B--2---:R-:W-:-:S03]  /*89d10*/  PRMT R24, R45, 0x4210, R28 ;  /* 0x000042102d187816 */ /* 0x004fc6000000001c */
[----:B------:R-:W2:Y:S04]  /*89d20*/  LDL.LU R41, [R1+0x9cc] ;  /* 0x0009cc0001297983 */ /* 0x000ea80000300800 */
[----:B------:R-:W4:Y:S04]  /*89d30*/  LDL.LU R45, [R1+0x9c8] ;  /* 0x0009c800012d7983 */ /* 0x000f280000300800 */
[----:B------:R-:W4:Y:S01]  /*89d40*/  LDL.LU R42, [R1+0xba8] ;  /* 0x000ba800012a7983 */ /* 0x000f220000300800 */
[----:B------:R-:W-:-:S03]  /*89d50*/  PRMT R25, R46, 0x4210, R29 ;  /* 0x000042102e197816 */ /* 0x000fc6000000001d */
[----:B------:R-:W4:Y:S04]  /*89d60*/  LDL.LU R43, [R1+0xba4] ;  /* 0x000ba400012b7983 */ /* 0x000f280000300800 */
[----:B------:R-:W4:Y:S01]  /*89d70*/  LDL.LU R46, [R1+0xba0] ;  /* 0x000ba000012e7983 */ /* 0x000f220000300800 */
[----:B------:R-:W-:-:S03]  /*89d80*/  PRMT R26, R47, 0x4210, R30 ;  /* 0x000042102f1a7816 */ /* 0x000fc6000000001e */
[----:B------:R-:W4:Y:S04]  /*89d90*/  LDL.LU R47, [R1+0xb90] ;  /* 0x000b9000012f7983 */ /* 0x000f280000300800 */
[----:B------:R-:W-:Y:S01]  /*89da0*/  STSM.16.M88.4 [R53], R20 ;  /* 0x0000001435007844 */ /* 0x000fe20000000200 */
[----:B------:R-:W-:-:S03]  /*89db0*/  NOP ;  /* 0x0000000000007918 */ /* 0x000fc60000000000 */
[----:B------:R-:W0:Y:S01]  /*89dc0*/  LDS.128 R20, [R53] ;  /* 0x0000000035147984 */ /* 0x000e220000000c00 */
[----:B------:R-:W-:Y:S01]  /*89dd0*/  PRMT R27, R35, 0x4210, R31 ;  /* 0x00004210231b7816 */ /* 0x000fe2000000001f */
[----:B------:R-:W-:-:S04]  /*89de0*/  NOP ;  /* 0x0000000000007918 */ /* 0x000fc80000000000 */
[----:B------:R-:W-:Y:S01]  /*89df0*/  STSM.16.M88.4 [R53], R24 ;  /* 0x0000001835007844 */ /* 0x000fe20000000200 */
[----:B------:R-:W-:-:S03]  /*89e00*/  NOP ;  /* 0x0000000000007918 */ /* 0x000fc60000000000 */
[----:B------:R-:W1:Y:S04]  /*89e10*/  LDS.128 R24, [R53] ;  /* 0x0000000035187984 */ /* 0x000e680000000c00 */
[----:B0-----:R-:W-:Y:S04]  /*89e20*/  STL.64 [R1+0x2ae0], R20 ;  /* 0x002ae01401007387 */ /* 0x001fe80000100a00 */
[----:B------:R-:W-:Y:S04]  /*89e30*/  STL.64 [R1+0x2a88], R22 ;  /* 0x002a881601007387 */ /* 0x000fe80000100a00 */
[----:B------:R-:W4:Y:S01]  /*89e40*/  LDL.LU R4, [R1+0x7fc] ;  /* 0x0007fc0001047983 */ /* 0x000f220000300800 */
[----:B------:R-:W-:-:S02]  /*89e50*/  PRMT R28, R36, 0x5210, R28 ;  /* 0x00005210241c7816 */ /* 0x000fc4000000001c */
[----:B------:R-:W-:Y:S01]  /*89e60*/  PRMT R29, R37, 0x5210, R29 ;  /* 0x00005210251d7816 */ /* 0x000fe2000000001d */
[----:B------:R-:W4:Y:S01]  /*89e70*/  LDL.LU R5, [R1+0x7f8] ;  /* 0x0007f80001057983 */ /* 0x000f220000300800 */
[----:B------:R-:W-:Y:S01]  /*89e80*/  PRMT R30, R38, 0x5210, R30 ;  /* 0x00005210261e7816 */ /* 0x000fe2000000001e */
[----:B------:R-:W-:Y:S02]  /*89e90*/  IMAD.MOV.U32 R51, RZ, RZ, R7 ;  /* 0x000000ffff337224 */ /* 0x000fe400078e0007 */
[----:B------:R-:W4:Y:S01]  /*89ea0*/  LDL.LU R6, [R1+0x800] ;  /* 0x0008000001067983 */ /* 0x000f220000300800 */
[----:B------:R-:W-:Y:S01]  /*89eb0*/  PRMT R31, R39, 0x5210, R31 ;  /* 0x00005210271f7816 */ /* 0x000fe2000000001f */
[----:B------:R-:W-:-:S04]  /*89ec0*/  NOP ;  /* 0x0000000000007918 */ /* 0x000fc80000000000 */
[----:B------:R-:W-:Y:S01]  /*89ed0*/  STSM.16.M88.4 [R53], R28 ;  /* 0x0000001c35007844 */ /* 0x000fe20000000200 */
[----:B------:R-:W-:-:S03]  /*89ee0*/  NOP ;  /* 0x0000000000007918 */ /* 0x000fc60000000000 */
[----:B------:R-:W0:Y:S04]  /*89ef0*/  LDS.128 R28, [R53] ;  /* 0x00000000351c7984 */ /* 0x000e280000000c00 */
[----:B------:R-:W4:Y:S01]  /*89f00*/  LDL.LU R7, [R1+0x680] ;  /* 0x0006800001077983 */ /* 0x000f220000300800 */
[----:B------:R-:W-:-:S03]  /*89f10*/  LOP3.LUT R36, R40, 0xffff, RZ, 0xc0, !PT ;  /* 0x0000ffff28247812 */ /* 0x000fc600078ec0ff */
[----:B-1----:R-:W-:Y:S04]  /*89f20*/  STL.64 [R1+0x2b00], R24 ;  /* 0x002b001801007387 */ /* 0x002fe80000100a00 */
[----:B------:R-:W-:Y:S01]  /*89f30*/  STL.64 [R1+0x2af8], R26 ;  /* 0x002af81a01007387 */ /* 0x000fe20000100a00 */
[----:B---3--:R-:W-:-:S03]  /*89f40*/  LOP3.LUT R37, R44, 0xffff, RZ, 0xc0, !PT ;  /* 0x0000ffff2c257812 */ /* 0x008fc600078ec0ff */
[----:B------:R-:W3:Y:S01]  /*89f50*/  LDL.LU R44, [R1+0xa04] ;  /* 0x000a0400012c7983 */ /* 0x000ee20000300800 */
[----:B--2---:R-:W-:Y:S02]  /*89f60*/  LOP3.LUT R38, R41, 0xffff, RZ, 0xc0, !PT ;  /* 0x0000ffff29267812 */ /* 0x004fe400078ec0ff */
[----:B----4-:R-:W-:Y:S02]  /*89f70*/  LOP3.LUT R39, R45, 0xffff, RZ, 0xc0, !PT ;  /* 0x0000ffff2d277812 */ /* 0x010fe400078ec0ff */
[----:B------:R-:W2:Y:S01]  /*89f80*/  LDL.LU R45, [R1+0xa00] ;  /* 0x000a0000012d7983 */ /* 0x000ea20000300800 */
[----:B------:R-:W-:Y:S02]  /*89f90*/  PRMT R32, R42, 0x4210, R36 ;  /* 0x000042102a207816 */ /* 0x000fe40000000024 */
[----:B------:R-:W-:Y:S02]  /*89fa0*/  PRMT R34, R46, 0x4210, R38 ;  /* 0x000042102e227816 */ /* 0x000fe40000000026 */
[----:B------:R-:W4:Y:S01]  /*89fb0*/  LDL.LU R46, [R1+0x9dc] ;  /* 0x0009dc00012e7983 */ /* 0x000f220000300800 */
[----:B------:R-:W-:-:S02]  /*89fc0*/  PRMT R33, R43, 0x4210, R37 ;  /* 0x000042102b217816 */ /* 0x000fc40000000025 */
[----:B------:R-:W-:Y:S01]  /*89fd0*/  PRMT R35, R47, 0x4210, R39 ;  /* 0x000042102f237816 */ /* 0x000fe20000000027 */
[----:B------:R-:W-:Y:S01]  /*89fe0*/  NOP ;  /* 0x0000000000007918 */ /* 0x000fe20000000000 */
[----:B------:R-:W2:Y:S04]  /*89ff0*/  LDL.LU R47, [R1+0x9d8] ;  /* 0x0009d800012f7983 */ /* 0x000ea80000300800 */
[----:B------:R-:W4:Y:S04]  /*8a000*/  LDL.LU R40, [R1+0xbb8] ;  /* 0x000bb80001287983 */ /* 0x000f280000300800 */
[----:B------:R-:W4:Y:S04]  /*8a010*/  LDL.LU R41, [R1+0xbb4] ;  /* 0x000bb40001297983 */ /* 0x000f280000300800 */
[----:B------:R-:W4:Y:S04]  /*8a020*/  LDL.LU R42, [R1+0xbb0] ;  /* 0x000bb000012a7983 */ /* 0x000f280000300800 */
[----:B------:R-:W4:Y:S04]  /*8a030*/  LDL.LU R43, [R1+0xbac] ;  /* 0x000bac00012b7983 */ /* 0x000f280000300800 */
[----:B0-----:R0:W-:Y:S04]  /*8a040*/  STL.64 [R1+0x2b08], R30 ;  /* 0x002b081e01007387 */ /* 0x0011e80000100a00 */
        /* <DEDUP_REMOVED lines=12> */
[----:B------:R-:W-:-:S03]  /*8a110*/  PRMT R36, R4, 0x5210, R36 ;  /* 0x0000521004247816 */ /* 0x000fc60000000024 */
[----:B------:R-:W4:Y:S01]  /*8a120*/  LDL.LU R4, [R1+0x818] ;  /* 0x0008180001047983 */ /* 0x000f220000300800 */
[----:B------:R-:W-:Y:S02]  /*8a130*/  PRMT R37, R5, 0x5210, R37 ;  /* 0x0000521005257816 */ /* 0x000fe40000000025 */
[----:B------:R-:W-:Y:S01]  /*8a140*/  PRMT R38, R6, 0x5210, R38 ;  /* 0x0000521006267816 */ /* 0x000fe20000000026 */
[----:B------:R-:W4:Y:S04]  /*8a150*/  LDL.LU R5, [R1+0x814] ;  /* 0x0008140001057983 */ /* 0x000f280000300800 */
[----:B------:R-:W4:Y:S01]  /*8a160*/  LDL.LU R6, [R1+0x81c] ;  /* 0x00081c0001067983 */ /* 0x000f220000300800 */
[----:B------:R-:W-:-:S03]  /*8a170*/  PRMT R39, R7, 0x5210, R39 ;  /* 0x0000521007277816 */ /* 0x000fc60000000027 */
[----:B------:R-:W4:Y:S01]  /*8a180*/  LDL.LU R7, [R1+0x804] ;  /* 0x0008040001077983 */ /* 0x000f220000300800 */
[----:B---3--:R-:W-:Y:S02]  /*8a190*/  LOP3.LUT R44, R44, 0xffff, RZ, 0xc0, !PT ;  /* 0x0000ffff2c2c7812 */ /* 0x008fe400078ec0ff */
[----:B--2---:R-:W-:Y:S02]  /*8a1a0*/  LOP3.LUT R47, R47, 0xffff, RZ, 0xc0, !PT ;  /* 0x0000ffff2f2f7812 */ /* 0x004fe400078ec0ff */
[--C-:B----4-:R-:W-:Y:S02]  /*8a1b0*/  PRMT R40, R40, 0x4210, R44.reuse ;  /* 0x0000421028287816 */ /* 0x110fe4000000002c */
[--C-:B------:R-:W-:Y:S02]  /*8a1c0*/  PRMT R43, R43, 0x4210, R47.reuse ;  /* 0x000042102b2b7816 */ /* 0x100fe4000000002f */
[----:B------:R-:W-:Y:S02]  /*8a1d0*/  PRMT R44, R12, 0x5210, R44 ;  /* 0x000052100c2c7816 */ /* 0x000fe4000000002c */
[----:B------:R-:W-:-:S02]  /*8a1e0*/  PRMT R47, R11, 0x5210, R47 ;  /* 0x000052100b2f7816 */ /* 0x000fc4000000002f */
[----:B------:R-:W-:Y:S02]  /*8a1f0*/  LOP3.LUT R12, R8, 0xffff, RZ, 0xc0, !PT ;  /* 0x0000ffff080c7812 */ /* 0x000fe400078ec0ff */
[----:B------:R-:W-:Y:S02]  /*8a200*/  LOP3.LUT R11, R9, 0xffff, RZ, 0xc0, !PT ;  /* 0x0000ffff090b7812 */ /* 0x000fe400078ec0ff */
[----:B------:R-:W2:Y:S01]  /*8a210*/  LDL.LU R9, [R1+0x9b0] ;  /* 0x0009b00001097983 */ /* 0x000ea20000300800 */
[----:B------:R-:W-:Y:S02]  /*8a220*/  PRMT R16, R58, 0x4210, R12 ;  /* 0x000042103a107816 */ /* 0x000fe4000000000c */
[----:B------:R-:W-:Y:S02]  /*8a230*/  PRMT R17, R59, 0x4210, R11 ;  /* 0x000042103b117816 */ /* 0x000fe4000000000b */
[----:B------:R-:W3:Y:S04]  /*8a240*/  LDL.LU.64 R58, [R1+0x27d8] ;  /* 0x0027d800013a7983 */ /* 0x000ee80000300a00 */
[----:B0-----:R-:W4:Y:S01]  /*8a250*/  LDL.LU.64 R30, [R1+0x27d0] ;  /* 0x0027d000011e7983 */ /* 0x001f220000300a00 */
[----:B------:R-:W-:-:S02]  /*8a260*/  LOP3.LUT R45, R45, 0xffff, RZ, 0xc0, !PT ;  /* 0x0000ffff2d2d7812 */ /* 0x000fc400078ec0ff */
[----:B------:R-:W-:Y:S01]  /*8a270*/  LOP3.LUT R46, R46, 0xffff, RZ, 0xc0, !PT ;  /* 0x0000ffff2e2e7812 */ /* 0x000fe200078ec0ff */
[----:B------:R-:W-:Y:S01]  /*8a280*/  STSM.16.M88.4 [R53], R32 ;  /* 0x0000002035007844 */ /* 0x000fe20000000200 */
[----:B------:R-:W-:-:S03]  /*8a290*/  NOP ;  /* 0x0000000000007918 */ /* 0x000fc60000000000 */
[----:B------:R-:W4:Y:S01]  /*8a2a0*/  LDL.LU.64 R26, [R1+0x27c8] ;  /* 0x0027c800011a7983 */ /* 0x000f220000300a00 */
[----:B------:R-:W-:Y:S02]  /*8a2b0*/  PRMT R41, R41, 0x4210, R45 ;  /* 0x0000421029297816 */ /* 0x000fe4000000002d */
[----:B------:R-:W-:Y:S01]  /*8a2c0*/  PRMT R42, R42, 0x4210, R46 ;  /* 0x000042102a2a7816 */ /* 0x000fe2000000002e */
[----:B------:R-:W-:Y:S01]  /*8a2d0*/  LDS.128 R32, [R53] ;  /* 0x0000000035207984 */ /* 0x000fe20000000c00 */
[----:B------:R-:W-:-:S03]  /*8a2e0*/  NOP ;  /* 0x0000000000007918 */ /* 0x000fc60000000000 */
[----:B------:R-:W-:Y:S01]  /*8a2f0*/  STSM.16.M88.4 [R53], R36 ;  /* 0x0000002435007844 */ /* 0x000fe20000000200 */
[----:B------:R-:W-:-:S03]  /*8a300*/  NOP ;  /* 0x0000000000007918 */ /* 0x000fc60000000000 */
[----:B------:R-:W-:Y:S01]  /*8a310*/  LDS.128 R36, [R53] ;  /* 0x0000000035247984 */ /* 0x000fe20000000c00 */
[----:B------:R-:W-:Y:S01]  /*8a320*/  PRMT R46, R10, 0x5210, R46 ;  /* 0x000052100a2e7816 */ /* 0x000fe2000000002e */
[----:B------:R-:W-:Y:S01]  /*8a330*/  NOP ;  /* 0x0000000000007918 */ /* 0x000fe20000000000 */
[----:B------:R-:W-:Y:S01]  /*8a340*/  PRMT R45, R13, 0x5210, R45 ;  /* 0x000052100d2d7816 */ /* 0x000fe2000000002d */
[----:B------:R-:W-:Y:S01]  /*8a350*/  STSM.16.M88.4 [R53], R40 ;  /* 0x0000002835007844 */ /* 0x000fe20000000200 */
[----:B------:R-:W-:Y:S01]  /*8a360*/  LOP3.LUT R10, R54, 0xffff, RZ, 0xc0, !PT ;  /* 0x0000ffff360a7812 */ /* 0x000fe200078ec0ff */
[----:B------:R-:W-:Y:S01]  /*8a370*/  NOP ;  /* 0x0000000000007918 */ /* 0x000fe20000000000 */
[----:B------:R-:W-:Y:S01]  /*8a380*/  LOP3.LUT R8, R55, 0xffff, RZ, 0xc0, !PT ;  /* 0x0000ffff37087812 */ /* 0x000fe200078ec0ff */
[----:B------:R-:W-:Y:S01]  /*8a390*/  LDS.128 R40, [R53] ;  /* 0x0000000035287984 */ /* 0x000fe20000000c00 */
[----:B------:R-:W-:Y:S01]  /*8a3a0*/  NOP ;  /* 0x0000000000007918 */ /* 0x000fe20000000000 */
[----:B------:R-:W-:-:S02]  /*8a3b0*/  PRMT R18, R56, 0x4210, R10 ;  /* 0x0000421038127816 */ /* 0x000fc4000000000a */
[----:B------:R-:W-:Y:S01]  /*8a3c0*/  STSM.16.M88.4 [R53], R44 ;  /* 0x0000002c35007844 */ /* 0x000fe20000000200 */
[----:B------:R-:W-:Y:S01]  /*8a3d0*/  PRMT R19, R57, 0x4210, R8 ;  /* 0x0000421039137816 */ /* 0x000fe20000000008 */
[----:B------:R-:W-:Y:S02]  /*8a3e0*/  NOP ;  /* 0x0000000000007918 */ /* 0x000fe40000000000 */
[----:B------:R-:W4:Y:S01]  /*8a3f0*/  LDL.LU R54, [R1+0x7e0] ;  /* 0x0007e00001367983 */ /* 0x000f220000300800 */
[----:B------:R-:W-:-:S03]  /*8a400*/  PRMT R4, R4, 0x5210, R12 ;  /* 0x0000521004047816 */ /* 0x000fc6000000000c */
[----:B------:R-:W-:Y:S01]  /*8a410*/  LDS.128 R44, [R53] ;  /* 0x00000000352c7984 */ /* 0x000fe20000000c00 */
[----:B------:R-:W-:-:S03]  /*8a420*/  NOP ;  /* 0x0000000000007918 */ /* 0x000fc60000000000 */
[----:B------:R-:W4:Y:S04]  /*8a430*/  LDL.LU.64 R24, [R1+0x27a0] ;  /* 0x0027a00001187983 */ /* 0x000f280000300a00 */
[----:B------:R0:W-:Y:S01]  /*8a440*/  STSM.16.M88.4 [R53], R16 ;  /* 0x0000001035007844 */ /* 0x0001e20000000200 */
[----:B------:R-:W-:-:S03]  /*8a450*/  NOP ;  /* 0x0000000000007918 */ /* 0x000fc60000000000 */
[----:B------:R-:W1:Y:S04]  /*8a460*/  LDS.128 R12, [R53] ;  /* 0x00000000350c7984 */ /* 0x000e680000000c00 */
[----:B------:R-:W4:Y:S04]  /*8a470*/  LDL.LU.64 R22, [R1+0x27c0] ;  /* 0x0027c00001167983 */ /* 0x000f280000300a00 */
[----:B------:R-:W4:Y:S04]  /*8a480*/  LDL.LU.64 R20, [R1+0x27b8] ;  /* 0x0027b80001147983 */ /* 0x000f280000300a00 */
[----:B0-----:R-:W4:Y:S04]  /*8a490*/  LDL.LU.64 R18, [R1+0x27b0] ;  /* 0x0027b00001127983 */ /* 0x001f280000300a00 */
[----:B------:R-:W4:Y:S04]  /*8a4a0*/  LDL.LU R55, [R1+0x9b4] ;  /* 0x0009b40001377983 */ /* 0x000f280000300800 */
[----:B------:R-:W4:Y:S01]  /*8a4b0*/  LDL.LU.64 R16, [R1+0x2770] ;  /* 0x0027700001107983 */ /* 0x000f220000300a00 */
[----:B------:R-:W-:-:S02]  /*8a4c0*/  PRMT R5, R5, 0x5210, R11 ;  /* 0x0000521005057816 */ /* 0x000fc4000000000b */
[----:B------:R-:W-:Y:S02]  /*8a4d0*/  PRMT R6, R6, 0x5210, R10 ;  /* 0x0000521006067816 */ /* 0x000fe4000000000a */
[----:B------:R-:W-:Y:S01]  /*8a4e0*/  PRMT R7, R7, 0x5210, R8 ;  /* 0x0000521007077816 */ /* 0x000fe20000000008 */
[----:B------:R-:W-:-:S04]  /*8a4f0*/  NOP ;  /* 0x0000000000007918 */ /* 0x000fc80000000000 */
[----:B------:R-:W-:Y:S04]  /*8a500*/  STSM.16.M88.4 [R53], R4 ;  /* 0x0000000435007844 */ /* 0x000fe80000000200 */
[----:B-1----:R-:W-:Y:S04]  /*8a510*/  STL.64 [R1+0x80], R12 ;  /* 0x0000800c01007387 */ /* 0x002fe80000100a00 */
[----:B------:R0:W-:Y:S04]  /*8a520*/  STL.64 [R1+0x88], R14 ;  /* 0x0000880e01007387 */ /* 0x0001e80000100a00 */
[----:B0-----:R-:W4:Y:S04]  /*8a530*/  LDL.LU.64 R14, [R1+0x27a8] ;  /* 0x0027a800010e7983 */ /* 0x001f280000300a00 */
[----:B------:R-:W4:Y:S04]  /*8a540*/  LDL.LU.64 R6, [R1+0x2b18] ;  /* 0x002b180001067983 */ /* 0x000f280000300a00 */
[----:B------:R-:W4:Y:S04]  /*8a550*/  LDL.LU.64 R4, [R1+0x2b10] ;  /* 0x002b100001047983 */ /* 0x000f280000300a00 */
[----:B------:R-:W4:Y:S04]  /*8a560*/  LDL.LU.64 R12, [R1+0x2798] ;  /* 0x00279800010c7983 */ /* 0x000f280000300a00 */
[----:B------:R-:W4:Y:S04]  /*8a570*/  LDL.LU.64 R10, [R1+0x2788] ;  /* 0x00278800010a7983 */ /* 0x000f280000300a00 */
[----:B------:R-:W4:Y:S04]  /*8a580*/  LDL.LU.64 R56, [R1+0x2750] ;  /* 0x0027500001387983 */ /* 0x000f280000300a00 */
[----:B------:R-:W4:Y:S01]  /*8a590*/  LDL.LU R53, [R1+0x7e4] ;  /* 0x0007e40001357983 */ /* 0x000f220000300800 */
[----:B--2---:R-:W-:Y:S01]  /*8a5a0*/  PRMT R8, R9, 0x7770, RZ ;  /* 0x0000777009087816 */ /* 0x004fe200000000ff */
[----:B------:R-:W-:-:S04]  /*8a5b0*/  NOP ;  /* 0x0000000000007918 */ /* 0x000fc80000000000 */
[----:B---3--:R0:W-:Y:S04]  /*8a5c0*/  @P6 STG.E.U8 desc[UR44][R58.64], R8 ;  /* 0x000000083a006986 */ /* 0x0081e8000c10112c */
[----:B0-----:R-:W2:Y:S01]  /*8a5d0*/  LDL.LU.64 R58, [R1+0x2780] ;  /* 0x00278000013a7983 */ /* 0x001ea20000300a00 */
[----:B------:R-:W-:Y:S02]  /*8a5e0*/  LOP3.LUT P6, RZ, R61, 0x40000, RZ, 0xc0, !PT ;  /* 0x000400003dff7812 */ /* 0x000fe400078cc0ff */
[----:B------:R-:W-:-:S11]  /*8a5f0*/  PRMT R8, R9, 0x7771, RZ ;  /* 0x0000777109087816 */ /* 0x000fd600000000ff */
[----:B----4-:R0:W-:Y:S01]  /*8a600*/  @P6 STG.E.U8 desc[UR44][R30.64], R8 ;  /* 0x000000081e006986 */ /* 0x0101e2000c10112c */
[----:B------:R-:W-:Y:S02]  /*8a610*/  LOP3.LUT P6, RZ, R61, 0x20000, RZ, 0xc0, !PT ;  /* 0x000200003dff7812 */ /* 0x000fe400078cc0ff */
[----:B0-----:R-:W-:-:S11]  /*8a620*/  PRMT R8, R9, 0x7772, RZ ;  /* 0x0000777209087816 */ /* 0x001fd600000000ff */
[----:B------:R0:W-:Y:S01]  /*8a630*/  @P6 STG.E.U8 desc[UR44][R26.64], R8 ;  /* 0x000000081a006986 */ /* 0x0001e2000c10112c */
        /* <DEDUP_REMOVED lines=8> */
[----:B------:R0:W-:Y:S02]  /*8a6c0*/  @P6 STG.E.U8 desc[UR44][R20.64], R8 ;  /* 0x0000000814006986 */ /* 0x0001e4000c10112c */
[----:B0-----:R-:W-:-:S05]  /*8a6d0*/  PRMT R8, R54, 0x7772, RZ ;  /* 0x0000777236087816 */ /* 0x001fca00000000ff */
[----:B------:R0:W-:Y:S02]  /*8a6e0*/  @P1 STG.E.U8 desc[UR44][R18.64], R8 ;  /* 0x0000000812001986 */ /* 0x0001e4000c10112c */
[----:B0-----:R-:W-:-:S05]  /*8a6f0*/  PRMT R8, R54, 0x7773, RZ ;  /* 0x0000777336087816 */ /* 0x001fca00000000ff */
[----:B------:R0:W-:Y:S02]  /*8a700*/  @P0 STG.E.U8 desc[UR44][R16.64], R8 ;  /* 0x0000000810000986 */ /* 0x0001e4000c10112c */
[----:B0-----:R-:W-:-:S05]  /*8a710*/  PRMT R8, R55, 0x7770, RZ ;  /* 0x0000777037087816 */ /* 0x001fca00000000ff */
[----:B------:R0:W-:Y:S01]  /*8a720*/  @P2 STG.E.U8 desc[UR44][R14.64], R8 ;  /* 0x000000080e002986 */ /* 0x0001e2000c10112c */
[----:B------:R-:W-:Y:S02]  /*8a730*/  LOP3.LUT P6, RZ, R61, 0x2000, RZ, 0xc0, !PT ;  /* 0x000020003dff7812 */ /* 0x000fe400078cc0ff */
[----:B0-----:R-:W-:-:S05]  /*8a740*/  PRMT R8, R55, 0x7771, RZ ;  /* 0x0000777137087816 */ /* 0x001fca00000000ff */
[----:B------:R0:W-:Y:S02]  /*8a750*/  @P3 STG.E.U8 desc[UR44][R12.64], R8 ;  /* 0x000000080c003986 */ /* 0x0001e4000c10112c */
[----:B0-----:R-:W-:-:S05]  /*8a760*/  PRMT R8, R55, 0x7772, RZ ;  /* 0x0000777237087816 */ /* 0x001fca00000000ff */
[----:B------:R0:W-:Y:S02]  /*8a770*/  @P4 STG.E.U8 desc[UR44][R10.64], R8 ;  /* 0x000000080a004986 */ /* 0x0001e4000c10112c */
[----:B0-----:R-:W-:-:S05]  /*8a780*/  PRMT R8, R55, 0x7773, RZ ;  /* 0x0000777337087816 */ /* 0x001fca00000000ff */
[----:B------:R0:W-:Y:S02]  /*8a790*/  @P5 STG.E.U8 desc[UR44][R56.64], R8 ;  /* 0x0000000838005986 */ /* 0x0001e4000c10112c */
[----:B0-----:R-:W-:-:S05]  /*8a7a0*/  PRMT R8, R53, 0x7770, RZ ;  /* 0x0000777035087816 */ /* 0x001fca00000000ff */
[----:B--2---:R0:W-:Y:S04]  /*8a7b0*/  @P6 STG.E.U8 desc[UR44][R58.64], R8 ;  /* 0x000000083a006986 */ /* 0x0041e8000c10112c */
[----:B0-----:R-:W2:Y:S04]  /*8a7c0*/  LDL.LU.64 R58, [R1+0x2768] ;  /* 0x00276800013a7983 */ /* 0x001ea80000300a00 */
[----:B------:R-:W3:Y:S04]  /*8a7d0*/  LDL.LU.64 R14, [R1+0x2748] ;  /* 0x00274800010e7983 */ /* 0x000ee80000300a00 */
[----:B------:R-:W4:Y:S04]  /*8a7e0*/  LDL.LU.64 R10, [R1+0x2738] ;  /* 0x00273800010a7983 */ /* 0x000f280000300a00 */
[----:B------:R-:W4:Y:S04]  /*8a7f0*/  LDL.LU.64 R12, [R1+0x2730] ;  /* 0x00273000010c7983 */ /* 0x000f280000300a00 */
[----:B------:R-:W4:Y:S04]  /*8a800*/  LDL.LU.64 R54, [R1+0x2728] ;  /* 0x0027280001367983 */ /* 0x000f280000300a00 */
[----:B------:R-:W4:Y:S04]  /*8a810*/  LDL.LU.64 R56, [R1+0x26f8] ;  /* 0x0026f80001387983 */ /* 0x000f280000300a00 */
[----:B------:R-:W4:Y:S01]  /*8a820*/  LDL.LU R23, [R1+0x9b8] ;  /* 0x0009b80001177983 */ /* 0x000f220000300800 */
[----:B------:R-:W-:-:S02]  /*8a830*/  LOP3.LUT P3, RZ, R0, 0x80000, RZ, 0xc0, !PT ;  /* 0x0008000000ff7812 */ /* 0x000fc4000786c0ff */
[----:B------:R-:W-:Y:S02]  /*8a840*/  PRMT R8, R53, 0x7771, RZ ;  /* 0x0000777135087816 */ /* 0x000fe400000000ff */
[----:B------:R-:W-:Y:S02]  /*8a850*/  LOP3.LUT P1, RZ, R50, 0x4, RZ, 0xc0, !PT ;  /* 0x0000000432ff7812 */ /* 0x000fe4000782c0ff */
[----:B------:R-:W-:-:S11]  /*8a860*/  LOP3.LUT R61, R61, 0xffffffdf, RZ, 0xc0, !PT ;  /* 0xffffffdf3d3d7812 */ /* 0x000fd600078ec0ff */
[----:B------:R-:W-:Y:S02]  /*8a870*/  @P1 LOP3.LUT R61, R61, 0x20, RZ, 0xfc, !PT ;  /* 0x000000203d3d1812 */ /* 0x000fe400078efcff */
        /* <DEDUP_REMOVED lines=9> */
[----:B------:R-:W-:Y:S01]  /*8a910*/  LOP3.LUT P1, RZ, R0, 0x40000000, RZ, 0xc0, !PT ;  /* 0x4000000000ff7812 */ /* 0x000fe2000782c0ff */
[----:B--2---:R0:W-:Y:S04]  /*8a920*/  @P3 STG.E.U8 desc[UR44][R58.64], R8 ;  /* 0x000000083a003986 */ /* 0x0041e8000c10112c */
[----:B0-----:R-:W2:Y:S04]  /*8a930*/  LDL.LU.64 R58, [R1+0x26e0] ;  /* 0x0026e000013a7983 */ /* 0x001ea80000300a00 */
[----:B------:R-:W2:Y:S04]  /*8a940*/  LDL.LU R8, [R1+0x7e8] ;  /* 0x0007e80001087983 */ /* 0x000ea80000300800 */
[----:B------:R-:W2:Y:S01]  /*8a950*/  LDL.LU.64 R30, [R1+0x26d8] ;  /* 0x0026d800011e7983 */ /* 0x000ea20000300a00 */
[----:B------:R-:W-:-:S03]  /*8a960*/  LOP3.LUT R61, R61, 0xfffffdff, RZ, 0xc0, !PT ;  /* 0xfffffdff3d3d7812 */ /* 0x000fc600078ec0ff */
[----:B------:R-:W2:Y:S01]  /*8a970*/  LDL.LU.64 R26, [R1+0x26d0] ;  /* 0x0026d000011a7983 */ /* 0x000ea20000300a00 */
[----:B------:R-:W-:Y:S02]  /*8a980*/  @P1 LOP3.LUT R61, R61, 0x200, RZ, 0xfc, !PT ;  /* 0x000002003d3d1812 */ /* 0x000fe400078efcff */
[C---:B------:R-:W-:Y:S01]  /*8a990*/  LOP3.LUT P1, RZ, R0.reuse, 0x20000000, RZ, 0xc0, !PT ;  /* 0x2000000000ff7812 */ /* 0x040fe2000782c0ff */
[----:B------:R-:W2:Y:S01]  /*8a9a0*/  LDL.LU.64 R24, [R1+0x26a8] ;  /* 0x0026a80001187983 */ /* 0x000ea20000300a00 */
[C---:B------:R-:W-:Y:S02]  /*8a9b0*/  LOP3.LUT P4, RZ, R0.reuse, 0x400000, RZ, 0xc0, !PT ;  /* 0x0040000000ff7812 */ /* 0x040fe4000788c0ff */
[----:B------:R-:W-:Y:S01]  /*8a9c0*/  LOP3.LUT R61, R61, 0xfffffbff, RZ, 0xc0, !PT ;  /* 0xfffffbff3d3d7812 */ /* 0x000fe200078ec0ff */
[----:B------:R-:W2:Y:S01]  /*8a9d0*/  LDL.LU.64 R20, [R1+0x26a0] ;  /* 0x0026a00001147983 */ /* 0x000ea20000300a00 */
[----:B------:R-:W-:Y:S02]  /*8a9e0*/  LOP3.LUT P5, RZ, R0, 0x800000, RZ, 0xc0, !PT ;  /* 0x0080000000ff7812 */ /* 0x000fe400078ac0ff */
[----:B------:R-:W-:-:S05]  /*8a9f0*/  PRMT R9, R53, 0x7772, RZ ;  /* 0x0000777235097816 */ /* 0x000fca00000000ff */
[----:B------:R-:W-:Y:S02]  /*8aa00*/  @P1 LOP3.LUT R61, R61, 0x400, RZ, 0xfc, !PT ;  /* 0x000004003d3d1812 */ /* 0x000fe400078efcff */
[----:B------:R-:W-:Y:S01]  /*8aa10*/  LOP3.LUT P1, RZ, R0, 0x10000000, RZ, 0xc0, !PT ;  /* 0x1000000000ff7812 */ /* 0x000fe2000782c0ff */
[----:B---3--:R0:W-:Y:S01]  /*8aa20*/  @P4 STG.E.U8 desc[UR44][R14.64], R9 ;  /* 0x000000090e004986 */ /* 0x0081e2000c10112c */
[----:B------:R-:W-:Y:S02]  /*8aa30*/  LOP3.LUT R61, R61, 0xfffff7ff, RZ, 0xc0, !PT ;  /* 0xfffff7ff3d3d7812 */ /* 0x000fe400078ec0ff */
[----:B0-----:R-:W-:-:S09]  /*8aa40*/  PRMT R9, R53, 0x7773, RZ ;  /* 0x0000777335097816 */ /* 0x001fd200000000ff */
[----:B------:R-:W-:Y:S02]  /*8aa50*/  @P1 LOP3.LUT R61, R61, 0x800, RZ, 0xfc, !PT ;  /* 0x000008003d3d1812 */ /* 0x000fe400078efcff */
[C---:B------:R-:W-:Y:S01]  /*8aa60*/  LOP3.LUT P1, RZ, R0.reuse, 0x8000000, RZ, 0xc0, !PT ;  /* 0x0800000000ff7812 */ /* 0x040fe2000782c0ff */
[----:B----4-:R0:W-:Y:S01]  /*8aa70*/  @P5 STG.E.U8 desc[UR44][R10.64], R9 ;  /* 0x000000090a005986 */ /* 0x0101e2000c10112c */
[----:B------:R-:W-:Y:S02]  /*8aa80*/  LOP3.LUT P6, RZ, R0, 0x2000000, RZ, 0xc0, !PT ;  /* 0x0200000000ff7812 */ /* 0x000fe400078cc0ff */
[----:B------:R-:W-:Y:S01]  /*8aa90*/  LOP3.LUT R61, R61, 0xffffefff, RZ, 0xc0, !PT ;  /* 0xffffefff3d3d7812 */ /* 0x000fe200078ec0ff */
[----:B0-----:R-:W3:Y:S04]  /*8aaa0*/  LDL.LU R9, [R1+0x9bc] ;  /* 0x0009bc0001097983 */ /* 0x001ee80000300800 */
[----:B------:R-:W4:Y:S04]  /*8aab0*/  LDL.LU.64 R18, [R1+0x2698] ;  /* 0x0026980001127983 */ /* 0x000f280000300a00 */
[----:B------:R-:W-:-:S02]  /*8aac0*/  @P1 LOP3.LUT R61, R61, 0x1000, RZ, 0xfc, !PT ;  /* 0x000010003d3d1812 */ /* 0x000fc400078efcff */
[----:B------:R-:W-:Y:S01]  /*8aad0*/  LOP3.LUT P1, RZ, R0, 0x4000000, RZ, 0xc0, !PT ;  /* 0x0400000000ff7812 */ /* 0x000fe2000782c0ff */
[----:B------:R-:W4:Y:S01]  /*8aae0*/  LDL.LU.64 R16, [R1+0x2690] ;  /* 0x0026900001107983 */ /* 0x000f220000300a00 */
[----:B------:R-:W-:-:S03]  /*8aaf0*/  PRMT R10, R23, 0x7770, RZ ;  /* 0x00007770170a7816 */ /* 0x000fc600000000ff */
[----:B------:R-:W4:Y:S04]  /*8ab00*/  LDL.LU R53, [R1+0x7ec] ;  /* 0x0007ec0001357983 */ /* 0x000f280000300800 */
[----:B------:R0:W-:Y:S04]  /*8ab10*/  @P6 STG.E.U8 desc[UR44][R12.64], R10 ;  /* 0x0000000a0c006986 */ /* 0x0001e8000c10112c */
[----:B------:R-:W4:Y:S01]  /*8ab20*/  LDL.LU.64 R14, [R1+0x2688] ;  /* 0x00268800010e7983 */ /* 0x000f220000300a00 */
[----:B0-----:R-:W-:-:S03]  /*8ab30*/  PRMT R10, R23, 0x7771, RZ ;  /* 0x00007771170a7816 */ /* 0x001fc600000000ff */
[----:B------:R-:W4:Y:S04]  /*8ab40*/  LDL.LU.64 R12, [R1+0x2680] ;  /* 0x00268000010c7983 */ /* 0x000f280000300a00 */
[----:B------:R0:W-:Y:S01]  /*8ab50*/  @P1 STG.E.U8 desc[UR44][R54.64], R10 ;  /* 0x0000000a36001986 */ /* 0x0001e2000c10112c */
[----:B------:R-:W-:Y:S02]  /*8ab60*/  LOP3.LUT P1, RZ, R61, 0x1000, RZ, 0xc0, !PT ;  /* 0x000010003dff7812 */ /* 0x000fe4000782c0ff */
[----:B------:R-:W-:Y:S01]  /*8ab70*/  PRMT R22, R23, 0x7772, RZ ;  /* 0x0000777217167816 */ /* 0x000fe200000000ff */
[----:B0-----:R-:W4:Y:S10]  /*8ab80*/  LDL.LU.64 R10, [R1+0x2678] ;  /* 0x00267800010a7983 */ /* 0x001f340000300a00 */
[----:B------:R0:W-:Y:S01]  /*8ab90*/  @P1 STG.E.U8 desc[UR44][R56.64], R22 ;  /* 0x0000001638001986 */ /* 0x0001e2000c10112c */
[----:B------:R-:W-:-:S03]  /*8aba0*/  LOP3.LUT P1, RZ, R61, 0x800, RZ, 0xc0, !PT ;  /* 0x000008003dff7812 */ /* 0x000fc6000782c0ff */
[----:B------:R-:W4:Y:S04]  /*8abb0*/  LDL.LU.64 R54, [R1+0x2670] ;  /* 0x0026700001367983 */ /* 0x000f280000300a00 */
[----:B0-----:R-:W4:Y:S01]  /*8abc0*/  LDL.LU.64 R56, [R1+0x2668] ;  /* 0x0026680001387983 */ /* 0x001f220000300a00 */
[----:B------:R-:W-:-:S05]  /*8abd0*/  PRMT R22, R23, 0x7773, RZ ;  /* 0x0000777317167816 */ /* 0x000fca00000000ff */
[----:B--2---:R0:W-:Y:S04]  /*8abe0*/  @P1 STG.E.U8 desc[UR44][R58.64], R22 ;  /* 0x000000163a001986 */ /* 0x0041e8000c10112c */
[----:B0-----:R-:W2:Y:S01]  /*8abf0*/  LDL.LU.64 R58, [R1+0x2650] ;  /* 0x00265000013a7983 */ /* 0x001ea20000300a00 */
[----:B------:R-:W-:Y:S02]  /*8ac00*/  LOP3.LUT P1, RZ, R61, 0x400, RZ, 0xc0, !PT ;  /* 0x000004003dff7812 */ /* 0x000fe4000782c0ff */
[----:B------:R-:W-:-:S11]  /*8ac10*/  PRMT R22, R8, 0x7770, RZ ;  /* 0x0000777008167816 */ /* 0x000fd600000000ff */
[----:B------:R0:W-:Y:S01]  /*8ac20*/  @P1 STG.E.U8 desc[UR44][R30.64], R22 ;  /* 0x000000161e001986 */ /* 0x0001e2000c10112c */
[----:B------:R-:W-:Y:S02]  /*8ac30*/  LOP3.LUT P1, RZ, R61, 0x200, RZ, 0xc0, !PT ;  /* 0x000002003dff7812 */ /* 0x000fe4000782c0ff */
[----:B0-----:R-:W-:-:S11]  /*8ac40*/  PRMT R22, R8, 0x7771, RZ ;  /* 0x0000777108167816 */ /* 0x001fd600000000ff */
[----:B------:R0:W-:Y:S01]  /*8ac50*/  @P1 STG.E.U8 desc[UR44][R26.64], R22 ;  /* 0x000000161a001986 */ /* 0x0001e2000c10112c */
[----:B------:R-:W-:Y:S02]  /*8ac60*/  LOP3.LUT P1, RZ, R61, 0x100, RZ, 0xc0, !PT ;  /* 0x000001003dff7812 */ /* 0x000fe4000782c0ff */
[----:B0-----:R-:W-:-:S11]  /*8ac70*/  PRMT R22, R8, 0x7772, RZ ;  /* 0x0000777208167816 */ /* 0x001fd600000000ff */
[----:B------:R-:W-:Y:S01]  /*8ac80*/  @P1 STG.E.U8 desc[UR44][R24.64], R22 ;  /* 0x0000001618001986 */ /* 0x000fe2000c10112c */
[----:B------:R-:W-:Y:S02]  /*8ac90*/  LOP3.LUT P1, RZ, R61, 0x80, RZ, 0xc0, !PT ;  /* 0x000000803dff7812 */ /* 0x000fe4000782c0ff */
[----:B------:R-:W-:-:S11]  /*8aca0*/  PRMT R8, R8, 0x7773, RZ ;  /* 0x0000777308087816 */ /* 0x000fd600000000ff */
[----:B------:R3:W-:Y:S01]  /*8acb0*/  @P1 STG.E.U8 desc[UR44][R20.64], R8 ;  /* 0x0000000814001986 */ /* 0x0007e2000c10112c */
[----:B------:R-:W-:Y:S02]  /*8acc0*/  LOP3.LUT P1, RZ, R61, 0x40, RZ, 0xc0, !PT ;  /* 0x000000403dff7812 */ /* 0x000fe4000782c0ff */
[----:B---3--:R-:W-:-:S11]  /*8acd0*/  PRMT R8, R9, 0x7770, RZ ;  /* 0x0000777009087816 */ /* 0x008fd600000000ff */
[----:B----4-:R0:W-:Y:S01]  /*8ace0*/  @P1 STG.E.U8 desc[UR44][R18.64], R8 ;  /* 0x0000000812001986 */ /* 0x0101e2000c10112c */
[----:B------:R-:W-:Y:S02]  /*8acf0*/  LOP3.LUT P1, RZ, R61, 0x20, RZ, 0xc0, !PT ;  /* 0x000000203dff7812 */ /* 0x000fe4000782c0ff */
[C---:B------:R-:W-:Y:S02]  /*8ad00*/  LOP3.LUT P0, RZ, R50.reuse, 0x8, RZ, 0xc0, !PT ;  /* 0x0000000832ff7812 */ /* 0x040fe4000780c0ff */
[----:B------:R-:W-:Y:S02]  /*8ad10*/  LOP3.LUT P2, RZ, R50, 0x10, RZ, 0xc0, !PT ;  /* 0x0000001032ff7812 */ /* 0x000fe4000784c0ff */
[----:B0-----:R-:W-:-:S07]  /*8ad20*/  PRMT R8, R9, 0x7771, RZ ;  /* 0x0000777109087816 */ /* 0x001fce00000000ff */
[----:B------:R0:W-:Y:S01]  /*8ad30*/  @P1 STG.E.U8 desc[UR44][R16.64], R8 ;  /* 0x0000000810001986 */ /* 0x0001e2000c10112c */
[----:B------:R-:W-:Y:S02]  /*8ad40*/  LOP3.LUT P3, RZ, R50, 0x20, RZ, 0xc0, !PT ;  /* 0x0000002032ff7812 */ /* 0x000fe4000786c0ff */
[----:B0-----:R-:W-:-:S05]  /*8ad50*/  PRMT R8, R9, 0x7772, RZ ;  /* 0x0000777209087816 */ /* 0x001fca00000000ff */
        /* <DEDUP_REMOVED lines=17> */
[----:B------:R-:W2:Y:S04]  /*8ae70*/  LDL.LU R53, [R1+0x5e0] ;  /* 0x0005e00001357983 */ /* 0x000ea80000300800 */
[----:B------:R-:W4:Y:S04]  /*8ae80*/  LDL.LU.64 R12, [R1+0x2640] ;  /* 0x00264000010c7983 */ /* 0x000f280000300a00 */
[----:B------:R-:W4:Y:S04]  /*8ae90*/  LDL.LU.64 R54, [R1+0x2638] ;  /* 0x0026380001367983 */ /* 0x000f280000300a00 */
[----:B------:R-:W4:Y:S04]  /*8aea0*/  LDL.LU.64 R56, [R1+0x2630] ;  /* 0x0026300001387983 */ /* 0x000f280000300a00 */
[----:B------:R-:W4:Y:S01]  /*8aeb0*/  LDL.LU R25, [R1+0x510] ;  /* 0x0005100001197983 */ /* 0x000f220000300800 */
[----:B------:R-:W-:-:S02]  /*8aec0*/  LOP3.LUT P3, RZ, R50, 0x200, RZ, 0xc0, !PT ;  /* 0x0000020032ff7812 */ /* 0x000fc4000786c0ff */
[----:B------:R-:W-:-:S13]  /*8aed0*/  LOP3.LUT P1, RZ, R50, 0x200000, RZ, 0xc0, !PT ;  /* 0x0020000032ff7812 */ /* 0x000fda000782c0ff */
[----:B------:R-:W-:Y:S02]  /*8aee0*/  @P1 LOP3.LUT R60, R60, 0x20000000, RZ, 0xfc, !PT ;  /* 0x200000003c3c1812 */ /* 0x000fe400078efcff */
[----:B------:R-:W-:Y:S02]  /*8aef0*/  LOP3.LUT P1, RZ, R50, 0x100000, RZ, 0xc0, !PT ;  /* 0x0010000032ff7812 */ /* 0x000fe4000782c0ff */
[----:B------:R-:W-:Y:S02]  /*8af00*/  LOP3.LUT R60, R60, 0xbfffffff, RZ, 0xc0, !PT ;  /* 0xbfffffff3c3c7812 */ /* 0x000fe400078ec0ff */
[----:B------:R-:W-:-:S09]  /*8af10*/  LOP3.LUT P4, RZ, R50, 0x400, RZ, 0xc0, !PT ;  /* 0x0000040032ff7812 */ /* 0x000fd2000788c0ff */
        /* <DEDUP_REMOVED lines=13> */
[C---:B------:R-:W-:Y:S02]  /*8aff0*/  LOP3.LUT P1, RZ, R50.reuse, 0x8000, RZ, 0xc0, !PT ;  /* 0x0000800032ff7812 */ /* 0x040fe4000782c0ff */
[----:B------:R-:W-:Y:S02]  /*8b000*/  LOP3.LUT R61, R61, 0xfffffff7, RZ, 0xc0, !PT ;  /* 0xfffffff73d3d7812 */ /* 0x000fe400078ec0ff */
[----:B------:R-:W-:Y:S02]  /*8b010*/  LOP3.LUT P5, RZ, R50, 0x800, RZ, 0xc0, !PT ;  /* 0x0000080032ff7812 */ /* 0x000fe400078ac0ff */
[----:B--2---:R-:W-:-:S05]  /*8b020*/  PRMT R8, R53, 0x7770, RZ ;  /* 0x0000777035087816 */ /* 0x004fca00000000ff */
[----:B------:R0:W-:Y:S04]  /*8b030*/  @P3 STG.E.U8 desc[UR44][R58.64], R8 ;  /* 0x000000083a003986 */ /* 0x0001e8000c10112c */
[----:B0-----:R-:W2:Y:S01]  /*8b040*/  LDL.LU.64 R58, [R1+0x2628] ;  /* 0x00262800013a7983 */ /* 0x001ea20000300a00 */
[----:B------:R-:W-:-:S03]  /*8b050*/  PRMT R8, R53, 0x7771, RZ ;  /* 0x0000777135087816 */ /* 0x000fc600000000ff */
[----:B------:R-:W2:Y:S04]  /*8b060*/  LDL.LU.64 R30, [R1+0x2618] ;  /* 0x00261800011e7983 */ /* 0x000ea80000300a00 */
[----:B---3--:R0:W-:Y:S04]  /*8b070*/  @P4 STG.E.U8 desc[UR44][R10.64], R8 ;  /* 0x000000080a004986 */ /* 0x0081e8000c10112c */
[----:B------:R-:W3:Y:S04]  /*8b080*/  LDL.LU.64 R26, [R1+0x2610] ;  /* 0x00261000011a7983 */ /* 0x000ee80000300a00 */
[----:B0-----:R-:W3:Y:S04]  /*8b090*/  LDL.LU R10, [R1+0x5e4] ;  /* 0x0005e400010a7983 */ /* 0x001ee80000300800 */
[----:B------:R-:W3:Y:S04]  /*8b0a0*/  LDL.LU.64 R22, [R1+0x2608] ;  /* 0x0026080001167983 */ /* 0x000ee80000300a00 */
[----:B------:R-:W3:Y:S01]  /*8b0b0*/  LDL.LU.64 R20, [R1+0x25f8] ;  /* 0x0025f80001147983 */ /* 0x000ee20000300a00 */
[----:B------:R-:W-:-:S03]  /*8b0c0*/  @P1 LOP3.LUT R61, R61, 0x8, RZ, 0xfc, !PT ;  /* 0x000000083d3d1812 */ /* 0x000fc600078efcff */
[----:B------:R-:W3:Y:S01]  /*8b0d0*/  LDL.LU.64 R18, [R1+0x25e0] ;  /* 0x0025e00001127983 */ /* 0x000ee20000300a00 */
[C---:B------:R-:W-:Y:S02]  /*8b0e0*/  LOP3.LUT P1, RZ, R50.reuse, 0x4000, RZ, 0xc0, !PT ;  /* 0x0000400032ff7812 */ /* 0x040fe4000782c0ff */
[----:B------:R-:W-:Y:S01]  /*8b0f0*/  LOP3.LUT P6, RZ, R50, 0x1000, RZ, 0xc0, !PT ;  /* 0x0000100032ff7812 */ /* 0x000fe200078cc0ff */
[----:B------:R-:W3:Y:S01]  /*8b100*/  LDL.LU R11, [R1+0x514] ;  /* 0x00051400010b7983 */ /* 0x000ee20000300800 */
[----:B------:R-:W-:Y:S02]  /*8b110*/  LOP3.LUT R61, R61, 0xffffffef, RZ, 0xc0, !PT ;  /* 0xffffffef3d3d7812 */ /* 0x000fe400078ec0ff */
[----:B------:R-:W-:Y:S01]  /*8b120*/  PRMT R8, R53, 0x7772, RZ ;  /* 0x0000777235087816 */ /* 0x000fe200000000ff */
[----:B------:R-:W3:Y:S04]  /*8b130*/  LDL.LU.64 R16, [R1+0x25d8] ;  /* 0x0025d80001107983 */ /* 0x000ee80000300a00 */
[----:B----4-:R0:W-:Y:S02]  /*8b140*/  @P5 STG.E.U8 desc[UR44][R14.64], R8 ;  /* 0x000000080e005986 */ /* 0x0101e4000c10112c */
[----:B------:R-:W-:-:S02]  /*8b150*/  @P1 LOP3.LUT R61, R61, 0x10, RZ, 0xfc, !PT ;  /* 0x000000103d3d1812 */ /* 0x000fc400078efcff */
[----:B------:R-:W-:Y:S02]  /*8b160*/  LOP3.LUT P1, RZ, R50, 0x2000, RZ, 0xc0, !PT ;  /* 0x0000200032ff7812 */ /* 0x000fe4000782c0ff */
[----:B0-----:R-:W-:Y:S01]  /*8b170*/  PRMT R8, R53, 0x7773, RZ ;  /* 0x0000777335087816 */ /* 0x001fe200000000ff */
[----:B------:R-:W4:Y:S04]  /*8b180*/  LDL.LU.64 R14, [R1+0x25d0] ;  /* 0x0025d000010e7983 */ /* 0x000f280000300a00 */
[----:B------:R0:W-:Y:S02]  /*8b190*/  @P6 STG.E.U8 desc[UR44][R12.64], R8 ;  /* 0x000000080c006986 */ /* 0x0001e4000c10112c */
[----:B0-----:R-:W-:Y:S02]  /*8b1a0*/  PRMT R8, R25, 0x7770, RZ ;  /* 0x0000777019087816 */ /* 0x001fe400000000ff */
[----:B------:R-:W4:Y:S04]  /*8b1b0*/  LDL.LU.64 R12, [R1+0x25c8] ;  /* 0x0025c800010c7983 */ /* 0x000f280000300a00 */
[----:B------:R0:W-:Y:S01]  /*8b1c0*/  @P1 STG.E.U8 desc[UR44][R54.64], R8 ;  /* 0x0000000836001986 */ /* 0x0001e2000c10112c */
[----:B------:R-:W-:-:S02]  /*8b1d0*/  LOP3.LUT P1, RZ, R61, 0x10, RZ, 0xc0, !PT ;  /* 0x000000103dff7812 */ /* 0x000fc4000782c0ff */
[----:B------:R-:W-:Y:S01]  /*8b1e0*/  PRMT R24, R25, 0x7771, RZ ;  /* 0x0000777119187816 */ /* 0x000fe200000000ff */
[----:B0-----:R-:W4:Y:S04]  /*8b1f0*/  LDL.LU.64 R8, [R1+0x25c0] ;  /* 0x0025c00001087983 */ /* 0x001f280000300a00 */
[----:B------:R-:W4:Y:S04]  /*8b200*/  LDL.LU R53, [R1+0x5e8] ;  /* 0x0005e80001357983 */ /* 0x000f280000300800 */
[----:B------:R-:W4:Y:S04]  /*8b210*/  LDL.LU.64 R54, [R1+0x25b8] ;  /* 0x0025b80001367983 */ /* 0x000f280000300a00 */
[----:B------:R0:W-:Y:S04]  /*8b220*/  @P1 STG.E.U8 desc[UR44][R56.64], R24 ;  /* 0x0000001838001986 */ /* 0x0001e8000c10112c */
[----:B0-----:R-:W4:Y:S01]  /*8b230*/  LDL.LU.64 R56, [R1+0x25b0] ;  /* 0x0025b00001387983 */ /* 0x001f220000300a00 */
[----:B------:R-:W-:-:S02]  /*8b240*/  LOP3.LUT P1, RZ, R61, 0x8, RZ, 0xc0, !PT ;  /* 0x000000083dff7812 */ /* 0x000fc4000782c0ff */
[----:B------:R-:W-:Y:S02]  /*8b250*/  PRMT R24, R25, 0x7772, RZ ;  /* 0x0000777219187816 */ /* 0x000fe400000000ff */
[----:B------:R-:W-:-:S09]  /*8b260*/  LOP3.LUT P0, RZ, R50, 0x400000, RZ, 0xc0, !PT ;  /* 0x0040000032ff7812 */ /* 0x000fd2000780c0ff */
[----:B--2---:R0:W-:Y:S04]  /*8b270*/  @P1 STG.E.U8 desc[UR44][R58.64], R24 ;  /* 0x000000183a001986 */ /* 0x0041e8000c10112c */
[----:B0-----:R-:W2:Y:S01]  /*8b280*/  LDL.LU.64 R58, [R1+0x25a0] ;  /* 0x0025a000013a7983 */ /* 0x001ea20000300a00 */
[----:B------:R-:W-:Y:S02]  /*8b290*/  LOP3.LUT P1, RZ, R61, 0x4, RZ, 0xc0, !PT ;  /* 0x000000043dff7812 */ /* 0x000fe4000782c0ff */
[----:B------:R-:W-:-:S11]  /*8b2a0*/  PRMT R24, R25, 0x7773, RZ ;  /* 0x0000777319187816 */ /* 0x000fd600000000ff */
[----:B------:R3:W-:Y:S01]  /*8b2b0*/  @P1 STG.E.U8 desc[UR44][R30.64], R24 ;  /* 0x000000181e001986 */ /* 0x0007e2000c10112c */
[----:B------:R-:W-:Y:S02]  /*8b2c0*/  LOP3.LUT P1, RZ, R61, 0x2, RZ, 0xc0, !PT ;  /* 0x000000023dff7812 */ /* 0x000fe4000782c0ff */
[----:B---3--:R-:W-:-:S11]  /*8b2d0*/  PRMT R24, R10, 0x7770, RZ ;  /* 0x000077700a187816 */ /* 0x008fd600000000ff */
[----:B------:R-:W-:Y:S01]  /*8b2e0*/  @P1 STG.E.U8 desc[UR44][R26.64], R24 ;  /* 0x000000181a001986 */ /* 0x000fe2000c10112c */
        /* <DEDUP_REMOVED lines=10> */
[----:B------:R-:W-:Y:S02]  /*8b390*/  LOP3.LUT P2, RZ, R50, 0x800000, RZ, 0xc0, !PT ;  /* 0x0080000032ff7812 */ /* 0x000fe4000784c0ff */
[----:B0-----:R-:W-:-:S09]  /*8b3a0*/  PRMT R61, R11, 0x7770, RZ ;  /* 0x000077700b3d7816 */ /* 0x001fd200000000ff */
[----:B------:R0:W-:Y:S01]  /*8b3b0*/  @P1 STG.E.U8 desc[UR44][R16.64], R61 ;  /* 0x0000003d10001986 */ /* 0x0001e2000c10112c */
[----:B------:R-:W-:Y:S02]  /*8b3c0*/  LOP3.LUT P3, RZ, R50, 0x1000000, RZ, 0xc0, !PT ;  /* 0x0100000032ff7812 */ /* 0x000fe4000786c0ff */
[----:B0-----:R-:W-:-:S05]  /*8b3d0*/  PRMT R61, R11, 0x7771, RZ ;  /* 0x000077710b3d7816 */ /* 0x001fca00000000ff */
[----:B----4-:R0:W-:Y:S01]  /*8b3e0*/  @P0 STG.E.U8 desc[UR44][R14.64], R61 ;  /* 0x0000003d0e000986 */ /* 0x0101e2000c10112c */
        /* <DEDUP_REMOVED lines=9> */
[----:B------:R0:W-:Y:S04]  /*8b480*/  @P5 STG.E.U8 desc[UR44][R56.64], R61 ;  /* 0x0000003d38005986 */ /* 0x0001e8000c10112c */
[----:B0-----:R-:W3:Y:S01]  /*8b490*/  LDL.LU.64 R56, [R1+0x2570] ;  /* 0x0025700001387983 */ /* 0x001ee20000300a00 */
[C---:B------:R-:W-:Y:S02]  /*8b4a0*/  LOP3.LUT P6, RZ, R50.reuse, 0x8000000, RZ, 0xc0, !PT ;  /* 0x0800000032ff7812 */ /* 0x040fe400078cc0ff */
[----:B------:R-:W-:Y:S01]  /*8b4b0*/  PRMT R61, R53, 0x7772, RZ ;  /* 0x00007772353d7816 */ /* 0x000fe200000000ff */
[----:B------:R-:W4:Y:S04]  /*8b4c0*/  LDL.LU.64 R14, [R1+0x2568] ;  /* 0x00256800010e7983 */ /* 0x000f280000300a00 */
[----:B------:R-:W4:Y:S04]  /*8b4d0*/  LDL.LU.64 R12, [R1+0x2560] ;  /* 0x00256000010c7983 */ /* 0x000f280000300a00 */
[----:B------:R-:W4:Y:S04]  /*8b4e0*/  LDL.LU.64 R10, [R1+0x2550] ;  /* 0x00255000010a7983 */ /* 0x000f280000300a00 */
[----:B--2---:R0:W-:Y:S04]  /*8b4f0*/  @P6 STG.E.U8 desc[UR44][R58.64], R61 ;  /* 0x0000003d3a006986 */ /* 0x0041e8000c10112c */
[----:B0-----:R-:W2:Y:S04]  /*8b500*/  LDL.LU R59, [R1+0x518] ;  /* 0x00051800013b7983 */ /* 0x001ea80000300800 */
[----:B------:R-:W4:Y:S04]  /*8b510*/  LDL.LU.64 R8, [R1+0x2520] ;  /* 0x0025200001087983 */ /* 0x000f280000300a00 */
[----:B------:R-:W4:Y:S01]  /*8b520*/  LDL.LU R27, [R1+0x5ec] ;  /* 0x0005ec00011b7983 */ /* 0x000f220000300800 */
[----:B------:R-:W-:-:S03]  /*8b530*/  LOP3.LUT P3, RZ, R50, 0x10000000, RZ, 0xc0, !PT ;  /* 0x1000000032ff7812 */ /* 0x000fc6000786c0ff */
[----:B------:R-:W4:Y:S01]  /*8b540*/  LDL.LU.64 R54, [R1+0x2518] ;  /* 0x0025180001367983 */ /* 0x000f220000300a00 */
[----:B------:R-:W-:Y:S02]  /*8b550*/  PRMT R61, R53, 0x7773, RZ ;  /* 0x00007773353d7816 */ /* 0x000fe400000000ff */
[----:B------:R-:W-:Y:S02]  /*8b560*/  LOP3.LUT P4, RZ, R50, 0x20000000, RZ, 0xc0, !PT ;  /* 0x2000000032ff7812 */ /* 0x000fe4000788c0ff */
[----:B------:R-:W-:Y:S02]  /*8b570*/  LOP3.LUT P1, RZ, R49, 0x100, RZ, 0xc0, !PT ;  /* 0x0000010031ff7812 */ /* 0x000fe4000782c0ff */
[----:B------:R-:W-:-:S03]  /*8b580*/  LOP3.LUT R60, R60, 0xffdfffff, RZ, 0xc0, !PT ;  /* 0xffdfffff3c3c7812 */ /* 0x000fc600078ec0ff */
[----:B---3--:R0:W-:Y:S04]  /*8b590*/  @P3 STG.E.U8 desc[UR44][R56.64], R61 ;  /* 0x0000003d38003986 */ /* 0x0081e8000c10112c */
[----:B0-----:R-:W3:Y:S04]  /*8b5a0*/  LDL.LU.64 R56, [R1+0x2510] ;  /* 0x0025100001387983 */ /* 0x001ee80000300a00 */
[----:B------:R-:W3:Y:S04]  /*8b5b0*/  LDL.LU.64 R30, [R1+0x2508] ;  /* 0x00250800011e7983 */ /* 0x000ee80000300a00 */
[----:B------:R-:W3:Y:S04]  /*8b5c0*/  LDL.LU.64 R24, [R1+0x2500] ;  /* 0x0025000001187983 */ /* 0x000ee80000300a00 */
[----:B------:R-:W3:Y:S04]  /*8b5d0*/  LDL.LU R58, [R1+0x51c] ;  /* 0x00051c00013a7983 */ /* 0x000ee80000300800 */
[----:B------:R-:W3:Y:S04]  /*8b5e0*/  LDL.LU.64 R22, [R1+0x24f8] ;  /* 0x0024f80001167983 */ /* 0x000ee80000300a00 */
[----:B------:R-:W3:Y:S04]  /*8b5f0*/  LDL.LU.64 R20, [R1+0x24f0] ;  /* 0x0024f00001147983 */ /* 0x000ee80000300a00 */
[----:B------:R-:W3:Y:S04]  /*8b600*/  LDL.LU.64 R18, [R1+0x24e8] ;  /* 0x0024e80001127983 */ /* 0x000ee80000300a00 */
[----:B------:R-:W3:Y:S04]  /*8b610*/  LDL.LU R53, [R1+0x500] ;  /* 0x0005000001357983 */ /* 0x000ee80000300800 */
[----:B------:R-:W3:Y:S01]  /*8b620*/  LDL.LU.64 R16, [R1+0x24e0] ;  /* 0x0024e00001107983 */ /* 0x000ee20000300a00 */
[----:B--2---:R-:W-:-:S05]  /*8b630*/  PRMT R61, R59, 0x7770, RZ ;  /* 0x000077703b3d7816 */ /* 0x004fca00000000ff */
[----:B----4-:R0:W-:Y:S04]  /*8b640*/  @P4 STG.E.U8 desc[UR44][R14.64], R61 ;  /* 0x0000003d0e004986 */ /* 0x0101e8000c10112c */
[----:B0-----:R-:W2:Y:S01]  /*8b650*/  LDL.LU.64 R14, [R1+0x24d8] ;  /* 0x0024d800010e7983 */ /* 0x001ea20000300a00 */
        /* <DEDUP_REMOVED lines=17> */
[----:B------:R-:W-:Y:S02]  /*8b770*/  LOP3.LUT R60, R60, 0xf7ffffff, RZ, 0xc0, !PT ;  /* 0xf7ffffff3c3c7812 */ /* 0x000fe400078ec0ff */
[----:B------:R-:W-:-:S09]  /*8b780*/  LOP3.LUT P5, RZ, R50, 0x40000000, RZ, 0xc0, !PT ;  /* 0x4000000032ff7812 */ /* 0x000fd200078ac0ff */
[----:B------:R-:W-:Y:S02]  /*8b790*/  @P1 LOP3.LUT R60, R60, 0x8000000, RZ, 0xfc, !PT ;  /* 0x080000003c3c1812 */ /* 0x000fe400078efcff */
[----:B------:R-:W-:Y:S02]  /*8b7a0*/  LOP3.LUT P1, RZ, R49, 0x2, RZ, 0xc0, !PT ;  /* 0x0000000231ff7812 */ /* 0x000fe4000782c0ff */
[----:B------:R-:W-:Y:S02]  /*8b7b0*/  LOP3.LUT P6, RZ, R50, 0x80000000, RZ, 0xc0, !PT ;  /* 0x8000000032ff7812 */ /* 0x000fe400078cc0ff */
[----:B------:R-:W-:Y:S02]  /*8b7c0*/  LOP3.LUT R60, R60, 0xefffffff, RZ, 0xc0, !PT ;  /* 0xefffffff3c3c7812 */ /* 0x000fe400078ec0ff */
[----:B------:R-:W-:-:S05]  /*8b7d0*/  PRMT R61, R59, 0x7771, RZ ;  /* 0x000077713b3d7816 */ /* 0x000fca00000000ff */
[----:B------:R0:W-:Y:S02]  /*8b7e0*/  @P5 STG.E.U8 desc[UR44][R12.64], R61 ;  /* 0x0000003d0c005986 */ /* 0x0001e4000c10112c */
[----:B------:R-:W-:Y:S02]  /*8b7f0*/  @P1 LOP3.LUT R60, R60, 0x10000000, RZ, 0xfc, !PT ;  /* 0x100000003c3c1812 */ /* 0x000fe400078efcff */
[----:B------:R-:W-:Y:S02]  /*8b800*/  LOP3.LUT P1, RZ, R49, 0x1, RZ, 0xc0, !PT ;  /* 0x0000000131ff7812 */ /* 0x000fe4000782c0ff */
[C---:B0-----:R-:W-:Y:S01]  /*8b810*/  PRMT R61, R59.reuse, 0x7772, RZ ;  /* 0x000077723b3d7816 */ /* 0x041fe200000000ff */
[----:B------:R-:W4:Y:S04]  /*8b820*/  LDL.LU.64 R12, [R1+0x24d0] ;  /* 0x0024d000010c7983 */ /* 0x000f280000300a00 */
[----:B------:R0:W-:Y:S02]  /*8b830*/  @P6 STG.E.U8 desc[UR44][R10.64], R61 ;  /* 0x0000003d0a006986 */ /* 0x0001e4000c10112c */
[----:B0-----:R-:W-:-:S02]  /*8b840*/  PRMT R61, R59, 0x7773, RZ ;  /* 0x000077733b3d7816 */ /* 0x001fc400000000ff */
[----:B------:R-:W4:Y:S04]  /*8b850*/  LDL.LU.64 R10, [R1+0x24c8] ;  /* 0x0024c800010a7983 */ /* 0x000f280000300a00 */
[----:B------:R0:W-:Y:S01]  /*8b860*/  @P1 STG.E.U8 desc[UR44][R8.64], R61 ;  /* 0x0000003d08001986 */ /* 0x0001e2000c10112c */
[----:B------:R-:W-:-:S03]  /*8b870*/  LOP3.LUT P1, RZ, R60, 0x10000000, RZ, 0xc0, !PT ;  /* 0x100000003cff7812 */ /* 0x000fc6000782c0ff */
[----:B------:R-:W4:Y:S01]  /*8b880*/  LDL.LU R59, [R1+0x4f0] ;  /* 0x0004f000013b7983 */ /* 0x000f220000300800 */
[----:B0-----:R-:W-:-:S03]  /*8b890*/  PRMT R61, R27, 0x7770, RZ ;  /* 0x000077701b3d7816 */ /* 0x001fc600000000ff */
[----:B------:R-:W4:Y:S06]  /*8b8a0*/  LDL.LU.64 R8, [R1+0x24c0] ;  /* 0x0024c00001087983 */ /* 0x000f2c0000300a00 */
[----:B------:R0:W-:Y:S01]  /*8b8b0*/  @P1 STG.E.U8 desc[UR44][R54.64], R61 ;  /* 0x0000003d36001986 */ /* 0x0001e2000c10112c */
[C---:B------:R-:W-:Y:S02]  /*8b8c0*/  LOP3.LUT P1, RZ, R60.reuse, 0x8000000, RZ, 0xc0, !PT ;  /* 0x080000003cff7812 */ /* 0x040fe4000782c0ff */
[----:B0-----:R-:W-:Y:S01]  /*8b8d0*/  PRMT R61, R27, 0x7771, RZ ;  /* 0x000077711b3d7816 */ /* 0x001fe200000000ff */
[----:B------:R-:W4:Y:S10]  /*8b8e0*/  LDL.LU.64 R54, [R1+0x24b8] ;  /* 0x0024b80001367983 */ /* 0x000f340000300a00 */
[----:B---3--:R0:W-:Y:S01]  /*8b8f0*/  @P1 STG.E.U8 desc[UR44][R56.64], R61 ;  /* 0x0000003d38001986 */ /* 0x0081e2000c10112c */
[----:B------:R-:W-:-:S02]  /*8b900*/  LOP3.LUT P1, RZ, R60, 0x4000000, RZ, 0xc0, !PT ;  /* 0x040000003cff7812 */ /* 0x000fc4000782c0ff */
[----:B0-----:R-:W-:Y:S01]  /*8b910*/  PRMT R61, R27, 0x7772, RZ ;  /* 0x000077721b3d7816 */ /* 0x001fe200000000ff */
[----:B------:R-:W3:Y:S10]  /*8b920*/  LDL.LU.64 R56, [R1+0x24b0] ;  /* 0x0024b00001387983 */ /* 0x000ef40000300a00 */
[----:B------:R0:W-:Y:S01]  /*8b930*/  @P1 STG.E.U8 desc[UR44][R30.64], R61 ;  /* 0x0000003d1e001986 */ /* 0x0001e2000c10112c */
[----:B------:R-:W-:-:S02]  /*8b940*/  LOP3.LUT P1, RZ, R60, 0x2000000, RZ, 0xc0, !PT ;  /* 0x020000003cff7812 */ /* 0x000fc4000782c0ff */
        /* <DEDUP_REMOVED lines=14> */
[----:B------:R0:W-:Y:S02]  /*8ba30*/  @P1 STG.E.U8 desc[UR44][R16.64], R61 ;  /* 0x0000003d10001986 */ /* 0x0001e4000c10112c */
[----:B0-----:R-:W-:-:S05]  /*8ba40*/  PRMT R61, R53, 0x7770, RZ ;  /* 0x00007770353d7816 */ /* 0x001fca00000000ff */
[----:B--2---:R0:W-:Y:S04]  /*8ba50*/  @P0 STG.E.U8 desc[UR44][R14.64], R61 ;  /* 0x0000003d0e000986 */ /* 0x0041e8000c10112c */
[----:B0-----:R-:W2:Y:S01]  /*8ba60*/  LDL.LU.64 R14, [R1+0x24a8] ;  /* 0x0024a800010e7983 */ /* 0x001ea20000300a00 */
[C---:B------:R-:W-:Y:S02]  /*8ba70*/  LOP3.LUT P2, RZ, R49.reuse, 0x400, RZ, 0xc0, !PT ;  /* 0x0000040031ff7812 */ /* 0x040fe4000784c0ff */
[----:B------:R-:W-:Y:S02]  /*8ba80*/  LOP3.LUT P3, RZ, R49, 0x800, RZ, 0xc0, !PT ;  /* 0x0000080031ff7812 */ /* 0x000fe4000786c0ff */
[----:B------:R-:W-:Y:S02]  /*8ba90*/  PRMT R61, R53, 0x7771, RZ ;  /* 0x00007771353d7816 */ /* 0x000fe400000000ff */
[----:B------:R-:W-:-:S02]  /*8baa0*/  LOP3.LUT P4, RZ, R49, 0x1000, RZ, 0xc0, !PT ;  /* 0x0000100031ff7812 */ /* 0x000fc4000788c0ff */
[C---:B------:R-:W-:Y:S02]  /*8bab0*/  LOP3.LUT P5, RZ, R49.reuse, 0x2000, RZ, 0xc0, !PT ;  /* 0x0000200031ff7812 */ /* 0x040fe400078ac0ff */
[----:B------:R-:W-:-:S03]  /*8bac0*/  LOP3.LUT P6, RZ, R49, 0x4000, RZ, 0xc0, !PT ;  /* 0x0000400031ff7812 */ /* 0x000fc600078cc0ff */
[----:B----4-:R0:W-:Y:S02]  /*8bad0*/  @P2 STG.E.U8 desc[UR44][R12.64], R61 ;  /* 0x0000003d0c002986 */ /* 0x0101e4000c10112c */
[C---:B0-----:R-:W-:Y:S02]  /*8bae0*/  PRMT R61, R53.reuse, 0x7772, RZ ;  /* 0x00007772353d7816 */ /* 0x041fe400000000ff */
[----:B------:R-:W4:Y:S04]  /*8baf0*/  LDL.LU.64 R12, [R1+0x2498] ;  /* 0x00249800010c7983 */ /* 0x000f280000300a00 */
[----:B------:R0:W-:Y:S02]  /*8bb00*/  @P3 STG.E.U8 desc[UR44][R10.64], R61 ;  /* 0x0000003d0a003986 */ /* 0x0001e4000c10112c */
[----:B0-----:R-:W-:-:S05]  /*8bb10*/  PRMT R61, R53, 0x7773, RZ ;  /* 0x00007773353d7816 */ /* 0x001fca00000000ff */
[----:B------:R0:W-:Y:S02]  /*8bb20*/  @P4 STG.E.U8 desc[UR44][R8.64], R61 ;  /* 0x0000003d08004986 */ /* 0x0001e4000c10112c */
[----:B0-----:R-:W-:-:S05]  /*8bb30*/  PRMT R61, R59, 0x7770, RZ ;  /* 0x000077703b3d7816 */ /* 0x001fca00000000ff */
[----:B------:R0:W-:Y:S04]  /*8bb40*/  @P5 STG.E.U8 desc[UR44][R54.64], R61 ;  /* 0x0000003d36005986 */ /* 0x0001e8000c10112c */
[----:B0-----:R-:W4:Y:S04]  /*8bb50*/  LDL.LU.64 R54, [R1+0x2490] ;  /* 0x0024900001367983 */ /* 0x001f280000300a00 */
[----:B------:R-:W4:Y:S04]  /*8bb60*/  LDL.LU.64 R10, [R1+0x2488] ;  /* 0x00248800010a7983 */ /* 0x000f280000300a00 */
[----:B------:R-:W4:Y:S04]  /*8bb70*/  LDL.LU.64 R8, [R1+0x2478] ;  /* 0x0024780001087983 */ /* 0x000f280000300a00 */
[----:B------:R-:W4:Y:S01]  /*8bb80*/  LDL.LU R53, [R1+0x504] ;  /* 0x0005040001357983 */ /* 0x000f220000300800 */
[----:B------:R-:W-:-:S02]  /*8bb90*/  PRMT R61, R59, 0x7771, RZ ;  /* 0x000077713b3d7816 */ /* 0x000fc400000000ff */
[----:B------:R-:W-:-:S03]  /*8bba0*/  LOP3.LUT P3, RZ, R49, 0x8000, RZ, 0xc0, !PT ;  /* 0x0000800031ff7812 */ /* 0x000fc6000786c0ff */
[----:B---3--:R0:W-:Y:S04]  /*8bbb0*/  @P6 STG.E.U8 desc[UR44][R56.64], R61 ;  /* 0x0000003d38006986 */ /* 0x0081e8000c10112c */
[----:B0-----:R-:W3:Y:S01]  /*8bbc0*/  LDL.LU.64 R56, [R1+0x2460] ;  /* 0x0024600001387983 */ /* 0x001ee20000300a00 */
[----:B------:R-:W-:-:S03]  /*8bbd0*/  PRMT R61, R59, 0x7772, RZ ;  /* 0x000077723b3d7816 */ /* 0x000fc600000000ff */
[----:B------:R-:W3:Y:S04]  /*8bbe0*/  LDL.LU R25, [R1+0x4f4] ;  /* 0x0004f40001197983 */ /* 0x000ee80000300800 */
[----:B--2---:R0:W-:Y:S02]  /*8bbf0*/  @P3 STG.E.U8 desc[UR44][R14.64], R61 ;  /* 0x0000003d0e003986 */ /* 0x0041e4000c10112c */
[----:B0-----:R-:W-:Y:S02]  /*8bc00*/  PRMT R61, R59, 0x7773, RZ ;  /* 0x000077733b3d7816 */ /* 0x001fe400000000ff */
[----:B------:R-:W2:Y:S01]  /*8bc10*/  LDL.LU.64 R58, [R1+0x2458] ;  /* 0x00245800013a7983 */ /* 0x000ea20000300a00 */
[C---:B------:R-:W-:Y:S02]  /*8bc20*/  LOP3.LUT P1, RZ, R49.reuse, 0x8000000, RZ, 0xc0, !PT ;  /* 0x0800000031ff7812 */ /* 0x040fe4000782c0ff */
[----:B------:R-:W-:Y:S01]  /*8bc30*/  LOP3.LUT R60, R60, 0xffffdfff, RZ, 0xc0, !PT ;  /* 0xffffdfff3c3c7812 */ /* 0x000fe200078ec0ff */
[----:B------:R-:W2:Y:S01]  /*8bc40*/  LDL.LU.64 R30, [R1+0x2450] ;  /* 0x00245000011e7983 */ /* 0x000ea20000300a00 */
[----:B------:R-:W-:-:S03]  /*8bc50*/  LOP3.LUT P4, RZ, R49, 0x10000, RZ, 0xc0, !PT ;  /* 0x0001000031ff7812 */ /* 0x000fc6000788c0ff */
[----:B------:R-:W2:Y:S01]  /*8bc60*/  LDL.LU.64 R26, [R1+0x2448] ;  /* 0x00244800011a7983 */ /* 0x000ea20000300a00 */
[----:B------:R-:W-:-:S03]  /*8bc70*/  LOP3.LUT P5, RZ, R49, 0x20000, RZ, 0xc0, !PT ;  /* 0x0002000031ff7812 */ /* 0x000fc600078ac0ff */
[----:B------:R-:W2:Y:S02]  /*8bc80*/  LDL.LU.64 R22, [R1+0x2440] ;  /* 0x0024400001167983 */ /* 0x000ea40000300a00 */
        /* <DEDUP_REMOVED lines=17> */
[----:B----4-:R0:W-:Y:S01]  /*8bda0*/  @P4 STG.E.U8 desc[UR44][R12.64], R61 ;  /* 0x0000003d0c004986 */ /* 0x0101e2000c10112c */
[----:B------:R-:W-:-:S11]  /*8bdb0*/  LOP3.LUT R60, R60, 0xfff7ffff, RZ, 0xc0, !PT ;  /* 0xfff7ffff3c3c7812 */ /* 0x000fd600078ec0ff */
[----:B------:R-:W-:Y:S02]  /*8bdc0*/  @P1 LOP3.LUT R60, R60, 0x80000, RZ, 0xfc, !PT ;  /* 0x000800003c3c1812 */ /* 0x000fe400078efcff */
[C---:B------:R-:W-:Y:S02]  /*8bdd0*/  LOP3.LUT P1, RZ, R49.reuse, 0x100000, RZ, 0xc0, !PT ;  /* 0x0010000031ff7812 */ /* 0x040fe4000782c0ff */
[----:B------:R-:W-:Y:S02]  /*8bde0*/  LOP3.LUT P6, RZ, R49, 0x40000, RZ, 0xc0, !PT ;  /* 0x0004000031ff7812 */ /* 0x000fe400078cc0ff */
[----:B------:R-:W-:-:S09]  /*8bdf0*/  LOP3.LUT R60, R60, 0xffefffff, RZ, 0xc0, !PT ;  /* 0xffefffff3c3c7812 */ /* 0x000fd200078ec0ff */
[----:B------:R-:W-:Y:S02]  /*8be00*/  @P1 LOP3.LUT R60, R60, 0x100000, RZ, 0xfc, !PT ;  /* 0x001000003c3c1812 */ /* 0x000fe400078efcff */
[----:B------:R-:W-:Y:S02]  /*8be10*/  LOP3.LUT P1, RZ, R49, 0x80000, RZ, 0xc0, !PT ;  /* 0x0008000031ff7812 */ /* 0x000fe4000782c0ff */
[----:B0-----:R-:W-:-:S05]  /*8be20*/  PRMT R61, R53, 0x7770, RZ ;  /* 0x00007770353d7816 */ /* 0x001fca00000000ff */
[----:B------:R0:W-:Y:S04]  /*8be30*/  @P5 STG.E.U8 desc[UR44][R54.64], R61 ;  /* 0x0000003d36005986 */ /* 0x0001e8000c10112c */
[----:B0-----:R-:W4:Y:S04]  /*8be40*/  LDL.LU R54, [R1+0x508] ;  /* 0x0005080001367983 */ /* 0x001f280000300800 */
[----:B------:R-:W4:Y:S04]  /*8be50*/  LDL.LU.64 R20, [R1+0x2438] ;  /* 0x0024380001147983 */ /* 0x000f280000300a00 */
[----:B------:R-:W4:Y:S01]  /*8be60*/  LDL.LU.64 R18, [R1+0x2430] ;  /* 0x0024300001127983 */ /* 0x000f220000300a00 */
[----:B------:R-:W-:-:S03]  /*8be70*/  PRMT R61, R53, 0x7771, RZ ;  /* 0x00007771353d7816 */ /* 0x000fc600000000ff */
[----:B------:R-:W4:Y:S04]  /*8be80*/  LDL.LU R55, [R1+0x4f8] ;  /* 0x0004f80001377983 */ /* 0x000f280000300800 */
[----:B------:R-:W4:Y:S04]  /*8be90*/  LDL.LU.64 R16, [R1+0x2420] ;  /* 0x0024200001107983 */ /* 0x000f280000300a00 */
[----:B------:R0:W-:Y:S04]  /*8bea0*/  @P6 STG.E.U8 desc[UR44][R10.64], R61 ;  /* 0x0000003d0a006986 */ /* 0x0001e8000c10112c */
[----:B------:R-:W4:Y:S04]  /*8beb0*/  LDL.LU.64 R14, [R1+0x23f0] ;  /* 0x0023f000010e7983 */ /* 0x000f280000300a00 */
[----:B------:R-:W4:Y:S01]  /*8bec0*/  LDL.LU.64 R12, [R1+0x23e8] ;  /* 0x0023e800010c7983 */ /* 0x000f220000300a00 */
[----:B0-----:R-:W-:-:S03]  /*8bed0*/  PRMT R61, R53, 0x7772, RZ ;  /* 0x00007772353d7816 */ /* 0x001fc600000000ff */
[----:B------:R-:W4:Y:S04]  /*8bee0*/  LDL.LU.64 R10, [R1+0x23e0] ;  /* 0x0023e000010a7983 */ /* 0x000f280000300a00 */
[----:B------:R0:W-:Y:S01]  /*8bef0*/  @P1 STG.E.U8 desc[UR44][R8.64], R61 ;  /* 0x0000003d08001986 */ /* 0x0001e2000c10112c */
[C---:B------:R-:W-:Y:S02]  /*8bf00*/  LOP3.LUT P1, RZ, R60.reuse, 0x100000, RZ, 0xc0, !PT ;  /* 0x001000003cff7812 */ /* 0x040fe4000782c0ff */
[----:B0-----:R-:W-:Y:S01]  /*8bf10*/  PRMT R61, R53, 0x7773, RZ ;  /* 0x00007773353d7816 */ /* 0x001fe200000000ff */
[----:B------:R-:W4:Y:S10]  /*8bf20*/  LDL.LU.64 R8, [R1+0x23d0] ;  /* 0x0023d00001087983 */ /* 0x000f340000300a00 */
[----:B---3--:R0:W-:Y:S01]  /*8bf30*/  @P1 STG.E.U8 desc[UR44][R56.64], R61 ;  /* 0x0000003d38001986 */ /* 0x0081e2000c10112c */
[----:B------:R-:W-:-:S03]  /*8bf40*/  LOP3.LUT P1, RZ, R60, 0x80000, RZ, 0xc0, !PT ;  /* 0x000800003cff7812 */ /* 0x000fc6000782c0ff */
[----:B0-----:R-:W3:Y:S01]  /*8bf50*/  LDL.LU.64 R56, [R1+0x23a0] ;  /* 0x0023a00001387983 */ /* 0x001ee20000300a00 */
[----:B------:R-:W-:-:S03]  /*8bf60*/  PRMT R61, R25, 0x7770, RZ ;  /* 0x00007770193d7816 */ /* 0x000fc600000000ff */
[----:B------:R-:W3:Y:S06]  /*8bf70*/  LDL.LU R53, [R1+0x50c] ;  /* 0x00050c0001357983 */ /* 0x000eec0000300800 */
[----:B--2---:R0:W-:Y:S04]  /*8bf80*/  @P1 STG.E.U8 desc[UR44][R58.64], R61 ;  /* 0x0000003d3a001986 */ /* 0x0041e8000c10112c */
[----:B0-----:R-:W2:Y:S01]  /*8bf90*/  LDL.LU.64 R58, [R1+0x2398] ;  /* 0x00239800013a7983 */ /* 0x001ea20000300a00 */
[----:B------:R-:W-:-:S02]  /*8bfa0*/  LOP3.LUT P1, RZ, R60, 0x40000, RZ, 0xc0, !PT ;  /* 0x000400003cff7812 */ /* 0x000fc4000782c0ff */
        /* <DEDUP_REMOVED lines=9> */
[C---:B------:R-:W-:Y:S02]  /*8c040*/  LOP3.LUT P0, RZ, R49.reuse, 0x10000000, RZ, 0xc0, !PT ;  /* 0x1000000031ff7812 */ /* 0x040fe4000780c0ff */
[C---:B------:R-:W-:Y:S02]  /*8c050*/  LOP3.LUT P2, RZ, R49.reuse, 0x20000000, RZ, 0xc0, !PT ;  /* 0x2000000031ff7812 */ /* 0x040fe4000784c0ff */
[C---:B------:R-:W-:Y:S02]  /*8c060*/  LOP3.LUT P3, RZ, R49.reuse, 0x40000000, RZ, 0xc0, !PT ;  /* 0x4000000031ff7812 */ /* 0x040fe4000786c0ff */
[----:B------:R-:W-:Y:S02]  /*8c070*/  LOP3.LUT P4, RZ, R49, 0x80000000, RZ, 0xc0, !PT ;  /* 0x8000000031ff7812 */ /* 0x000fe4000788c0ff */
[----:B------:R-:W-:-:S02]  /*8c080*/  LOP3.LUT P5, RZ, R48, 0x1, RZ, 0xc0, !PT ;  /* 0x0000000130ff7812 */ /* 0x000fc400078ac0ff */
[----:B------:R-:W-:Y:S02]  /*8c090*/  LOP3.LUT P6, RZ, R48, 0x2, RZ, 0xc0, !PT ;  /* 0x0000000230ff7812 */ /* 0x000fe400078cc0ff */
[----:B----4-:R-:W-:-:S05]  /*8c0a0*/  PRMT R61, R54, 0x7770, RZ ;  /* 0x00007770363d7816 */ /* 0x010fca00000000ff */
        /* <DEDUP_REMOVED lines=16> */
[----:B---3--:R0:W-:Y:S02]  /*8c1b0*/  @P5 STG.E.U8 desc[UR44][R56.64], R61 ;  /* 0x0000003d38005986 */ /* 0x0081e4000c10112c */
        /* <DEDUP_REMOVED lines=31> */
[----:B------:R-:W-:Y:S01]  /*8c3b0*/  LOP3.LUT P1, RZ, R48, 0x200, RZ, 0xc0, !PT ;  /* 0x0000020030ff7812 */ /* 0x000fe2000782c0ff */
[----:B------:R-:W2:Y:S01]  /*8c3c0*/  LDL.LU.64 R22, [R1+0x2348] ;  /* 0x0023480001167983 */ /* 0x000ea20000300a00 */
[----:B------:R-:W-:-:S03]  /*8c3d0*/  LOP3.LUT R60, R60, 0xfffffbff, RZ, 0xc0, !PT ;  /* 0xfffffbff3c3c7812 */ /* 0x000fc600078ec0ff */
[----:B------:R-:W2:Y:S01]  /*8c3e0*/  LDL.LU.64 R20, [R1+0x2340] ;  /* 0x0023400001147983 */ /* 0x000ea20000300a00 */
[C---:B------:R-:W-:Y:S02]  /*8c3f0*/  LOP3.LUT P4, RZ, R48.reuse, 0x8, RZ, 0xc0, !PT ;  /* 0x0000000830ff7812 */ /* 0x040fe4000788c0ff */
[----:B------:R-:W-:Y:S01]  /*8c400*/  LOP3.LUT P5, RZ, R48, 0x10, RZ, 0xc0, !PT ;  /* 0x0000001030ff7812 */ /* 0x000fe200078ac0ff */
[----:B------:R-:W2:Y:S04]  /*8c410*/  LDL.LU R13, [R1+0x4d0] ;  /* 0x0004d000010d7983 */ /* 0x000ea80000300800 */
[----:B------:R-:W-:Y:S01]  /*8c420*/  @P1 LOP3.LUT R60, R60, 0x400, RZ, 0xfc, !PT ;  /* 0x000004003c3c1812 */ /* 0x000fe200078efcff */
[----:B------:R-:W2:Y:S01]  /*8c430*/  LDL.LU.64 R18, [R1+0x2338] ;  /* 0x0023380001127983 */ /* 0x000ea20000300a00 */
[----:B------:R-:W-:-:S02]  /*8c440*/  LOP3.LUT P1, RZ, R48, 0x100, RZ, 0xc0, !PT ;  /* 0x0000010030ff7812 */ /* 0x000fc4000782c0ff */
[----:B------:R-:W-:Y:S01]  /*8c450*/  LOP3.LUT R60, R60, 0xfffff7ff, RZ, 0xc0, !PT ;  /* 0xfffff7ff3c3c7812 */ /* 0x000fe200078ec0ff */
[----:B------:R-:W2:Y:S01]  /*8c460*/  LDL.LU.64 R16, [R1+0x2330] ;  /* 0x0023300001107983 */ /* 0x000ea20000300a00 */
[----:B------:R-:W-:-:S09]  /*8c470*/  PRMT R61, R53, 0x7772, RZ ;  /* 0x00007772353d7816 */ /* 0x000fd200000000ff */
[----:B------:R-:W-:Y:S02]  /*8c480*/  @P1 LOP3.LUT R60, R60, 0x800, RZ, 0xfc, !PT ;  /* 0x000008003c3c1812 */ /* 0x000fe400078efcff */
[C---:B------:R-:W-:Y:S01]  /*8c490*/  LOP3.LUT P1, RZ, R48.reuse, 0x80, RZ, 0xc0, !PT ;  /* 0x0000008030ff7812 */ /* 0x040fe2000782c0ff */
[----:B---3--:R0:W-:Y:S01]  /*8c4a0*/  @P4 STG.E.U8 desc[UR44][R14.64], R61 ;  /* 0x0000003d0e004986 */ /* 0x0081e2000c10112c */
[----:B------:R-:W-:Y:S02]  /*8c4b0*/  LOP3.LUT P6, RZ, R48, 0x20, RZ, 0xc0, !PT ;  /* 0x0000002030ff7812 */ /* 0x000fe400078cc0ff */
[----:B------:R-:W-:Y:S02]  /*8c4c0*/  LOP3.LUT R60, R60, 0xffffefff, RZ, 0xc0, !PT ;  /* 0xffffefff3c3c7812 */ /* 0x000fe400078ec0ff */
[----:B0-----:R-:W-:-:S07]  /*8c4d0*/  PRMT R61, R53, 0x7773, RZ ;  /* 0x00007773353d7816 */ /* 0x001fce00000000ff */
[----:B------:R-:W-:Y:S01]  /*8c4e0*/  @P1 LOP3.LUT R60, R60, 0x1000, RZ, 0xfc, !PT ;  /* 0x000010003c3c1812 */ /* 0x000fe200078efcff */
[----:B------:R-:W3:Y:S01]  /*8c4f0*/  LDL.LU R53, [R1+0x4e4] ;  /* 0x0004e40001357983 */ /* 0x000ee20000300800 */
[----:B------:R-:W-:-:S03]  /*8c500*/  LOP3.LUT P1, RZ, R48, 0x40, RZ, 0xc0, !PT ;  /* 0x0000004030ff7812 */ /* 0x000fc6000782c0ff */
[----:B----4-:R0:W-:Y:S04]  /*8c510*/  @P5 STG.E.U8 desc[UR44][R10.64], R61 ;  /* 0x0000003d0a005986 */ /* 0x0101e8000c10112c */
[----:B------:R-:W4:Y:S01]  /*8c520*/  LDL.LU.64 R14, [R1+0x2328] ;  /* 0x00232800010e7983 */ /* 0x000f220000300a00 */
[----:B0-----:R-:W-:-:S03]  /*8c530*/  PRMT R61, R31, 0x7770, RZ ;  /* 0x000077701f3d7816 */ /* 0x001fc600000000ff */
[----:B------:R-:W3:Y:S04]  /*8c540*/  LDL.LU.64 R10, [R1+0x2320] ;  /* 0x00232000010a7983 */ /* 0x000ee80000300a00 */
[----:B------:R0:W-:Y:S02]  /*8c550*/  @P6 STG.E.U8 desc[UR44][R8.64], R61 ;  /* 0x0000003d08006986 */ /* 0x0001e4000c10112c */
[----:B0-----:R-:W-:Y:S02]  /*8c560*/  PRMT R61, R31, 0x7771, RZ ;  /* 0x000077711f3d7816 */ /* 0x001fe400000000ff */
[----:B------:R-:W3:Y:S04]  /*8c570*/  LDL.LU.64 R8, [R1+0x2318] ;  /* 0x0023180001087983 */ /* 0x000ee80000300a00 */
[----:B------:R0:W-:Y:S01]  /*8c580*/  @P1 STG.E.U8 desc[UR44][R54.64], R61 ;  /* 0x0000003d36001986 */ /* 0x0001e2000c10112c */
[----:B------:R-:W-:-:S02]  /*8c590*/  LOP3.LUT P1, RZ, R60, 0x1000, RZ, 0xc0, !PT ;  /* 0x000010003cff7812 */ /* 0x000fc4000782c0ff */
[----:B0-----:R-:W-:Y:S01]  /*8c5a0*/  PRMT R61, R31, 0x7772, RZ ;  /* 0x000077721f3d7816 */ /* 0x001fe200000000ff */
[----:B------:R-:W3:Y:S10]  /*8c5b0*/  LDL.LU.64 R54, [R1+0x2310] ;  /* 0x0023100001367983 */ /* 0x000ef40000300a00 */
[----:B------:R0:W-:Y:S01]  /*8c5c0*/  @P1 STG.E.U8 desc[UR44][R56.64], R61 ;  /* 0x0000003d38001986 */ /* 0x0001e2000c10112c */
[----:B------:R-:W-:-:S03]  /*8c5d0*/  LOP3.LUT P1, RZ, R60, 0x800, RZ, 0xc0, !PT ;  /* 0x000008003cff7812 */ /* 0x000fc6000782c0ff */
[----:B0-----:R-:W3:Y:S01]  /*8c5e0*/  LDL.LU.64 R56, [R1+0x2308] ;  /* 0x0023080001387983 */ /* 0x001ee20000300a00 */
[----:B------:R-:W-:-:S09]  /*8c5f0*/  PRMT R61, R31, 0x7773, RZ ;  /* 0x000077731f3d7816 */ /* 0x000fd200000000ff */
        /* <DEDUP_REMOVED lines=19> */
[----:B------:R-:W-:Y:S02]  /*8c730*/  LOP3.LUT P2, RZ, R48, 0x10000, RZ, 0xc0, !PT ;  /* 0x0001000030ff7812 */ /* 0x000fe4000784c0ff */
[----:B0-----:R-:W-:-:S07]  /*8c740*/  PRMT R61, R13, 0x7771, RZ ;  /* 0x000077710d3d7816 */ /* 0x001fce00000000ff */
[----:B------:R0:W-:Y:S01]  /*8c750*/  @P1 STG.E.U8 desc[UR44][R16.64], R61 ;  /* 0x0000003d10001986 */ /* 0x0001e2000c10112c */
[----:B------:R-:W-:Y:S02]  /*8c760*/  LOP3.LUT P3, RZ, R48, 0x20000, RZ, 0xc0, !PT ;  /* 0x0002000030ff7812 */ /* 0x000fe4000786c0ff */
[----:B0-----:R-:W-:-:S05]  /*8c770*/  PRMT R61, R13, 0x7772, RZ ;  /* 0x000077720d3d7816 */ /* 0x001fca00000000ff */
[----:B----4-:R0:W-:Y:S01]  /*8c780*/  @P0 STG.E.U8 desc[UR44][R14.64], R61 ;  /* 0x0000003d0e000986 */ /* 0x0101e2000c10112c */
[----:B------:R-:W-:Y:S02]  /*8c790*/  LOP3.LUT P4, RZ, R48, 0x40000, RZ, 0xc0, !PT ;  /* 0x0004000030ff7812 */ /* 0x000fe4000788c0ff */
[----:B0-----:R-:W-:-:S05]  /*8c7a0*/  PRMT R61, R13, 0x7773, RZ ;  /* 0x000077730d3d7816 */ /* 0x001fca00000000ff */
[----:B---3--:R0:W-:Y:S01]  /*8c7b0*/  @P2 STG.E.U8 desc[UR44][R10.64], R61 ;  /* 0x0000003d0a002986 */ /* 0x0081e2000c10112c */
        /* <DEDUP_REMOVED lines=61> */
[----:B------:R-:W-:Y:S01]  /*8cb90*/  LOP3.LUT P1, RZ, R48, 0x2000000, RZ, 0xc0, !PT ;  /* 0x0200000030ff7812 */ /* 0x000fe2000782c0ff */
[----:B------:R-:W4:Y:S01]  /*8cba0*/  LDL.LU.64 R14, [R1+0x2290] ;  /* 0x00229000010e7983 */ /* 0x000f220000300a00 */
[----:B0-----:R-:W-:-:S03]  /*8cbb0*/  PRMT R61, R53, 0x7773, RZ ;  /* 0x00007773353d7816 */ /* 0x001fc600000000ff */
[----:B------:R-:W4:Y:S04]  /*8cbc0*/  LDL.LU.64 R12, [R1+0x2288] ;  /* 0x00228800010c7983 */ /* 0x000f280000300a00 */
[----:B------:R0:W-:Y:S02]  /*8cbd0*/  @P6 STG.E.U8 desc[UR44][R8.64], R61 ;  /* 0x0000003d08006986 */ /* 0x0001e4000c10112c */
[----:B0-----:R-:W-:Y:S02]  /*8cbe0*/  PRMT R61, R31, 0x7770, RZ ;  /* 0x000077701f3d7816 */ /* 0x001fe400000000ff */
[----:B------:R-:W4:Y:S04]  /*8cbf0*/  LDL.LU.64 R8, [R1+0x2280] ;  /* 0x0022800001087983 */ /* 0x000f280000300a00 */
[----:B------:R0:W-:Y:S01]  /*8cc00*/  @P1 STG.E.U8 desc[UR44][R54.64], R61 ;  /* 0x0000003d36001986 */ /* 0x0001e2000c10112c */
[----:B------:R-:W-:-:S03]  /*8cc10*/  LOP3.LUT P1, RZ, R60, 0x10, RZ, 0xc0, !PT ;  /* 0x000000103cff7812 */ /* 0x000fc6000782c0ff */
[----:B------:R-:W4:Y:S01]  /*8cc20*/  LDL.LU R53, [R1+0x4dc] ;  /* 0x0004dc0001357983 */ /* 0x000f220000300800 */
[----:B0-----:R-:W-:-:S03]  /*8cc30*/  PRMT R61, R31, 0x7771, RZ ;  /* 0x000077711f3d7816 */ /* 0x001fc600000000ff */
[----:B------:R-:W4:Y:S06]  /*8cc40*/  LDL.LU.64 R54, [R1+0x2278] ;  /* 0x0022780001367983 */ /* 0x000f2c0000300a00 */
[----:B------:R0:W-:Y:S04]  /*8cc50*/  @P1 STG.E.U8 desc[UR44][R56.64], R61 ;  /* 0x0000003d38001986 */ /* 0x0001e8000c10112c */
[----:B0-----:R-:W4:Y:S01]  /*8cc60*/  LDL.LU.64 R56, [R1+0x2270] ;  /* 0x0022700001387983 */ /* 0x001f220000300a00 */
[----:B------:R-:W-:-:S02]  /*8cc70*/  LOP3.LUT P1, RZ, R60, 0x8, RZ, 0xc0, !PT ;  /* 0x000000083cff7812 */ /* 0x000fc4000782c0ff */
[----:B------:R-:W-:Y:S02]  /*8cc80*/  PRMT R61, R31, 0x7772, RZ ;  /* 0x000077721f3d7816 */ /* 0x000fe400000000ff */
[C---:B------:R-:W-:Y:S02]  /*8cc90*/  LOP3.LUT P0, RZ, R7.reuse, 0x4, RZ, 0xc0, !PT ;  /* 0x0000000407ff7812 */ /* 0x040fe4000780c0ff */
[----:B------:R-:W-:-:S07]  /*8cca0*/  LOP3.LUT P2, RZ, R7, 0x8, RZ, 0xc0, !PT ;  /* 0x0000000807ff7812 */ /* 0x000fce000784c0ff */
        /* <DEDUP_REMOVED lines=34> */
[----:B------:R-:W-:Y:S02]  /*8ced0*/  LOP3.LUT P6, RZ, R7, 0x80, RZ, 0xc0, !PT ;  /* 0x0000008007ff7812 */ /* 0x000fe400078cc0ff */
        /* <DEDUP_REMOVED lines=11> */
[C---:B------:R-:W-:Y:S02]  /*8cf90*/  LOP3.LUT P4, RZ, R7.reuse, 0x200, RZ, 0xc0, !PT ;  /* 0x0000020007ff7812 */ /* 0x040fe4000788c0ff */
        /* <DEDUP_REMOVED lines=35> */
[C---:B------:R-:W-:Y:S02]  /*8d1d0*/  LOP3.LUT P1, RZ, R7.reuse, 0x2000, RZ, 0xc0, !PT ;  /* 0x0000200007ff7812 */ /* 0x040fe4000782c0ff */
        /* <DEDUP_REMOVED lines=17> */
[----:B------:R-:W-:Y:S02]  /*8d2f0*/  LOP3.LUT P1, RZ, R49, 0x8000000, RZ, 0xc0, !PT ;  /* 0x0800000031ff7812 */ /* 0x000fe4000782c0ff */
        /* <DEDUP_REMOVED lines=53> */
[----:B------:R-:W-:Y:S02]  /*8d650*/  LOP3.LUT P1, RZ, R6, 0x80, RZ, 0xc0, !PT ;  /* 0x0000008006ff7812 */ /* 0x000fe4000782c0ff */
        /* <DEDUP_REMOVED lines=26> */
[----:B------:R-:W-:Y:S02]  /*8d800*/  LOP3.LUT P1, RZ, R6, 0x1, RZ, 0xc0, !PT ;  /* 0x0000000106ff7812 */ /* 0x000fe4000782c0ff */
        /* <DEDUP_REMOVED lines=18> */
[----:B------:R-:W-:Y:S02]  /*8d930*/  LOP3.LUT P1, RZ, R49, 0x100000, RZ, 0xc0, !PT ;  /* 0x0010000031ff7812 */ /* 0x000fe4000782c0ff */
        /* <DEDUP_REMOVED lines=22> */
[C---:B------:R-:W-:Y:S02]  /*8daa0*/  LOP3.LUT P4, RZ, R6.reuse, 0x800, RZ, 0xc0, !PT ;  /* 0x0000080006ff7812 */ /* 0x040fe4000788c0ff */
        /* <DEDUP_REMOVED lines=56> */
[C---:B------:R-:W-:Y:S01]  /*8de30*/  LOP3.LUT P5, RZ, R6.reuse, 0x10000, RZ, 0xc0, !PT ;  /* 0x0001000006ff7812 */ /* 0x040fe200078ac0ff */
        /* <DEDUP_REMOVED lines=81> */
[C---:B------:R-:W-:Y:S02]  /*8e350*/  LOP3.LUT P1, RZ, R5.reuse, 0x1000, RZ, 0xc0, !PT ;  /* 0x0000100005ff7812 */ /* 0x040fe4000782c0ff */
        /* <DEDUP_REMOVED lines=429> */
[----:B------:R-:W-:Y:S02]  /*8fe30*/  LOP3.LUT R6, R6, 0xfffffffd, RZ, 0xc0, !PT ;  /* 0xfffffffd06067812 */ /* 0x000fe400078ec0ff */
[----:B--2---:R-:W-:-:S05]  /*8fe40*/  PRMT R49, R53, 0x7770, RZ ;  /* 0x0000777035317816 */ /* 0x004fca00000000ff */
[----:B------:R0:W-:Y:S04]  /*8fe50*/  @P3 STG.E.U8 desc[UR44][R58.64], R49 ;  /* 0x000000313a003986 */ /* 0x0001e8000c10112c */
[----:B0-----:R-:W2:Y:S01]  /*8fe60*/  LDL.LU.64 R58, [R1+0x1d68] ;  /* 0x001d6800013a7983 */ /* 0x001ea20000300a00 */
[----:B------:R-:W-:-:S03]  /*8fe70*/  PRMT R49, R53, 0x7771, RZ ;  /* 0x0000777135317816 */ /* 0x000fc600000000ff */
[----:B------:R-:W2:Y:S04]  /*8fe80*/  LDL.LU.64 R26, [R1+0x1d60] ;  /* 0x001d6000011a7983 */ /* 0x000ea80000300a00 */
[----:B---3--:R0:W-:Y:S04]  /*8fe90*/  @P4 STG.E.U8 desc[UR44][R10.64], R49 ;  /* 0x000000310a004986 */ /* 0x0081e8000c10112c */
[----:B------:R-:W3:Y:S04]  /*8fea0*/  LDL.LU.64 R24, [R1+0x1d58] ;  /* 0x001d580001187983 */ /* 0x000ee80000300a00 */
[----:B0-----:R-:W3:Y:S01]  /*8feb0*/  LDL.LU R10, [R1+0x434] ;  /* 0x00043400010a7983 */ /* 0x001ee20000300800 */
[----:B------:R-:W-:-:S02]  /*8fec0*/  @P1 LOP3.LUT R6, R6, 0x2, RZ, 0xfc, !PT ;  /* 0x0000000206061812 */ /* 0x000fc400078efcff */
[----:B------:R-:W-:Y:S01]  /*8fed0*/  LOP3.LUT P1, RZ, R4, 0x100000, RZ, 0xc0, !PT ;  /* 0x0010000004ff7812 */ /* 0x000fe2000782c0ff */
[----:B------:R-:W3:Y:S01]  /*8fee0*/  LDL.LU.64 R22, [R1+0x1d50] ;  /* 0x001d500001167983 */ /* 0x000ee20000300a00 */
[----:B------:R-:W-:-:S03]  /*8fef0*/  LOP3.LUT R6, R6, 0xfffffffb, RZ, 0xc0, !PT ;  /* 0xfffffffb06067812 */ /* 0x000fc600078ec0ff */
[----:B------:R-:W3:Y:S01]  /*8ff00*/  LDL.LU.64 R20, [R1+0x1d48] ;  /* 0x001d480001147983 */ /* 0x000ee20000300a00 */
[----:B------:R-:W-:-:S03]  /*8ff10*/  LOP3.LUT P5, RZ, R4, 0x8000, RZ, 0xc0, !PT ;  /* 0x0000800004ff7812 */ /* 0x000fc600078ac0ff */
[----:B------:R-:W3:Y:S04]  /*8ff20*/  LDL.LU.64 R18, [R1+0x1d38] ;  /* 0x001d380001127983 */ /* 0x000ee80000300a00 */
[----:B------:R-:W-:Y:S01]  /*8ff30*/  @P1 LOP3.LUT R6, R6, 0x4, RZ, 0xfc, !PT ;  /* 0x0000000406061812 */ /* 0x000fe200078efcff */
[----:B------:R-:W3:Y:S01]  /*8ff40*/  LDL.LU R11, [R1+0x448] ;  /* 0x00044800010b7983 */ /* 0x000ee20000300800 */
[----:B------:R-:W-:Y:S02]  /*8ff50*/  LOP3.LUT P1, RZ, R4, 0x80000, RZ, 0xc0, !PT ;  /* 0x0008000004ff7812 */ /* 0x000fe4000782c0ff */
[----:B------:R-:W-:Y:S01]  /*8ff60*/  LOP3.LUT R6, R6, 0xfffffff7, RZ, 0xc0, !PT ;  /* 0xfffffff706067812 */ /* 0x000fe200078ec0ff */
[----:B------:R-:W3:Y:S01]  /*8ff70*/  LDL.LU.64 R16, [R1+0x1d30] ;  /* 0x001d300001107983 */ /* 0x000ee20000300a00 */
[----:B------:R-:W-:-:S02]  /*8ff80*/  LOP3.LUT P6, RZ, R4, 0x10000, RZ, 0xc0, !PT ;  /* 0x0001000004ff7812 */ /* 0x000fc400078cc0ff */
[----:B------:R-:W-:Y:S01]  /*8ff90*/  PRMT R49, R53, 0x7772, RZ ;  /* 0x0000777235317816 */ /* 0x000fe200000000ff */
[----:B------:R-:W3:Y:S06]  /*8ffa0*/  LDL.LU.64 R14, [R1+0x1d28] ;  /* 0x001d2800010e7983 */ /* 0x000eec0000300a00 */
[----:B------:R-:W-:Y:S02]  /*8ffb0*/  @P1 LOP3.LUT R6, R6, 0x8, RZ, 0xfc, !PT ;  /* 0x0000000806061812 */ /* 0x000fe400078efcff */
[----:B------:R-:W-:Y:S02]  /*8ffc0*/  LOP3.LUT P1, RZ, R4, 0x40000, RZ, 0xc0, !PT ;  /* 0x0004000004ff7812 */ /* 0x000fe4000782c0ff */
[----:B------:R-:W-:Y:S01]  /*8ffd0*/  LOP3.LUT R6, R6, 0xffffffef, RZ, 0xc0, !PT ;  /* 0xffffffef06067812 */ /* 0x000fe200078ec0ff */
[----:B----4-:R0:W-:Y:S10]  /*8ffe0*/  @P5 STG.E.U8 desc[UR44][R12.64], R49 ;  /* 0x000000310c005986 */ /* 0x0101f4000c10112c */
[----:B------:R-:W-:-:S02]  /*8fff0*/  @P1 LOP3.LUT R6, R6, 0x10, RZ, 0xfc, !PT ;  /* 0x0000001006061812 */ /* 0x000fc400078efcff */
[----:B------:R-:W-:Y:S01]  /*90000*/  LOP3.LUT P1, RZ, R4, 0x20000, RZ, 0xc0, !PT ;  /* 0x0002000004ff7812 */ /* 0x000fe2000782c0ff */
[----:B0-----:R-:W4:Y:S01]  /*90010*/  LDL.LU.64 R12, [R1+0x1d20] ;  /* 0x001d2000010c7983 */ /* 0x001f220000300a00 */
[----:B------:R-:W-:-:S05]  /*90020*/  PRMT R49, R53, 0x7773, RZ ;  /* 0x0000777335317816 */ /* 0x000fca00000000ff */
        /* <DEDUP_REMOVED lines=8> */
[----:B------:R0:W-:Y:S01]  /*900b0*/  @P1 STG.E.U8 desc[UR44][R56.64], R49 ;  /* 0x0000003138001986 */ /* 0x0001e2000c10112c */
[----:B------:R-:W-:-:S03]  /*900c0*/  LOP3.LUT P1, RZ, R6, 0x8, RZ, 0xc0, !PT ;  /* 0x0000000806ff7812 */ /* 0x000fc6000782c0ff */
[----:B0-----:R-:W4:Y:S01]  /*900d0*/  LDL.LU.64 R56, [R1+0x1d08] ;  /* 0x001d080001387983 */ /* 0x001f220000300a00 */
[----:B------:R-:W-:-:S09]  /*900e0*/  PRMT R49, R31, 0x7772, RZ ;  /* 0x000077721f317816 */ /* 0x000fd200000000ff */
        /* <DEDUP_REMOVED lines=42> */
[----:B------:R-:W3:Y:S04]  /*90390*/  LDL.LU R9, [R1+0x44c] ;  /* 0x00044c0001097983 */ /* 0x000ee80000300800 */
[----:B------:R-:W4:Y:S04]  /*903a0*/  LDL.LU.64 R54, [R1+0x1cc8] ;  /* 0x001cc80001367983 */ /* 0x000f280000300a00 */
[----:B------:R-:W4:Y:S04]  /*903b0*/  LDL.LU R27, [R1+0x43c] ;  /* 0x00043c00011b7983 */ /* 0x000f280000300800 */
[----:B------:R-:W4:Y:S01]  /*903c0*/  LDL.LU.64 R56, [R1+0x1cc0] ;  /* 0x001cc00001387983 */ /* 0x000f220000300a00 */
[----:B------:R-:W-:-:S02]  /*903d0*/  LOP3.LUT P1, RZ, R2, 0x1000, RZ, 0xc0, !PT ;  /* 0x0000100002ff7812 */ /* 0x000fc4000782c0ff */
[----:B------:R-:W-:Y:S02]  /*903e0*/  LOP3.LUT R3, R3, 0xffdfffff, RZ, 0xc0, !PT ;  /* 0xffdfffff03037812 */ /* 0x000fe400078ec0ff */
[----:B------:R-:W-:Y:S02]  /*903f0*/  LOP3.LUT P3, RZ, R2, 0x1, RZ, 0xc0, !PT ;  /* 0x0000000102ff7812 */ /* 0x000fe4000786c0ff */
[----:B------:R-:W-:-:S07]  /*90400*/  PRMT R6, R53, 0x7773, RZ ;  /* 0x0000777335067816 */ /* 0x000fce00000000ff */
        /* <DEDUP_REMOVED lines=23> */
[----:B------:R-:W-:-:S09]  /*90580*/  LOP3.LUT R3, R3, 0xefffffff, RZ, 0xc0, !PT ;  /* 0xefffffff03037812 */ /* 0x000fd200078ec0ff */
[----:B------:R-:W-:Y:S02]  /*90590*/  @P1 LOP3.LUT R3, R3, 0x10000000, RZ, 0xfc, !PT ;  /* 0x1000000003031812 */ /* 0x000fe400078efcff */
[----:B------:R-:W-:Y:S01]  /*905a0*/  LOP3.LUT P1, RZ, R2, 0x10, RZ, 0xc0, !PT ;  /* 0x0000001002ff7812 */ /* 0x000fe2000782c0ff */
[----:B--2---:R0:W-:Y:S04]  /*905b0*/  @P3 STG.E.U8 desc[UR44][R58.64], R6 ;  /* 0x000000063a003986 */ /* 0x0041e8000c10112c */
[----:B0-----:R-:W2:Y:S04]  /*905c0*/  LDL.LU.64 R58, [R1+0x1cb8] ;  /* 0x001cb800013a7983 */ /* 0x001ea80000300a00 */
[----:B------:R-:W2:Y:S01]  /*905d0*/  LDL.LU.64 R30, [R1+0x1c78] ;  /* 0x001c7800011e7983 */ /* 0x000ea20000300a00 */
[----:B---3--:R-:W-:-:S03]  /*905e0*/  PRMT R6, R9, 0x7770, RZ ;  /* 0x0000777009067816 */ /* 0x008fc600000000ff */
[----:B------:R-:W3:Y:S04]  /*905f0*/  LDL.LU.64 R24, [R1+0x1c58] ;  /* 0x001c580001187983 */ /* 0x000ee80000300a00 */
[----:B------:R0:W-:Y:S04]  /*90600*/  @P4 STG.E.U8 desc[UR44][R14.64], R6 ;  /* 0x000000060e004986 */ /* 0x0001e8000c10112c */
[----:B0-----:R-:W3:Y:S04]  /*90610*/  LDL.LU R14, [R1+0x410] ;  /* 0x00041000010e7983 */ /* 0x001ee80000300800 */
[----:B------:R-:W3:Y:S04]  /*90620*/  LDL.LU.64 R22, [R1+0x1c50] ;  /* 0x001c500001167983 */ /* 0x000ee80000300a00 */
[----:B------:R-:W3:Y:S04]  /*90630*/  LDL.LU.64 R20, [R1+0x1c48] ;  /* 0x001c480001147983 */ /* 0x000ee80000300a00 */
[----:B------:R-:W3:Y:S01]  /*90640*/  LDL.LU.64 R18, [R1+0x1c10] ;  /* 0x001c100001127983 */ /* 0x000ee20000300a00 */
[----:B------:R-:W-:-:S03]  /*90650*/  PRMT R6, R9, 0x7771, RZ ;  /* 0x0000777109067816 */ /* 0x000fc600000000ff */
[----:B------:R-:W3:Y:S04]  /*90660*/  LDL.LU R53, [R1+0x3e0] ;  /* 0x0003e00001357983 */ /* 0x000ee80000300800 */
[----:B------:R-:W3:Y:S04]  /*90670*/  LDL.LU.64 R16, [R1+0x1bf0] ;  /* 0x001bf00001107983 */ /* 0x000ee80000300a00 */
[----:B----4-:R0:W-:Y:S02]  /*90680*/  @P5 STG.E.U8 desc[UR44][R12.64], R6 ;  /* 0x000000060c005986 */ /* 0x0101e4000c10112c */
[----:B0-----:R-:W-:-:S02]  /*90690*/  PRMT R6, R9, 0x7772, RZ ;  /* 0x0000777209067816 */ /* 0x001fc400000000ff */
[----:B------:R-:W4:Y:S04]  /*906a0*/  LDL.LU.64 R12, [R1+0x1be8] ;  /* 0x001be800010c7983 */ /* 0x000f280000300a00 */
[----:B------:R0:W-:Y:S02]  /*906b0*/  @P6 STG.E.U8 desc[UR44][R10.64], R6 ;  /* 0x000000060a006986 */ /* 0x0001e4000c10112c */
[----:B0-----:R-:W-:Y:S02]  /*906c0*/  PRMT R6, R9, 0x7773, RZ ;  /* 0x0000777309067816 */ /* 0x001fe400000000ff */
[----:B------:R-:W4:Y:S04]  /*906d0*/  LDL.LU.64 R10, [R1+0x1be0] ;  /* 0x001be000010a7983 */ /* 0x000f280000300a00 */
[----:B------:R0:W-:Y:S01]  /*906e0*/  @P1 STG.E.U8 desc[UR44][R54.64], R6 ;  /* 0x0000000636001986 */ /* 0x0001e2000c10112c */
[----:B------:R-:W-:-:S03]  /*906f0*/  LOP3.LUT P1, RZ, R3, 0x10000000, RZ, 0xc0, !PT ;  /* 0x1000000003ff7812 */ /* 0x000fc6000782c0ff */
[----:B------:R-:W4:Y:S04]  /*90700*/  LDL.LU.64 R8, [R1+0x1bc8] ;  /* 0x001bc80001087983 */ /* 0x000f280000300a00 */
[----:B------:R-:W4:Y:S01]  /*90710*/  LDL.LU R15, [R1+0x414] ;  /* 0x00041400010f7983 */ /* 0x000f220000300800 */
[----:B0-----:R-:W-:-:S03]  /*90720*/  PRMT R6, R27, 0x7770, RZ ;  /* 0x000077701b067816 */ /* 0x001fc600000000ff */
[----:B------:R-:W4:Y:S04]  /*90730*/  LDL.LU.64 R54, [R1+0x1ba0] ;  /* 0x001ba00001367983 */ /* 0x000f280000300a00 */
[----:B------:R0:W-:Y:S04]  /*90740*/  @P1 STG.E.U8 desc[UR44][R56.64], R6 ;  /* 0x0000000638001986 */ /* 0x0001e8000c10112c */
[----:B0-----:R-:W4:Y:S01]  /*90750*/  LDL.LU.64 R56, [R1+0x1b98] ;  /* 0x001b980001387983 */ /* 0x001f220000300a00 */
[----:B------:R-:W-:Y:S02]  /*90760*/  LOP3.LUT P1, RZ, R3, 0x8000000, RZ, 0xc0, !PT ;  /* 0x0800000003ff7812 */ /* 0x000fe4000782c0ff */
[----:B------:R-:W-:-:S02]  /*90770*/  PRMT R6, R27, 0x7771, RZ ;  /* 0x000077711b067816 */ /* 0x000fc400000000ff */
[C---:B------:R-:W-:Y:S02]  /*90780*/  LOP3.LUT P0, RZ, R2.reuse, 0x2000, RZ, 0xc0, !PT ;  /* 0x0000200002ff7812 */ /* 0x040fe4000780c0ff */
[C---:B------:R-:W-:Y:S02]  /*90790*/  LOP3.LUT P2, RZ, R2.reuse, 0x4000, RZ, 0xc0, !PT ;  /* 0x0000400002ff7812 */ /* 0x040fe4000784c0ff */
[C---:B------:R-:W-:Y:S02]  /*907a0*/  LOP3.LUT P3, RZ, R2.reuse, 0x8000, RZ, 0xc0, !PT ;  /* 0x0000800002ff7812 */ /* 0x040fe4000786c0ff */
[C---:B------:R-:W-:Y:S02]  /*907b0*/  LOP3.LUT P4, RZ, R2.reuse, 0x10000, RZ, 0xc0, !PT ;  /* 0x0001000002ff7812 */ /* 0x040fe4000788c0ff */
[----:B------:R-:W-:Y:S01]  /*907c0*/  LOP3.LUT P5, RZ, R2, 0x20000, RZ, 0xc0, !PT ;  /* 0x0002000002ff7812 */ /* 0x000fe200078ac0ff */
[----:B--2---:R0:W-:Y:S01]  /*907d0*/  @P1 STG.E.U8 desc[UR44][R58.64], R6 ;  /* 0x000000063a001986 */ /* 0x0041e2000c10112c */
[----:B------:R-:W-:-:S02]  /*907e0*/  LOP3.LUT P1, RZ, R3, 0x4000000, RZ, 0xc0, !PT ;  /* 0x0400000003ff7812 */ /* 0x000fc4000782c0ff */
[----:B0-----:R-:W-:Y:S01]  /*907f0*/  PRMT R6, R27, 0x7772, RZ ;  /* 0x000077721b067816 */ /* 0x001fe200000000ff */
[----:B------:R-:W2:Y:S10]  /*90800*/  LDL.LU.64 R58, [R1+0x1b90] ;  /* 0x001b9000013a7983 */ /* 0x000eb40000300a00 */
[----:B------:R0:W-:Y:S01]  /*90810*/  @P1 STG.E.U8 desc[UR44][R30.64], R6 ;  /* 0x000000061e001986 */ /* 0x0001e2000c10112c */
[----:B------:R-:W-:-:S02]  /*90820*/  LOP3.LUT P1, RZ, R3, 0x2000000, RZ, 0xc0, !PT ;  /* 0x0200000003ff7812 */ /* 0x000fc4000782c0ff */
[----:B0-----:R-:W-:-:S11]  /*90830*/  PRMT R6, R27, 0x7773, RZ ;  /* 0x000077731b067816 */ /* 0x001fd600000000ff */
[----:B---3--:R0:W-:Y:S01]  /*90840*/  @P1 STG.E.U8 desc[UR44][R24.64], R6 ;  /* 0x0000000618001986 */ /* 0x0081e2000c10112c */
        /* <DEDUP_REMOVED lines=13> */
[----:B----4-:R0:W-:Y:S02]  /*90920*/  @P0 STG.E.U8 desc[UR44][R12.64], R6 ;  /* 0x000000060c000986 */ /* 0x0101e4000c10112c */
[----:B0-----:R-:W-:-:S05]  /*90930*/  PRMT R6, R53, 0x7771, RZ ;  /* 0x0000777135067816 */ /* 0x001fca00000000ff */
[----:B------:R0:W-:Y:S02]  /*90940*/  @P2 STG.E.U8 desc[UR44][R10.64], R6 ;  /* 0x000000060a002986 */ /* 0x0001e4000c10112c */
        /* <DEDUP_REMOVED lines=11> */
[----:B------:R-:W4:Y:S01]  /*90a00*/  LDL.LU.64 R8, [R1+0x1b40] ;  /* 0x001b400001087983 */ /* 0x000f220000300a00 */
[----:B------:R-:W-:-:S03]  /*90a10*/  LOP3.LUT P3, RZ, R2, 0x80000, RZ, 0xc0, !PT ;  /* 0x0008000002ff7812 */ /* 0x000fc6000786c0ff */
[----:B--2---:R0:W-:Y:S04]  /*90a20*/  @P6 STG.E.U8 desc[UR44][R58.64], R6 ;  /* 0x000000063a006986 */ /* 0x0041e8000c10112c */
[----:B0-----:R-:W2:Y:S04]  /*90a30*/  LDL.LU.64 R58, [R1+0x1b30] ;  /* 0x001b3000013a7983 */ /* 0x001ea80000300a00 */
[----:B------:R-:W2:Y:S04]  /*90a40*/  LDL.LU R53, [R1+0x3e4] ;  /* 0x0003e40001357983 */ /* 0x000ea80000300800 */
[----:B------:R-:W2:Y:S01]  /*90a50*/  LDL.LU.64 R54, [R1+0x1b08] ;  /* 0x001b080001367983 */ /* 0x000ea20000300a00 */
[----:B------:R-:W-:-:S03]  /*90a60*/  PRMT R6, R15, 0x7772, RZ ;  /* 0x000077720f067816 */ /* 0x000fc600000000ff */
[----:B------:R-:W2:Y:S01]  /*90a70*/  LDL.LU R16, [R1+0x418] ;  /* 0x0004180001107983 */ /* 0x000ea20000300800 */
[----:B------:R-:W-:Y:S02]  /*90a80*/  LOP3.LUT P1, RZ, R52, 0x2000, RZ, 0xc0, !PT ;  /* 0x0000200034ff7812 */ /* 0x000fe4000782c0ff */
[----:B------:R-:W-:Y:S01]  /*90a90*/  LOP3.LUT R3, R3, 0xffffdfff, RZ, 0xc0, !PT ;  /* 0xffffdfff03037812 */ /* 0x000fe200078ec0ff */
[----:B---3--:R0:W-:Y:S04]  /*90aa0*/  @P3 STG.E.U8 desc[UR44][R56.64], R6 ;  /* 0x0000000638003986 */ /* 0x0081e8000c10112c */
[----:B0-----:R-:W3:Y:S06]  /*90ab0*/  LDL.LU.64 R56, [R1+0x1b00] ;  /* 0x001b000001387983 */ /* 0x001eec0000300a00 */
[----:B------:R-:W-:-:S02]  /*90ac0*/  @P1 LOP3.LUT R3, R3, 0x2000, RZ, 0xfc, !PT ;  /* 0x0000200003031812 */ /* 0x000fc400078efcff */
[----:B------:R-:W-:Y:S01]  /*90ad0*/  LOP3.LUT P1, RZ, R52, 0x1000, RZ, 0xc0, !PT ;  /* 0x0000100034ff7812 */ /* 0x000fe2000782c0ff */
[----:B------:R-:W3:Y:S01]  /*90ae0*/  LDL.LU.64 R30, [R1+0x1af8] ;  /* 0x001af800011e7983 */ /* 0x000ee20000300a00 */
[----:B------:R-:W-:-:S03]  /*90af0*/  LOP3.LUT R3, R3, 0xffffbfff, RZ, 0xc0, !PT ;  /* 0xffffbfff03037812 */ /* 0x000fc600078ec0ff */
[----:B------:R-:W3:Y:S04]  /*90b00*/  LDL.LU.64 R26, [R1+0x1ae8] ;  /* 0x001ae800011a7983 */ /* 0x000ee80000300a00 */
[----:B------:R-:W3:Y:S04]  /*90b10*/  LDL.LU.64 R24, [R1+0x1ac8] ;  /* 0x001ac80001187983 */ /* 0x000ee80000300a00 */
[----:B------:R-:W-:Y:S01]  /*90b20*/  @P1 LOP3.LUT R3, R3, 0x4000, RZ, 0xfc, !PT ;  /* 0x0000400003031812 */ /* 0x000fe200078efcff */
[----:B------:R-:W3:Y:S01]  /*90b30*/  LDL.LU R17, [R1+0x3e8] ;  /* 0x0003e80001117983 */ /* 0x000ee20000300800 */
[----:B------:R-:W-:-:S02]  /*90b40*/  LOP3.LUT P1, RZ, R52, 0x800, RZ, 0xc0, !PT ;  /* 0x0000080034ff7812 */ /* 0x000fc4000782c0ff */
[----:B------:R-:W-:Y:S01]  /*90b50*/  LOP3.LUT R3, R3, 0xffff7fff, RZ, 0xc0, !PT ;  /* 0xffff7fff03037812 */ /* 0x000fe200078ec0ff */
[----:B------:R-:W3:Y:S01]  /*90b60*/  LDL.LU.64 R22, [R1+0x1ac0] ;  /* 0x001ac00001167983 */ /* 0x000ee20000300a00 */
[C---:B------:R-:W-:Y:S02]  /*90b70*/  LOP3.LUT P4, RZ, R2.reuse, 0x100000, RZ, 0xc0, !PT ;  /* 0x0010000002ff7812 */ /* 0x040fe4000788c0ff */
[C---:B------:R-:W-:Y:S01]  /*90b80*/  LOP3.LUT P5, RZ, R2.reuse, 0x200000, RZ, 0xc0, !PT ;  /* 0x0020000002ff7812 */ /* 0x040fe200078ac0ff */
[----:B------:R-:W3:Y:S01]  /*90b90*/  LDL.LU.64 R20, [R1+0x1ab8] ;  /* 0x001ab80001147983 */ /* 0x000ee20000300a00 */
[----:B------:R-:W-:Y:S02]  /*90ba0*/  PRMT R6, R15, 0x7773, RZ ;  /* 0x000077730f067816 */ /* 0x000fe400000000ff */
[----:B------:R-:W-:Y:S01]  /*90bb0*/  LOP3.LUT P6, RZ, R2, 0x400000, RZ, 0xc0, !PT ;  /* 0x0040000002ff7812 */ /* 0x000fe200078cc0ff */
[----:B------:R-:W3:Y:S02]  /*90bc0*/  LDL.LU.64 R18, [R1+0x1aa8] ;  /* 0x001aa80001127983 */ /* 0x000ee40000300a00 */
[----:B------:R-:W-:-:S02]  /*90bd0*/  @P1 LOP3.LUT R3, R3, 0x8000, RZ, 0xfc, !PT ;  /* 0x0000800003031812 */ /* 0x000fc400078efcff */
[----:B------:R-:W-:Y:S01]  /*90be0*/  LOP3.LUT P1, RZ, R52, 0x400, RZ, 0xc0, !PT ;  /* 0x0000040034ff7812 */ /* 0x000fe2000782c0ff */
[----:B------:R-:W3:Y:S01]  /*90bf0*/  LDL.LU.64 R14, [R1+0x1a88] ;  /* 0x001a8800010e7983 */ /* 0x000ee20000300a00 */
        /* <DEDUP_REMOVED lines=9> */
[----:B------:R-:W-:Y:S01]  /*90c90*/  LOP3.LUT R3, R3, 0xfff7ffff, RZ, 0xc0, !PT ;  /* 0xfff7ffff03037812 */ /* 0x000fe200078ec0ff */
[----:B----4-:R2:W-:Y:S10]  /*90ca0*/  @P4 STG.E.U8 desc[UR44][R12.64], R6 ;  /* 0x000000060c004986 */ /* 0x0105f4000c10112c */
[----:B------:R-:W-:-:S02]  /*90cb0*/  @P1 LOP3.LUT R3, R3, 0x80000, RZ, 0xfc, !PT ;  /* 0x0008000003031812 */ /* 0x000fc400078efcff */
[----:B------:R-:W-:Y:S02]  /*90cc0*/  LOP3.LUT P1, RZ, R2, 0x1000000, RZ, 0xc0, !PT ;  /* 0x0100000002ff7812 */ /* 0x000fe4000782c0ff */
[----:B------:R-:W-:-:S11]  /*90cd0*/  LOP3.LUT R3, R3, 0xffefffff, RZ, 0xc0, !PT ;  /* 0xffefffff03037812 */ /* 0x000fd600078ec0ff */
[----:B------:R-:W-:Y:S02]  /*90ce0*/  @P1 LOP3.LUT R3, R3, 0x100000, RZ, 0xfc, !PT ;  /* 0x0010000003031812 */ /* 0x000fe400078efcff */
[----:B------:R-:W-:Y:S02]  /*90cf0*/  LOP3.LUT P1, RZ, R2, 0x800000, RZ, 0xc0, !PT ;  /* 0x0080000002ff7812 */ /* 0x000fe4000782c0ff */
[----:B--2---:R-:W-:-:S05]  /*90d00*/  PRMT R6, R53, 0x7770, RZ ;  /* 0x0000777035067816 */ /* 0x004fca00000000ff */
[----:B------:R0:W-:Y:S02]  /*90d10*/  @P5 STG.E.U8 desc[UR44][R10.64], R6 ;  /* 0x000000060a005986 */ /* 0x0001e4000c10112c */
[----:B0-----:R-:W-:-:S05]  /*90d20*/  PRMT R6, R53, 0x7771, RZ ;  /* 0x0000777135067816 */ /* 0x001fca00000000ff */
[----:B------:R0:W-:Y:S02]  /*90d30*/  @P6 STG.E.U8 desc[UR44][R8.64], R6 ;  /* 0x0000000608006986 */ /* 0x0001e4000c10112c */
[----:B0-----:R-:W-:-:S05]  /*90d40*/  PRMT R6, R53, 0x7772, RZ ;  /* 0x0000777235067816 */ /* 0x001fca00000000ff */
[----:B------:R0:W-:Y:S01]  /*90d50*/  @P1 STG.E.U8 desc[UR44][R58.64], R6 ;  /* 0x000000063a001986 */ /* 0x0001e2000c10112c */
[----:B------:R-:W-:-:S03]  /*90d60*/  LOP3.LUT P1, RZ, R3, 0x100000, RZ, 0xc0, !PT ;  /* 0x0010000003ff7812 */ /* 0x000fc6000782c0ff */
[----:B0-----:R-:W2:Y:S01]  /*90d70*/  LDL.LU R58, [R1+0x41c] ;  /* 0x00041c00013a7983 */ /* 0x001ea20000300800 */
[----:B------:R-:W-:-:S03]  /*90d80*/  PRMT R6, R53, 0x7773, RZ ;  /* 0x0000777335067816 */ /* 0x000fc600000000ff */
[----:B------:R-:W4:Y:S06]  /*90d90*/  LDL.LU.64 R12, [R1+0x1a80] ;  /* 0x001a8000010c7983 */ /* 0x000f2c0000300a00 */
[----:B------:R0:W-:Y:S01]  /*90da0*/  @P1 STG.E.U8 desc[UR44][R54.64], R6 ;  /* 0x0000000636001986 */ /* 0x0001e2000c10112c */
[----:B------:R-:W-:-:S03]  /*90db0*/  LOP3.LUT P1, RZ, R3, 0x80000, RZ, 0xc0, !PT ;  /* 0x0008000003ff7812 */ /* 0x000fc6000782c0ff */
[----:B------:R-:W4:Y:S04]  /*90dc0*/  LDL.LU.64 R10, [R1+0x1a78] ;  /* 0x001a7800010a7983 */ /* 0x000f280000300a00 */
[----:B------:R-:W4:Y:S01]  /*90dd0*/  LDL.LU.64 R8, [R1+0x1a68] ;  /* 0x001a680001087983 */ /* 0x000f220000300a00 */
[----:B0-----:R-:W-:-:S03]  /*90de0*/  PRMT R6, R16, 0x7770, RZ ;  /* 0x0000777010067816 */ /* 0x001fc600000000ff */
[----:B------:R-:W4:Y:S04]  /*90df0*/  LDL.LU.64 R54, [R1+0x1a48] ;  /* 0x001a480001367983 */ /* 0x000f280000300a00 */
[----:B---3--:R0:W-:Y:S04]  /*90e00*/  @P1 STG.E.U8 desc[UR44][R56.64], R6 ;  /* 0x0000000638001986 */ /* 0x0081e8000c10112c */
[----:B0-----:R-:W3:Y:S04]  /*90e10*/  LDL.LU.64 R56, [R1+0x1a40] ;  /* 0x001a400001387983 */ /* 0x001ee80000300a00 */
[----:B------:R-:W3:Y:S01]  /*90e20*/  LDL.LU R53, [R1+0x3ec] ;  /* 0x0003ec0001357983 */ /* 0x000ee20000300800 */
[----:B------:R-:W-:-:S02]  /*90e30*/  LOP3.LUT P1, RZ, R3, 0x40000, RZ, 0xc0, !PT ;  /* 0x0004000003ff7812 */ /* 0x000fc4000782c0ff */
[----:B------:R-:W-:Y:S01]  /*90e40*/  PRMT R6, R16, 0x7771, RZ ;  /* 0x0000777110067816 */ /* 0x000fe200000000ff */
[----:B------:R-:W3:Y:S10]  /*90e50*/  LDL.LU R59, [R1+0x90] ;  /* 0x00009000013b7983 */ /* 0x000ef40000300800 */
        /* <DEDUP_REMOVED lines=21> */
[C---:B------:R-:W-:Y:S02]  /*90fb0*/  LOP3.LUT P4, RZ, R52.reuse, 0x80000, RZ, 0xc0, !PT ;  /* 0x0008000034ff7812 */ /* 0x040fe4000788c0ff */
[C---:B------:R-:W-:Y:S02]  /*90fc0*/  LOP3.LUT P5, RZ, R52.reuse, 0x100000, RZ, 0xc0, !PT ;  /* 0x0010000034ff7812 */ /* 0x040fe400078ac0ff */
[----:B------:R-:W-:Y:S02]  /*90fd0*/  LOP3.LUT P6, RZ, R52, 0x200000, RZ, 0xc0, !PT ;  /* 0x0020000034ff7812 */ /* 0x000fe400078cc0ff */
[----:B--2---:R-:W-:-:S05]  /*90fe0*/  PRMT R6, R58, 0x7770, RZ ;  /* 0x000077703a067816 */ /* 0x004fca00000000ff */
[----:B----4-:R0:W-:Y:S02]  /*90ff0*/  @P2 STG.E.U8 desc[UR44][R12.64], R6 ;  /* 0x000000060c002986 */ /* 0x0101e4000c10112c */
[----:B0-----:R-:W-:-:S05]  /*91000*/  PRMT R6, R58, 0x7771, RZ ;  /* 0x000077713a067816 */ /* 0x001fca00000000ff */
[----:B------:R0:W-:Y:S02]  /*91010*/  @P3 STG.E.U8 desc[UR44][R10.64], R6 ;  /* 0x000000060a003986 */ /* 0x0001e4000c10112c */
[----:B0-----:R-:W-:-:S05]  /*91020*/  PRMT R6, R58, 0x7772, RZ ;  /* 0x000077723a067816 */ /* 0x001fca00000000ff */
[----:B------:R0:W-:Y:S02]  /*91030*/  @P4 STG.E.U8 desc[UR44][R8.64], R6 ;  /* 0x0000000608004986 */ /* 0x0001e4000c10112c */
[----:B0-----:R-:W-:-:S05]  /*91040*/  PRMT R6, R58, 0x7773, RZ ;  /* 0x000077733a067816 */ /* 0x001fca00000000ff */
[----:B------:R3:W-:Y:S02]  /*91050*/  @P5 STG.E.U8 desc[UR44][R54.64], R6 ;  /* 0x0000000636005986 */ /* 0x0007e4000c10112c */
[----:B---3--:R-:W-:-:S05]  /*91060*/  PRMT R6, R53, 0x7770, RZ ;  /* 0x0000777035067816 */ /* 0x008fca00000000ff */
[----:B------:R0:W-:Y:S04]  /*91070*/  @P6 STG.E.U8 desc[UR44][R56.64], R6 ;  /* 0x0000000638006986 */ /* 0x0001e8000c10112c */
        /* <DEDUP_REMOVED lines=141> */
[----:B0-----:R-:W3:Y:S04]  /*91950*/  LDL.LU R12, [R1+0x40c] ;  /* 0x00040c00010c7983 */ /* 0x001ee80000300800 */
[----:B------:R-:W3:Y:S04]  /*91960*/  LDL.LU.64 R26, [R1+0x1808] ;  /* 0x00180800011a7983 */ /* 0x000ee80000300a00 */
        /* <DEDUP_REMOVED lines=16> */
[----:B------:R0:W-:Y:S04]  /*91a70*/  @P6 STG.E.U8 desc[UR44][R10.64], R6 ;  /* 0x000000060a006986 */ /* 0x0001e8000c10112c */
[----:B------:R-:W4:Y:S01]  /*91a80*/  LDL.LU R53, [R1+0x3a0] ;  /* 0x0003a00001357983 */ /* 0x000f220000300800 */
[----:B0-----:R-:W-:-:S03]  /*91a90*/  PRMT R6, R58, 0x7770, RZ ;  /* 0x000077703a067816 */ /* 0x001fc600000000ff */
[----:B------:R-:W4:Y:S04]  /*91aa0*/  LDL.LU.64 R10, [R1+0x1790] ;  /* 0x00179000010a7983 */ /* 0x000f280000300a00 */
[----:B------:R0:W-:Y:S01]  /*91ab0*/  @P1 STG.E.U8 desc[UR44][R8.64], R6 ;  /* 0x0000000608001986 */ /* 0x0001e2000c10112c */
[C---:B------:R-:W-:Y:S02]  /*91ac0*/  LOP3.LUT P1, RZ, R3.reuse, 0x10, RZ, 0xc0, !PT ;  /* 0x0000001003ff7812 */ /* 0x040fe4000782c0ff */
[----:B0-----:R-:W-:Y:S01]  /*91ad0*/  PRMT R6, R58, 0x7771, RZ ;  /* 0x000077713a067816 */ /* 0x001fe200000000ff */
[----:B------:R-:W4:Y:S10]  /*91ae0*/  LDL.LU.64 R8, [R1+0x1788] ;  /* 0x0017880001087983 */ /* 0x000f340000300a00 */
        /* <DEDUP_REMOVED lines=8> */
[----:B------:R-:W-:Y:S02]  /*91b70*/  PRMT R6, R58, 0x7773, RZ ;  /* 0x000077733a067816 */ /* 0x000fe400000000ff */
[----:B------:R-:W-:Y:S01]  /*91b80*/  LOP3.LUT P2, RZ, R59, 0x800000, RZ, 0xc0, !PT ;  /* 0x008000003bff7812 */ /* 0x000fe2000784c0ff */
[----:B------:R-:W2:Y:S08]  /*91b90*/  LDL.LU R58, [R1+0x94] ;  /* 0x00009400013a7983 */ /* 0x000eb00000300800 */
[----:B------:R3:W-:Y:S01]  /*91ba0*/  @P1 STG.E.U8 desc[UR44][R30.64], R6 ;  /* 0x000000061e001986 */ /* 0x0007e2000c10112c */
[----:B------:R-:W-:-:S02]  /*91bb0*/  LOP3.LUT P1, RZ, R3, 0x2, RZ, 0xc0, !PT ;  /* 0x0000000203ff7812 */ /* 0x000fc4000782c0ff */
        /* <DEDUP_REMOVED lines=41> */
[C---:B------:R-:W-:Y:S02]  /*91e50*/  LOP3.LUT P5, RZ, R59.reuse, 0x40000000, RZ, 0xc0, !PT ;  /* 0x400000003bff7812 */ /* 0x040fe400078ac0ff */
[----:B------:R-:W-:Y:S02]  /*91e60*/  LOP3.LUT P6, RZ, R59, 0x80000000, RZ, 0xc0, !PT ;  /* 0x800000003bff7812 */ /* 0x000fe400078cc0ff */
[----:B------:R-:W-:Y:S02]  /*91e70*/  LOP3.LUT P1, RZ, R58, 0x100, RZ, 0xc0, !PT ;  /* 0x000001003aff7812 */ /* 0x000fe4000782c0ff */
[----:B------:R-:W-:Y:S01]  /*91e80*/  LOP3.LUT R50, R50, 0xffdfffff, RZ, 0xc0, !PT ;  /* 0xffdfffff32327812 */ /* 0x000fe200078ec0ff */
        /* <DEDUP_REMOVED lines=34> */
[----:B------:R-:W-:-:S05]  /*920b0*/  PRMT R3, R57, 0x7771, RZ ;  /* 0x0000777139037816 */ /* 0x000fca00000000ff */
[----:B------:R0:W-:Y:S04]  /*920c0*/  @P5 STG.E.U8 desc[UR44][R14.64], R3 ;  /* 0x000000030e005986 */ /* 0x0001e8000c10112c */
        /* <DEDUP_REMOVED lines=41> */
[C---:B------:R-:W-:Y:S02]  /*92360*/  LOP3.LUT P3, RZ, R58.reuse, 0x800, RZ, 0xc0, !PT ;  /* 0x000008003aff7812 */ /* 0x040fe4000786c0ff */
        /* <DEDUP_REMOVED lines=8> */
[----:B0-----:R-:W-:-:S02]  /*923f0*/  PRMT R3, R53, 0x7773, RZ ;  /* 0x0000777335037816 */ /* 0x001fc400000000ff */
[----:B------:R-:W4:Y:S04]  /*92400*/  LDL.LU.64 R12, [R1+0x1580] ;  /* 0x00158000010c7983 */ /* 0x000f280000300a00 */
[----:B------:R0:W-:Y:S02]  /*92410*/  @P4 STG.E.U8 desc[UR44][R10.64], R3 ;  /* 0x000000030a004986 */ /* 0x0001e4000c10112c */
[C---:B0-----:R-:W-:Y:S02]  /*92420*/  PRMT R3, R57.reuse, 0x7770, RZ ;  /* 0x0000777039037816 */ /* 0x041fe400000000ff */
[----:B------:R-:W4:Y:S04]  /*92430*/  LDL.LU.64 R10, [R1+0x1578] ;  /* 0x00157800010a7983 */ /* 0x000f280000300a00 */
[----:B------:R0:W-:Y:S04]  /*92440*/  @P5 STG.E.U8 desc[UR44][R8.64], R3 ;  /* 0x0000000308005986 */ /* 0x0001e8000c10112c */
[----:B0-----:R-:W4:Y:S04]  /*92450*/  LDL.LU.64 R8, [R1+0x1568] ;  /* 0x0015680001087983 */ /* 0x001f280000300a00 */
[----:B------:R-:W4:Y:S01]  /*92460*/  LDL.LU R53, [R1+0x3ac] ;  /* 0x0003ac0001357983 */ /* 0x000f220000300800 */
[----:B------:R-:W-:-:S02]  /*92470*/  PRMT R3, R57, 0x7771, RZ ;  /* 0x0000777139037816 */ /* 0x000fc400000000ff */
[----:B------:R-:W-:-:S03]  /*92480*/  LOP3.LUT P3, RZ, R58, 0x8000, RZ, 0xc0, !PT ;  /* 0x000080003aff7812 */ /* 0x000fc6000786c0ff */
[----:B---3--:R0:W-:Y:S04]  /*92490*/  @P6 STG.E.U8 desc[UR44][R54.64], R3 ;  /* 0x0000000336006986 */ /* 0x0081e8000c10112c */
[----:B0-----:R-:W3:Y:S01]  /*924a0*/  LDL.LU.64 R54, [R1+0x1540] ;  /* 0x0015400001367983 */ /* 0x001ee20000300a00 */
[----:B------:R-:W-:-:S03]  /*924b0*/  PRMT R3, R57, 0x7772, RZ ;  /* 0x0000777239037816 */ /* 0x000fc600000000ff */
[----:B------:R-:W3:Y:S04]  /*924c0*/  LDL.LU R59, [R1+0x98] ;  /* 0x00009800013b7983 */ /* 0x000ee80000300800 */
[----:B--2---:R0:W-:Y:S04]  /*924d0*/  @P3 STG.E.U8 desc[UR44][R16.64], R3 ;  /* 0x0000000310003986 */ /* 0x0041e8000c10112c */
[----:B0-----:R-:W2:Y:S01]  /*924e0*/  LDL.LU R16, [R1+0x38c] ;  /* 0x00038c0001107983 */ /* 0x001ea20000300800 */
[----:B------:R-:W-:-:S03]  /*924f0*/  PRMT R3, R57, 0x7773, RZ ;  /* 0x0000777339037816 */ /* 0x000fc600000000ff */
[----:B------:R-:W2:Y:S01]  /*92500*/  LDL.LU.64 R56, [R1+0x1538] ;  /* 0x0015380001387983 */ /* 0x000ea20000300a00 */
[----:B------:R-:W-:Y:S02]  /*92510*/  LOP3.LUT P1, RZ, R58, 0x8000000, RZ, 0xc0, !PT ;  /* 0x080000003aff7812 */ /* 0x000fe4000782c0ff */
[----:B------:R-:W-:Y:S01]  /*92520*/  LOP3.LUT R50, R50, 0xffffdfff, RZ, 0xc0, !PT ;  /* 0xffffdfff32327812 */ /* 0x000fe200078ec0ff */
[----:B------:R-:W2:Y:S04]  /*92530*/  LDL.LU.64 R30, [R1+0x1530] ;  /* 0x00153000011e7983 */ /* 0x000ea80000300a00 */
[----:B------:R-:W2:Y:S04]  /*92540*/  LDL.LU.64 R26, [R1+0x1520] ;  /* 0x00152000011a7983 */ /* 0x000ea80000300a00 */
[----:B------:R-:W2:Y:S02]  /*92550*/  LDL.LU.64 R24, [R1+0x1500] ;  /* 0x0015000001187983 */ /* 0x000ea40000300a00 */
[----:B------:R-:W-:-:S02]  /*92560*/  @P1 LOP3.LUT R50, R50, 0x2000, RZ, 0xfc, !PT ;  /* 0x0000200032321812 */ /* 0x000fc400078efcff */
[----:B------:R-:W-:Y:S01]  /*92570*/  LOP3.LUT P1, RZ, R58, 0x4000000, RZ, 0xc0, !PT ;  /* 0x040000003aff7812 */ /* 0x000fe2000782c0ff */
[----:B------:R-:W2:Y:S01]  /*92580*/  LDL.LU R17, [R1+0x2f0] ;  /* 0x0002f00001117983 */ /* 0x000ea20000300800 */
[----:B------:R-:W-:-:S03]  /*92590*/  LOP3.LUT R50, R50, 0xffffbfff, RZ, 0xc0, !PT ;  /* 0xffffbfff32327812 */ /* 0x000fc600078ec0ff */
[----:B------:R-:W2:Y:S01]  /*925a0*/  LDL.LU.64 R22, [R1+0x14f8] ;  /* 0x0014f80001167983 */ /* 0x000ea20000300a00 */
[C---:B------:R-:W-:Y:S02]  /*925b0*/  LOP3.LUT P4, RZ, R58.reuse, 0x10000, RZ, 0xc0, !PT ;  /* 0x000100003aff7812 */ /* 0x040fe4000788c0ff */
[----:B------:R-:W-:Y:S01]  /*925c0*/  LOP3.LUT P5, RZ, R58, 0x20000, RZ, 0xc0, !PT ;  /* 0x000200003aff7812 */ /* 0x000fe200078ac0ff */
[----:B------:R-:W2:Y:S04]  /*925d0*/  LDL.LU.64 R20, [R1+0x14f0] ;  /* 0x0014f00001147983 */ /* 0x000ea80000300a00 */
[----:B------:R-:W-:Y:S02]  /*925e0*/  @P1 LOP3.LUT R50, R50, 0x4000, RZ, 0xfc, !PT ;  /* 0x0000400032321812 */ /* 0x000fe400078efcff */
[----:B------:R-:W-:-:S02]  /*925f0*/  LOP3.LUT P1, RZ, R58, 0x2000000, RZ, 0xc0, !PT ;  /* 0x020000003aff7812 */ /* 0x000fc4000782c0ff */
        /* <DEDUP_REMOVED lines=15> */
[----:B------:R-:W-:Y:S01]  /*926f0*/  LOP3.LUT P1, RZ, R58, 0x100000, RZ, 0xc0, !PT ;  /* 0x001000003aff7812 */ /* 0x000fe2000782c0ff */
[----:B----4-:R0:W-:Y:S01]  /*92700*/  @P4 STG.E.U8 desc[UR44][R14.64], R3 ;  /* 0x000000030e004986 */ /* 0x0101e2000c10112c */
[----:B------:R-:W-:Y:S02]  /*92710*/  LOP3.LUT R50, R50, 0xffefffff, RZ, 0xc0, !PT ;  /* 0xffefffff32327812 */ /* 0x000fe400078ec0ff */
[C---:B------:R-:W-:Y:S02]  /*92720*/  LOP3.LUT P0, RZ, R58.reuse, 0x10000000, RZ, 0xc0, !PT ;  /* 0x100000003aff7812 */ /* 0x040fe4000780c0ff */
[C---:B------:R-:W-:Y:S02]  /*92730*/  LOP3.LUT P2, RZ, R58.reuse, 0x20000000, RZ, 0xc0, !PT ;  /* 0x200000003aff7812 */ /* 0x040fe4000784c0ff */
[----:B------:R-:W-:-:S05]  /*92740*/  LOP3.LUT P3, RZ, R58, 0x40000000, RZ, 0xc0, !PT ;  /* 0x400000003aff7812 */ /* 0x000fca000786c0ff */
[----:B------:R-:W-:Y:S02]  /*92750*/  @P1 LOP3.LUT R50, R50, 0x100000, RZ, 0xfc, !PT ;  /* 0x0010000032321812 */ /* 0x000fe400078efcff */
[C---:B------:R-:W-:Y:S02]  /*92760*/  LOP3.LUT P1, RZ, R58.reuse, 0x80000, RZ, 0xc0, !PT ;  /* 0x000800003aff7812 */ /* 0x040fe4000782c0ff */
[----:B------:R-:W-:Y:S02]  /*92770*/  LOP3.LUT P4, RZ, R58, 0x80000000, RZ, 0xc0, !PT ;  /* 0x800000003aff7812 */ /* 0x000fe4000788c0ff */
[----:B------:R-:W4:Y:S04]  /*92780*/  LDL.LU R58, [R1+0x2d0] ;  /* 0x0002d000013a7983 */ /* 0x000f280000300800 */
[----:B------:R-:W4:Y:S04]  /*92790*/  LDL.LU.64 R18, [R1+0x14e0] ;  /* 0x0014e00001127983 */ /* 0x000f280000300a00 */
[----:B0-----:R-:W4:Y:S01]  /*927a0*/  LDL.LU.64 R14, [R1+0x14c0] ;  /* 0x0014c000010e7983 */ /* 0x001f220000300a00 */
[----:B------:R-:W-:-:S05]  /*927b0*/  PRMT R3, R53, 0x7770, RZ ;  /* 0x0000777035037816 */ /* 0x000fca00000000ff */
[----:B------:R0:W-:Y:S02]  /*927c0*/  @P5 STG.E.U8 desc[UR44][R12.64], R3 ;  /* 0x000000030c005986 */ /* 0x0001e4000c10112c */
[C---:B0-----:R-:W-:Y:S02]  /*927d0*/  PRMT R3, R53.reuse, 0x7771, RZ ;  /* 0x0000777135037816 */ /* 0x041fe400000000ff */
[----:B------:R-:W4:Y:S04]  /*927e0*/  LDL.LU.64 R12, [R1+0x14b8] ;  /* 0x0014b800010c7983 */ /* 0x000f280000300a00 */
[----:B------:R0:W-:Y:S02]  /*927f0*/  @P6 STG.E.U8 desc[UR44][R10.64], R3 ;  /* 0x000000030a006986 */ /* 0x0001e4000c10112c */
[----:B0-----:R-:W-:-:S02]  /*92800*/  PRMT R3, R53, 0x7772, RZ ;  /* 0x0000777235037816 */ /* 0x001fc400000000ff */
[----:B------:R-:W4:Y:S04]  /*92810*/  LDL.LU.64 R10, [R1+0x14b0] ;  /* 0x0014b000010a7983 */ /* 0x000f280000300a00 */
[----:B------:R0:W-:Y:S01]  /*92820*/  @P1 STG.E.U8 desc[UR44][R8.64], R3 ;  /* 0x0000000308001986 */ /* 0x0001e2000c10112c */
[C---:B------:R-:W-:Y:S02]  /*92830*/  LOP3.LUT P1, RZ, R50.reuse, 0x100000, RZ, 0xc0, !PT ;  /* 0x0010000032ff7812 */ /* 0x040fe4000782c0ff */
[----:B0-----:R-:W-:Y:S01]  /*92840*/  PRMT R3, R53, 0x7773, RZ ;  /* 0x0000777335037816 */ /* 0x001fe200000000ff */
[----:B------:R-:W4:Y:S10]  /*92850*/  LDL.LU.64 R8, [R1+0x14a0] ;  /* 0x0014a00001087983 */ /* 0x000f340000300a00 */
[----:B---3--:R0:W-:Y:S01]  /*92860*/  @P1 STG.E.U8 desc[UR44][R54.64], R3 ;  /* 0x0000000336001986 */ /* 0x0081e2000c10112c */
[----:B------:R-:W-:-:S03]  /*92870*/  LOP3.LUT P1, RZ, R50, 0x80000, RZ, 0xc0, !PT ;  /* 0x0008000032ff7812 */ /* 0x000fc6000782c0ff */
[----:B0-----:R-:W3:Y:S04]  /*92880*/  LDL.LU.64 R54, [R1+0x1480] ;  /* 0x0014800001367983 */ /* 0x001ee80000300a00 */
[----:B------:R-:W3:Y:S01]  /*92890*/  LDL.LU R53, [R1+0x2f4] ;  /* 0x0002f40001357983 */ /* 0x000ee20000300800 */
[----:B--2---:R-:W-:-:S05]  /*928a0*/  PRMT R3, R16, 0x7770, RZ ;  /* 0x0000777010037816 */ /* 0x004fca00000000ff */
[----:B------:R0:W-:Y:S04]  /*928b0*/  @P1 STG.E.U8 desc[UR44][R56.64], R3 ;  /* 0x0000000338001986 */ /* 0x0001e8000c10112c */
        /* <DEDUP_REMOVED lines=17> */
[----:B0-----:R-:W-:Y:S02]  /*929d0*/  PRMT R3, R17, 0x7772, RZ ;  /* 0x0000777211037816 */ /* 0x001fe400000000ff */
[----:B------:R-:W-:-:S09]  /*929e0*/  LOP3.LUT P5, RZ, R59, 0x1, RZ, 0xc0, !PT ;  /* 0x000000013bff7812 */ /* 0x000fd200078ac0ff */
[----:B----4-:R0:W-:Y:S02]  /*929f0*/  @P1 STG.E.U8 desc[UR44][R18.64], R3 ;  /* 0x0000000312001986 */ /* 0x0101e4000c10112c */
[----:B0-----:R-:W-:-:S05]  /*92a00*/  PRMT R3, R17, 0x7773, RZ ;  /* 0x0000777311037816 */ /* 0x001fca00000000ff */
[----:B------:R0:W-:Y:S02]  /*92a10*/  @P0 STG.E.U8 desc[UR44][R14.64], R3 ;  /* 0x000000030e000986 */ /* 0x0001e4000c10112c */
[----:B0-----:R-:W-:Y:S02]  /*92a20*/  PRMT R3, R58, 0x7770, RZ ;  /* 0x000077703a037816 */ /* 0x001fe400000000ff */
[----:B------:R-:W-:-:S03]  /*92a30*/  LOP3.LUT P6, RZ, R59, 0x2, RZ, 0xc0, !PT ;  /* 0x000000023bff7812 */ /* 0x000fc600078cc0ff */
        /* <DEDUP_REMOVED lines=41> */
[----:B------:R-:W2:Y:S04]  /*92cd0*/  LDL.LU R15, [R1+0x2d8] ;  /* 0x0002d800010f7983 */ /* 0x000ea80000300800 */
[----:B------:R-:W2:Y:S04]  /*92ce0*/  LDL.LU.64 R22, [R1+0x1358] ;  /* 0x0013580001167983 */ /* 0x000ea80000300a00 */
[----:B------:R-:W-:Y:S01]  /*92cf0*/  @P1 LOP3.LUT R50, R50, 0x400, RZ, 0xfc, !PT ;  /* 0x0000040032321812 */ /* 0x000fe200078efcff */
[----:B------:R-:W2:Y:S01]  /*92d00*/  LDL.LU.64 R20, [R1+0x1350] ;  /* 0x0013500001147983 */ /* 0x000ea20000300a00 */
[----:B------:R-:W-:-:S02]  /*92d10*/  LOP3.LUT P1, RZ, R59, 0x100, RZ, 0xc0, !PT ;  /* 0x000001003bff7812 */ /* 0x000fc4000782c0ff */
[----:B------:R-:W-:Y:S01]  /*92d20*/  LOP3.LUT R50, R50, 0xfffff7ff, RZ, 0xc0, !PT ;  /* 0xfffff7ff32327812 */ /* 0x000fe200078ec0ff */
[----:B------:R-:W2:Y:S01]  /*92d30*/  LDL.LU.64 R18, [R1+0x1348] ;  /* 0x0013480001127983 */ /* 0x000ea20000300a00 */
[C---:B------:R-:W-:Y:S02]  /*92d40*/  LOP3.LUT P4, RZ, R59.reuse, 0x8, RZ, 0xc0, !PT ;  /* 0x000000083bff7812 */ /* 0x040fe4000788c0ff */
[----:B------:R-:W-:Y:S02]  /*92d50*/  LOP3.LUT P5, RZ, R59, 0x10, RZ, 0xc0, !PT ;  /* 0x000000103bff7812 */ /* 0x000fe400078ac0ff */
[----:B------:R-:W-:-:S05]  /*92d60*/  PRMT R3, R53, 0x7772, RZ ;  /* 0x0000777235037816 */ /* 0x000fca00000000ff */
[----:B------:R-:W-:Y:S02]  /*92d70*/  @P1 LOP3.LUT R50, R50, 0x800, RZ, 0xfc, !PT ;  /* 0x0000080032321812 */ /* 0x000fe400078efcff */
[C---:B------:R-:W-:Y:S02]  /*92d80*/  LOP3.LUT P1, RZ, R59.reuse, 0x80, RZ, 0xc0, !PT ;  /* 0x000000803bff7812 */ /* 0x040fe4000782c0ff */
[----:B------:R-:W-:Y:S01]  /*92d90*/  LOP3.LUT P6, RZ, R59, 0x20, RZ, 0xc0, !PT ;  /* 0x000000203bff7812 */ /* 0x000fe200078cc0ff */
[----:B---3--:R0:W-:Y:S01]  /*92da0*/  @P4 STG.E.U8 desc[UR44][R16.64], R3 ;  /* 0x0000000310004986 */ /* 0x0081e2000c10112c */
[----:B------:R-:W-:Y:S02]  /*92db0*/  LOP3.LUT R50, R50, 0xffffefff, RZ, 0xc0, !PT ;  /* 0xffffefff32327812 */ /* 0x000fe400078ec0ff */
[----:B0-----:R-:W-:Y:S01]  /*92dc0*/  PRMT R3, R53, 0x7773, RZ ;  /* 0x0000777335037816 */ /* 0x001fe200000000ff */
[----:B------:R-:W3:Y:S06]  /*92dd0*/  LDL.LU.64 R16, [R1+0x1328] ;  /* 0x0013280001107983 */ /* 0x000eec0000300a00 */
[----:B------:R-:W-:-:S02]  /*92de0*/  @P1 LOP3.LUT R50, R50, 0x1000, RZ, 0xfc, !PT ;  /* 0x0000100032321812 */ /* 0x000fc400078efcff */
[----:B------:R-:W-:Y:S01]  /*92df0*/  LOP3.LUT P1, RZ, R59, 0x40, RZ, 0xc0, !PT ;  /* 0x000000403bff7812 */ /* 0x000fe2000782c0ff */
[----:B----4-:R0:W-:Y:S02]  /*92e00*/  @P5 STG.E.U8 desc[UR44][R12.64], R3 ;  /* 0x000000030c005986 */ /* 0x0101e4000c10112c */
[C---:B0-----:R-:W-:Y:S02]  /*92e10*/  PRMT R3, R58.reuse, 0x7770, RZ ;  /* 0x000077703a037816 */ /* 0x041fe400000000ff */
[----:B------:R-:W4:Y:S04]  /*92e20*/  LDL.LU.64 R12, [R1+0x1308] ;  /* 0x00130800010c7983 */ /* 0x000f280000300a00 */
[----:B------:R0:W-:Y:S04]  /*92e30*/  @P6 STG.E.U8 desc[UR44][R10.64], R3 ;  /* 0x000000030a006986 */ /* 0x0001e8000c10112c */
[----:B------:R-:W4:Y:S01]  /*92e40*/  LDL.LU R53, [R1+0x2fc] ;  /* 0x0002fc0001357983 */ /* 0x000f220000300800 */
[----:B0-----:R-:W-:-:S03]  /*92e50*/  PRMT R3, R58, 0x7771, RZ ;  /* 0x000077713a037816 */ /* 0x001fc600000000ff */
[----:B------:R-:W4:Y:S04]  /*92e60*/  LDL.LU.64 R10, [R1+0x1300] ;  /* 0x00130000010a7983 */ /* 0x000f280000300a00 */
[----:B------:R0:W-:Y:S01]  /*92e70*/  @P1 STG.E.U8 desc[UR44][R8.64], R3 ;  /* 0x0000000308001986 */ /* 0x0001e2000c10112c */
[----:B------:R-:W-:Y:S02]  /*92e80*/  LOP3.LUT P1, RZ, R50, 0x1000, RZ, 0xc0, !PT ;  /* 0x0000100032ff7812 */ /* 0x000fe4000782c0ff */
[----:B0-----:R-:W-:Y:S01]  /*92e90*/  PRMT R3, R58, 0x7772, RZ ;  /* 0x000077723a037816 */ /* 0x001fe200000000ff */
[----:B------:R-:W4:Y:S10]  /*92ea0*/  LDL.LU.64 R8, [R1+0x12f8] ;  /* 0x0012f80001087983 */ /* 0x000f340000300a00 */
[----:B------:R0:W-:Y:S01]  /*92eb0*/  @P1 STG.E.U8 desc[UR44][R54.64], R3 ;  /* 0x0000000336001986 */ /* 0x0001e2000c10112c */
[----:B------:R-:W-:-:S03]  /*92ec0*/  LOP3.LUT P1, RZ, R50, 0x800, RZ, 0xc0, !PT ;  /* 0x0000080032ff7812 */ /* 0x000fc6000782c0ff */
[----:B0-----:R-:W4:Y:S01]  /*92ed0*/  LDL.LU.64 R54, [R1+0x12e0] ;  /* 0x0012e00001367983 */ /* 0x001f220000300a00 */
[----:B------:R-:W-:-:S09]  /*92ee0*/  PRMT R3, R58, 0x7773, RZ ;  /* 0x000077733a037816 */ /* 0x000fd200000000ff */
[----:B--2---:R0:W-:Y:S04]  /*92ef0*/  @P1 STG.E.U8 desc[UR44][R56.64], R3 ;  /* 0x0000000338001986 */ /* 0x0041e8000c10112c */
[----:B0-----:R-:W2:Y:S01]  /*92f00*/  LDL.LU.64 R56, [R1+0x12d0] ;  /* 0x0012d00001387983 */ /* 0x001ea20000300a00 */
[----:B------:R-:W-:Y:S02]  /*92f10*/  LOP3.LUT P1, RZ, R50, 0x400, RZ, 0xc0, !PT ;  /* 0x0000040032ff7812 */ /* 0x000fe4000782c0ff */
[----:B------:R-:W-:Y:S01]  /*92f20*/  PRMT R3, R14, 0x7770, RZ ;  /* 0x000077700e037816 */ /* 0x000fe200000000ff */
[----:B------:R-:W2:Y:S10]  /*92f30*/  LDL.LU R58, [R1+0x9c] ;  /* 0x00009c00013a7983 */ /* 0x000eb40000300800 */
        /* <DEDUP_REMOVED lines=20> */
[----:B---3--:R0:W-:Y:S01]  /*93080*/  @P0 STG.E.U8 desc[UR44][R16.64], R3 ;  /* 0x0000000310000986 */ /* 0x0081e2000c10112c */
        /* <DEDUP_REMOVED lines=19> */
[----:B------:R-:W4:Y:S01]  /*931c0*/  LDL.LU R20, [R1+0x2b0] ;  /* 0x0002b00001147983 */ /* 0x000f220000300800 */
[----:B------:R-:W-:-:S03]  /*931d0*/  LOP3.LUT P3, RZ, R59, 0x200000, RZ, 0xc0, !PT ;  /* 0x002000003bff7812 */ /* 0x000fc6000786c0ff */
[----:B------:R-:W4:Y:S01]  /*931e0*/  LDL.LU.64 R54, [R1+0x1378] ;  /* 0x0013780001367983 */ /* 0x000f220000300a00 */
        /* <DEDUP_REMOVED lines=16> */
[----:B0-----:R-:W2:Y:S04]  /*932f0*/  LDL.LU.64 R56, [R1+0x1370] ;  /* 0x0013700001387983 */ /* 0x001ea80000300a00 */
[----:B------:R-:W2:Y:S04]  /*93300*/  LDL.LU.64 R30, [R1+0x1368] ;  /* 0x00136800011e7983 */ /* 0x000ea80000300a00 */
[----:B------:R-:W2:Y:S04]  /*93310*/  LDL.LU.64 R26, [R1+0x1390] ;  /* 0x00139000011a7983 */ /* 0x000ea80000300a00 */
[----:B------:R-:W2:Y:S01]  /*93320*/  LDL.LU R21, [R1+0x290] ;  /* 0x0002900001157983 */ /* 0x000ea20000300800 */
[----:B------:R-:W-:-:S02]  /*93330*/  @P1 LOP3.LUT R50, R50, 0x2, RZ, 0xfc, !PT ;  /* 0x0000000232321812 */ /* 0x000fc400078efcff */
[----:B------:R-:W-:Y:S01]  /*93340*/  LOP3.LUT P1, RZ, R59, 0x10000000, RZ, 0xc0, !PT ;  /* 0x100000003bff7812 */ /* 0x000fe2000782c0ff */
[----:B------:R-:W2:Y:S01]  /*93350*/  LDL.LU.64 R24, [R1+0x13c0] ;  /* 0x0013c00001187983 */ /* 0x000ea20000300a00 */
[----:B------:R-:W-:-:S03]  /*93360*/  LOP3.LUT R50, R50, 0xfffffffb, RZ, 0xc0, !PT ;  /* 0xfffffffb32327812 */ /* 0x000fc600078ec0ff */
[----:B------:R-:W2:Y:S01]  /*93370*/  LDL.LU.64 R22, [R1+0x13b8] ;  /* 0x0013b80001167983 */ /* 0x000ea20000300a00 */
[C---:B------:R-:W-:Y:S02]  /*93380*/  LOP3.LUT P4, RZ, R59.reuse, 0x400000, RZ, 0xc0, !PT ;  /* 0x004000003bff7812 */ /* 0x040fe4000788c0ff */
[C---:B------:R-:W-:Y:S01]  /*93390*/  LOP3.LUT P5, RZ, R59.reuse, 0x800000, RZ, 0xc0, !PT ;  /* 0x008000003bff7812 */ /* 0x040fe200078ac0ff */
[----:B------:R-:W2:Y:S04]  /*933a0*/  LDL.LU.64 R18, [R1+0x13b0] ;  /* 0x0013b00001127983 */ /* 0x000ea80000300a00 */
[----:B------:R-:W-:Y:S02]  /*933b0*/  @P1 LOP3.LUT R50, R50, 0x4, RZ, 0xfc, !PT ;  /* 0x0000000432321812 */ /* 0x000fe400078efcff */
[----:B------:R-:W-:-:S02]  /*933c0*/  LOP3.LUT P1, RZ, R59, 0x8000000, RZ, 0xc0, !PT ;  /* 0x080000003bff7812 */ /* 0x000fc4000782c0ff */
[----:B------:R-:W-:Y:S02]  /*933d0*/  LOP3.LUT R50, R50, 0xfffffff7, RZ, 0xc0, !PT ;  /* 0xfffffff732327812 */ /* 0x000fe400078ec0ff */
[----:B------:R-:W-:-:S09]  /*933e0*/  PRMT R3, R53, 0x7771, RZ ;  /* 0x0000777135037816 */ /* 0x000fd200000000ff */
[----:B------:R-:W-:Y:S02]  /*933f0*/  @P1 LOP3.LUT R50, R50, 0x8, RZ, 0xfc, !PT ;  /* 0x0000000832321812 */ /* 0x000fe400078efcff */
[C---:B------:R-:W-:Y:S01]  /*93400*/  LOP3.LUT P1, RZ, R59.reuse, 0x4000000, RZ, 0xc0, !PT ;  /* 0x040000003bff7812 */ /* 0x040fe2000782c0ff */
[----:B---3--:R0:W-:Y:S01]  /*93410*/  @P4 STG.E.U8 desc[UR44][R14.64], R3 ;  /* 0x000000030e004986 */ /* 0x0081e2000c10112c */
[----:B------:R-:W-:Y:S02]  /*93420*/  LOP3.LUT P6, RZ, R59, 0x1000000, RZ, 0xc0, !PT ;  /* 0x010000003bff7812 */ /* 0x000fe400078cc0ff */
[----:B------:R-:W-:Y:S02]  /*93430*/  LOP3.LUT R50, R50, 0xffffffef, RZ, 0xc0, !PT ;  /* 0xffffffef32327812 */ /* 0x000fe400078ec0ff */
[----:B0-----:R-:W-:-:S07]  /*93440*/  PRMT R3, R53, 0x7772, RZ ;  /* 0x0000777235037816 */ /* 0x001fce00000000ff */
[----:B------:R-:W-:Y:S02]  /*93450*/  @P1 LOP3.LUT R50, R50, 0x10, RZ, 0xfc, !PT ;  /* 0x0000001032321812 */ /* 0x000fe400078efcff */
[----:B------:R-:W-:Y:S01]  /*93460*/  LOP3.LUT P1, RZ, R59, 0x2000000, RZ, 0xc0, !PT ;  /* 0x020000003bff7812 */ /* 0x000fe2000782c0ff */
[----:B----4-:R0:W-:Y:S02]  /*93470*/  @P5 STG.E.U8 desc[UR44][R12.64], R3 ;  /* 0x000000030c005986 */ /* 0x0101e4000c10112c */
[----:B0-----:R-:W-:Y:S02]  /*93480*/  PRMT R3, R53, 0x7773, RZ ;  /* 0x0000777335037816 */ /* 0x001fe400000000ff */
[----:B------:R-:W3:Y:S04]  /*93490*/  LDL.LU R53, [R1+0x2b4] ;  /* 0x0002b40001357983 */ /* 0x000ee80000300800 */
[----:B------:R-:W4:Y:S04]  /*934a0*/  LDL.LU.64 R16, [R1+0x13d0] ;  /* 0x0013d00001107983 */ /* 0x000f280000300a00 */
[----:B------:R0:W-:Y:S04]  /*934b0*/  @P6 STG.E.U8 desc[UR44][R10.64], R3 ;  /* 0x000000030a006986 */ /* 0x0001e8000c10112c */
[----:B------:R-:W4:Y:S04]  /*934c0*/  LDL.LU.64 R14, [R1+0x1438] ;  /* 0x00143800010e7983 */ /* 0x000f280000300a00 */
[----:B------:R-:W4:Y:S01]  /*934d0*/  LDL.LU.64 R12, [R1+0x1430] ;  /* 0x00143000010c7983 */ /* 0x000f220000300a00 */
[----:B0-----:R-:W-:-:S03]  /*934e0*/  PRMT R3, R20, 0x7770, RZ ;  /* 0x0000777014037816 */ /* 0x001fc600000000ff */
        /* <DEDUP_REMOVED lines=30> */
[----:B---3--:R-:W-:-:S07]  /*936d0*/  PRMT R3, R53, 0x7770, RZ ;  /* 0x0000777035037816 */ /* 0x008fce00000000ff */
[----:B----4-:R0:W-:Y:S01]  /*936e0*/  @P1 STG.E.U8 desc[UR44][R16.64], R3 ;  /* 0x0000000310001986 */ /* 0x0101e2000c10112c */
        /* <DEDUP_REMOVED lines=22> */
[----:B------:R-:W4:Y:S04]  /*93850*/  LDL.LU.64 R54, [R1+0x14e8] ;  /* 0x0014e80001367983 */ /* 0x000f280000300a00 */
[----:B------:R-:W4:Y:S01]  /*93860*/  LDL.LU R61, [R1+0x298] ;  /* 0x00029800013d7983 */ /* 0x000f220000300800 */
[----:B------:R-:W-:-:S02]  /*93870*/  LOP3.LUT P3, RZ, R58, 0x100, RZ, 0xc0, !PT ;  /* 0x000001003aff7812 */ /* 0x000fc4000786c0ff */
[----:B------:R-:W-:Y:S02]  /*93880*/  PRMT R3, R59, 0x7773, RZ ;  /* 0x000077733b037816 */ /* 0x000fe400000000ff */
[C---:B------:R-:W-:Y:S02]  /*93890*/  LOP3.LUT P4, RZ, R58.reuse, 0x200, RZ, 0xc0, !PT ;  /* 0x000002003aff7812 */ /* 0x040fe4000788c0ff */
        /* <DEDUP_REMOVED lines=15> */
[----:B------:R-:W2:Y:S01]  /*93990*/  LDL.LU.64 R30, [R1+0x1510] ;  /* 0x00151000011e7983 */ /* 0x000ea20000300a00 */
[----:B---3--:R-:W-:-:S05]  /*939a0*/  PRMT R3, R53, 0x7770, RZ ;  /* 0x0000777035037816 */ /* 0x008fca00000000ff */
[----:B------:R0:W-:Y:S04]  /*939b0*/  @P4 STG.E.U8 desc[UR44][R10.64], R3 ;  /* 0x000000030a004986 */ /* 0x0001e8000c10112c */
[----:B0-----:R-:W3:Y:S04]  /*939c0*/  LDL.LU R10, [R1+0x2bc] ;  /* 0x0002bc00010a7983 */ /* 0x001ee80000300800 */
[----:B------:R-:W3:Y:S04]  /*939d0*/  LDL.LU.64 R26, [R1+0x1508] ;  /* 0x00150800011a7983 */ /* 0x000ee80000300a00 */
[----:B------:R-:W3:Y:S04]  /*939e0*/  LDL.LU.64 R24, [R1+0x1528] ;  /* 0x0015280001187983 */ /* 0x000ee80000300a00 */
[----:B------:R-:W3:Y:S04]  /*939f0*/  LDL.LU.64 R22, [R1+0x1560] ;  /* 0x0015600001167983 */ /* 0x000ee80000300a00 */
[----:B------:R-:W3:Y:S04]  /*93a00*/  LDL.LU R11, [R1+0x29c] ;  /* 0x00029c00010b7983 */ /* 0x000ee80000300800 */
[----:B------:R-:W3:Y:S04]  /*93a10*/  LDL.LU.64 R20, [R1+0x1558] ;  /* 0x0015580001147983 */ /* 0x000ee80000300a00 */
[----:B------:R-:W3:Y:S04]  /*93a20*/  LDL.LU.64 R18, [R1+0x1550] ;  /* 0x0015500001127983 */ /* 0x000ee80000300a00 */
[----:B------:R-:W3:Y:S01]  /*93a30*/  LDL.LU.64 R16, [R1+0x1570] ;  /* 0x0015700001107983 */ /* 0x000ee20000300a00 */
[----:B------:R-:W-:-:S04]  /*93a40*/  LOP3.LUT R48, R48, 0xfdffffff, RZ, 0xc0, !PT ;  /* 0xfdffffff30307812 */ /* 0x000fc800078ec0ff */
        /* <DEDUP_REMOVED lines=12> */
[----:B----4-:R0:W-:Y:S02]  /*93b10*/  @P5 STG.E.U8 desc[UR44][R14.64], R3 ;  /* 0x000000030e005986 */ /* 0x0101e4000c10112c */
        /* <DEDUP_REMOVED lines=11> */
[----:B------:R0:W-:Y:S01]  /*93bd0*/  @P1 STG.E.U8 desc[UR44][R54.64], R3 ;  /* 0x0000000336001986 */ /* 0x0001e2000c10112c */
[----:B------:R-:W-:-:S02]  /*93be0*/  LOP3.LUT P1, RZ, R48, 0x8000000, RZ, 0xc0, !PT ;  /* 0x0800000030ff7812 */ /* 0x000fc4000782c0ff */
[----:B0-----:R-:W-:Y:S01]  /*93bf0*/  PRMT R3, R61, 0x7771, RZ ;  /* 0x000077713d037816 */ /* 0x001fe200000000ff */
[----:B------:R-:W4:Y:S04]  /*93c00*/  LDL.LU.64 R54, [R1+0x15c0] ;  /* 0x0015c00001367983 */ /* 0x000f280000300a00 */
[----:B------:R-:W4:Y:S01]  /*93c10*/  LDL.LU R59, [R1+0x270] ;  /* 0x00027000013b7983 */ /* 0x000f220000300800 */
[----:B------:R-:W-:-:S05]  /*93c20*/  LOP3.LUT P0, RZ, R58, 0x200000, RZ, 0xc0, !PT ;  /* 0x002000003aff7812 */ /* 0x000fca000780c0ff */
[----:B--2---:R0:W-:Y:S01]  /*93c30*/  @P1 STG.E.U8 desc[UR44][R56.64], R3 ;  /* 0x0000000338001986 */ /* 0x0041e2000c10112c */
[C---:B------:R-:W-:Y:S02]  /*93c40*/  LOP3.LUT P1, RZ, R48.reuse, 0x4000000, RZ, 0xc0, !PT ;  /* 0x0400000030ff7812 */ /* 0x040fe4000782c0ff */
[----:B0-----:R-:W-:Y:S01]  /*93c50*/  PRMT R3, R61, 0x7772, RZ ;  /* 0x000077723d037816 */ /* 0x001fe200000000ff */
[----:B------:R-:W2:Y:S10]  /*93c60*/  LDL.LU.64 R56, [R1+0x15f8] ;  /* 0x0015f80001387983 */ /* 0x000eb40000300a00 */
[----:B------:R0:W-:Y:S04]  /*93c70*/  @P1 STG.E.U8 desc[UR44][R30.64], R3 ;  /* 0x000000031e001986 */ /* 0x0001e8000c10112c */
[----:B0-----:R-:W2:Y:S04]  /*93c80*/  LDL.LU.64 R30, [R1+0x2b08] ;  /* 0x002b0800011e7983 */ /* 0x001ea80000300a00 */
[----:B------:R-:W2:Y:S01]  /*93c90*/  LDL.LU R53, [R1+0xa0] ;  /* 0x0000a00001357983 */ /* 0x000ea20000300800 */
[----:B------:R-:W-:-:S02]  /*93ca0*/  LOP3.LUT P1, RZ, R48, 0x2000000, RZ, 0xc0, !PT ;  /* 0x0200000030ff7812 */ /* 0x000fc4000782c0ff */
[----:B------:R-:W-:-:S11]  /*93cb0*/  PRMT R3, R61, 0x7773, RZ ;  /* 0x000077733d037816 */ /* 0x000fd600000000ff */
        /* <DEDUP_REMOVED lines=14> */
[----:B------:R0:W-:Y:S04]  /*93da0*/  @P0 STG.E.U8 desc[UR44][R16.64], R3 ;  /* 0x0000000310000986 */ /* 0x0001e8000c10112c */
[----:B0-----:R-:W3:Y:S01]  /*93db0*/  LDL.LU.64 R16, [R1+0x15f0] ;  /* 0x0015f00001107983 */ /* 0x001ee20000300a00 */
[----:B------:R-:W-:Y:S02]  /*93dc0*/  LOP3.LUT R48, R48, 0xffffdfff, RZ, 0xc0, !PT ;  /* 0xffffdfff30307812 */ /* 0x000fe400078ec0ff */
[C---:B------:R-:W-:Y:S02]  /*93dd0*/  LOP3.LUT P2, RZ, R58.reuse, 0x400000, RZ, 0xc0, !PT ;  /* 0x004000003aff7812 */ /* 0x040fe4000784c0ff */
[----:B------:R-:W-:Y:S02]  /*93de0*/  LOP3.LUT P3, RZ, R58, 0x800000, RZ, 0xc0, !PT ;  /* 0x008000003aff7812 */ /* 0x000fe4000786c0ff */
[----:B------:R-:W-:-:S02]  /*93df0*/  PRMT R3, R11, 0x7771, RZ ;  /* 0x000077710b037816 */ /* 0x000fc400000000ff */
[C---:B------:R-:W-:Y:S02]  /*93e00*/  LOP3.LUT P4, RZ, R58.reuse, 0x1000000, RZ, 0xc0, !PT ;  /* 0x010000003aff7812 */ /* 0x040fe4000788c0ff */
[----:B------:R-:W-:-:S05]  /*93e10*/  LOP3.LUT P5, RZ, R58, 0x2000000, RZ, 0xc0, !PT ;  /* 0x020000003aff7812 */ /* 0x000fca00078ac0ff */
[----:B----4-:R0:W-:Y:S01]  /*93e20*/  @P2 STG.E.U8 desc[UR44][R14.64], R3 ;  /* 0x000000030e002986 */ /* 0x0101e2000c10112c */
[----:B------:R-:W-:Y:S02]  /*93e30*/  LOP3.LUT P6, RZ, R58, 0x4000000, RZ, 0xc0, !PT ;  /* 0x040000003aff7812 */ /* 0x000fe400078cc0ff */
[C---:B0-----:R-:W-:Y:S01]  /*93e40*/  PRMT R3, R11.reuse, 0x7772, RZ ;  /* 0x000077720b037816 */ /* 0x041fe200000000ff */
[----:B------:R-:W4:Y:S04]  /*93e50*/  LDL.LU.64 R14, [R1+0x15e8] ;  /* 0x0015e800010e7983 */ /* 0x000f280000300a00 */
[----:B------:R0:W-:Y:S02]  /*93e60*/  @P3 STG.E.U8 desc[UR44][R12.64], R3 ;  /* 0x000000030c003986 */ /* 0x0001e4000c10112c */
[----:B0-----:R-:W-:-:S02]  /*93e70*/  PRMT R3, R11, 0x7773, RZ ;  /* 0x000077730b037816 */ /* 0x001fc400000000ff */
[----:B------:R-:W4:Y:S04]  /*93e80*/  LDL.LU.64 R12, [R1+0x1610] ;  /* 0x00161000010c7983 */ /* 0x000f280000300a00 */
[----:B------:R0:W-:Y:S04]  /*93e90*/  @P4 STG.E.U8 desc[UR44][R8.64], R3 ;  /* 0x0000000308004986 */ /* 0x0001e8000c10112c */
[----:B------:R-:W4:Y:S01]  /*93ea0*/  LDL.LU.64 R10, [R1+0x1640] ;  /* 0x00164000010a7983 */ /* 0x000f220000300a00 */
[----:B0-----:R-:W-:-:S03]  /*93eb0*/  PRMT R3, R59, 0x7770, RZ ;  /* 0x000077703b037816 */ /* 0x001fc600000000ff */
[----:B------:R-:W4:Y:S04]  /*93ec0*/  LDL.LU.64 R8, [R1+0x1638] ;  /* 0x0016380001087983 */ /* 0x000f280000300a00 */
[----:B------:R0:W-:Y:S02]  /*93ed0*/  @P5 STG.E.U8 desc[UR44][R54.64], R3 ;  /* 0x0000000336005986 */ /* 0x0001e4000c10112c */
[----:B0-----:R-:W-:Y:S02]  /*93ee0*/  PRMT R3, R59, 0x7771, RZ ;  /* 0x000077713b037816 */ /* 0x001fe400000000ff */
[----:B------:R-:W-:Y:S02]  /*93ef0*/  LOP3.LUT P3, RZ, R58, 0x8000000, RZ, 0xc0, !PT ;  /* 0x080000003aff7812 */ /* 0x000fe4000786c0ff */
[----:B--2---:R-:W-:-:S13]  /*93f00*/  LOP3.LUT P1, RZ, R53, 0x80, RZ, 0xc0, !PT ;  /* 0x0000008035ff7812 */ /* 0x004fda000782c0ff */
        /* <DEDUP_REMOVED lines=11> */
[----:B------:R-:W-:Y:S01]  /*93fc0*/  LOP3.LUT R48, R48, 0xfffdffff, RZ, 0xc0, !PT ;  /* 0xfffdffff30307812 */ /* 0x000fe200078ec0ff */
[----:B------:R0:W-:Y:S10]  /*93fd0*/  @P6 STG.E.U8 desc[UR44][R56.64], R3 ;  /* 0x0000000338006986 */ /* 0x0001f4000c10112c */
[----:B------:R-:W-:Y:S01]  /*93fe0*/  @P1 LOP3.LUT R48, R48, 0x20000, RZ, 0xfc, !PT ;  /* 0x0002000030301812 */ /* 0x000fe200078efcff */
[----:B0-----:R-:W2:Y:S01]  /*93ff0*/  LDL.LU R56, [R1+0x230] ;  /* 0x0002300001387983 */ /* 0x001ea20000300800 */
[----:B------:R-:W-:-:S02]  /*94000*/  LOP3.LUT P1, RZ, R53, 0x4, RZ, 0xc0, !PT ;  /* 0x0000000435ff7812 */ /* 0x000fc4000782c0ff */
[----:B------:R-:W-:Y:S01]  /*94010*/  LOP3.LUT R48, R48, 0xfffbffff, RZ, 0xc0, !PT ;  /* 0xfffbffff30307812 */ /* 0x000fe200078ec0ff */
[----:B------:R-:W2:Y:S10]  /*94020*/  LDL.LU.64 R54, [R1+0x1630] ;  /* 0x0016300001367983 */ /* 0x000eb40000300a00 */
[----:B------:R-:W-:-:S02]  /*94030*/  @P1 LOP3.LUT R48, R48, 0x40000, RZ, 0xfc, !PT ;  /* 0x0004000030301812 */ /* 0x000fc400078efcff */
[----:B------:R-:W-:Y:S02]  /*94040*/  LOP3.LUT P1, RZ, R53, 0x2, RZ, 0xc0, !PT ;  /* 0x0000000235ff7812 */ /* 0x000fe4000782c0ff */
[----:B------:R-:W-:Y:S02]  /*94050*/  LOP3.LUT R48, R48, 0xfff7ffff, RZ, 0xc0, !PT ;  /* 0xfff7ffff30307812 */ /* 0x000fe400078ec0ff */
[----:B------:R-:W-:-:S09]  /*94060*/  PRMT R3, R59, 0x7772, RZ ;  /* 0x000077723b037816 */ /* 0x000fd200000000ff */
[----:B------:R-:W-:Y:S02]  /*94070*/  @P1 LOP3.LUT R48, R48, 0x80000, RZ, 0xfc, !PT ;  /* 0x0008000030301812 */ /* 0x000fe400078efcff */
[----:B------:R-:W-:Y:S02]  /*94080*/  LOP3.LUT P1, RZ, R53, 0x1, RZ, 0xc0, !PT ;  /* 0x0000000135ff7812 */ /* 0x000fe4000782c0ff */
[----:B------:R-:W-:Y:S01]  /*94090*/  LOP3.LUT R48, R48, 0xffefffff, RZ, 0xc0, !PT ;  /* 0xffefffff30307812 */ /* 0x000fe200078ec0ff */
[----:B---3--:R0:W-:Y:S01]  /*940a0*/  @P3 STG.E.U8 desc[UR44][R16.64], R3 ;  /* 0x0000000310003986 */ /* 0x0081e2000c10112c */
[C---:B------:R-:W-:Y:S02]  /*940b0*/  LOP3.LUT P4, RZ, R58.reuse, 0x10000000, RZ, 0xc0, !PT ;  /* 0x100000003aff7812 */ /* 0x040fe4000788c0ff */
[C---:B------:R-:W-:Y:S02]  /*940c0*/  LOP3.LUT P5, RZ, R58.reuse, 0x20000000, RZ, 0xc0, !PT ;  /* 0x200000003aff7812 */ /* 0x040fe400078ac0ff */
[----:B------:R-:W-:-:S05]  /*940d0*/  LOP3.LUT P6, RZ, R58, 0x40000000, RZ, 0xc0, !PT ;  /* 0x400000003aff7812 */ /* 0x000fca00078cc0ff */
[----:B------:R-:W-:Y:S01]  /*940e0*/  @P1 LOP3.LUT R48, R48, 0x100000, RZ, 0xfc, !PT ;  /* 0x0010000030301812 */ /* 0x000fe200078efcff */
[----:B0-----:R-:W3:Y:S01]  /*940f0*/  LDL.LU R16, [R1+0x274] ;  /* 0x0002740001107983 */ /* 0x001ee20000300800 */
[----:B------:R-:W-:Y:S02]  /*94100*/  LOP3.LUT P1, RZ, R58, 0x80000000, RZ, 0xc0, !PT ;  /* 0x800000003aff7812 */ /* 0x000fe4000782c0ff */
[----:B------:R-:W-:Y:S02]  /*94110*/  PRMT R3, R59, 0x7773, RZ ;  /* 0x000077733b037816 */ /* 0x000fe400000000ff */
[----:B------:R-:W3:Y:S04]  /*94120*/  LDL.LU.64 R58, [R1+0x1650] ;  /* 0x00165000013a7983 */ /* 0x000ee80000300a00 */
[----:B------:R-:W3:Y:S04]  /*94130*/  LDL.LU.64 R60, [R1+0x1690] ;  /* 0x00169000013c7983 */ /* 0x000ee80000300a00 */
[----:B------:R-:W3:Y:S04]  /*94140*/  LDL.LU.64 R26, [R1+0x1688] ;  /* 0x00168800011a7983 */ /* 0x000ee80000300a00 */
[----:B------:R-:W3:Y:S04]  /*94150*/  LDL.LU.64 R24, [R1+0x1680] ;  /* 0x0016800001187983 */ /* 0x000ee80000300a00 */
[----:B------:R-:W3:Y:S04]  /*94160*/  LDL.LU R17, [R1+0x234] ;  /* 0x0002340001117983 */ /* 0x000ee80000300800 */
[----:B------:R-:W3:Y:S04]  /*94170*/  LDL.LU.64 R22, [R1+0x16a8] ;  /* 0x0016a80001167983 */ /* 0x000ee80000300a00 */
[----:B------:R-:W3:Y:S04]  /*94180*/  LDL.LU.64 R20, [R1+0x16e8] ;  /* 0x0016e80001147983 */ /* 0x000ee80000300a00 */
[----:B----4-:R0:W-:Y:S04]  /*94190*/  @P4 STG.E.U8 desc[UR44][R14.64], R3 ;  /* 0x000000030e004986 */ /* 0x0101e8000c10112c */
[----:B------:R-:W4:Y:S04]  /*941a0*/  LDL.LU R57, [R1+0x278] ;  /* 0x0002780001397983 */ /* 0x000f280000300800 */
[----:B------:R-:W4:Y:S04]  /*941b0*/  LDL.LU.64 R18, [R1+0x16e0] ;  /* 0x0016e00001127983 */ /* 0x000f280000300a00 */
[----:B0-----:R-:W4:Y:S01]  /*941c0*/  LDL.LU.64 R14, [R1+0x16d8] ;  /* 0x0016d800010e7983 */ /* 0x001f220000300a00 */
[----:B--2---:R-:W-:-:S05]  /*941d0*/  PRMT R3, R56, 0x7770, RZ ;  /* 0x0000777038037816 */ /* 0x004fca00000000ff */
[----:B------:R0:W-:Y:S02]  /*941e0*/  @P5 STG.E.U8 desc[UR44][R12.64], R3 ;  /* 0x000000030c005986 */ /* 0x0001e4000c10112c */
[C---:B0-----:R-:W-:Y:S02]  /*941f0*/  PRMT R3, R56.reuse, 0x7771, RZ ;  /* 0x0000777138037816 */ /* 0x041fe400000000ff */
[----:B------:R-:W2:Y:S04]  /*94200*/  LDL.LU.64 R12, [R1+0x1720] ;  /* 0x00172000010c7983 */ /* 0x000ea80000300a00 */
[----:B------:R0:W-:Y:S02]  /*94210*/  @P6 STG.E.U8 desc[UR44][R10.64], R3 ;  /* 0x000000030a006986 */ /* 0x0001e4000c10112c */
[----:B0-----:R-:W-:-:S02]  /*94220*/  PRMT R3, R56, 0x7772, RZ ;  /* 0x0000777238037816 */ /* 0x001fc400000000ff */
[----:B------:R-:W2:Y:S04]  /*94230*/  LDL.LU.64 R10, [R1+0x1768] ;  /* 0x00176800010a7983 */ /* 0x000ea80000300a00 */
[----:B------:R0:W-:Y:S01]  /*94240*/  @P1 STG.E.U8 desc[UR44][R8.64], R3 ;  /* 0x0000000308001986 */ /* 0x0001e2000c10112c */
[----:B------:R-:W-:Y:S02]  /*94250*/  LOP3.LUT P1, RZ, R48, 0x100000, RZ, 0xc0, !PT ;  /* 0x0010000030ff7812 */ /* 0x000fe4000782c0ff */
[----:B0-----:R-:W-:Y:S01]  /*94260*/  PRMT R3, R56, 0x7773, RZ ;  /* 0x0000777338037816 */ /* 0x001fe200000000ff */
[----:B------:R-:W2:Y:S10]  /*94270*/  LDL.LU.64 R8, [R1+0x1760] ;  /* 0x0017600001087983 */ /* 0x000eb40000300a00 */
[----:B------:R0:W-:Y:S01]  /*94280*/  @P1 STG.E.U8 desc[UR44][R54.64], R3 ;  /* 0x0000000336001986 */ /* 0x0001e2000c10112c */
[----:B------:R-:W-:-:S03]  /*94290*/  LOP3.LUT P1, RZ, R48, 0x80000, RZ, 0xc0, !PT ;  /* 0x0008000030ff7812 */ /* 0x000fc6000782c0ff */
[----:B0-----:R-:W2:Y:S01]  /*942a0*/  LDL.LU.64 R54, [R1+0x1758] ;  /* 0x0017580001367983 */ /* 0x001ea20000300a00 */
[----:B---3--:R-:W-:-:S03]  /*942b0*/  PRMT R3, R16, 0x7770, RZ ;  /* 0x0000777010037816 */ /* 0x008fc600000000ff */
[----:B------:R-:W3:Y:S06]  /*942c0*/  LDL.LU R56, [R1+0x238] ;  /* 0x0002380001387983 */ /* 0x000eec0000300800 */
[----:B------:R0:W-:Y:S04]  /*942d0*/  @P1 STG.E.U8 desc[UR44][R58.64], R3 ;  /* 0x000000033a001986 */ /* 0x0001e8000c10112c */
[----:B0-----:R-:W3:Y:S01]  /*942e0*/  LDL.LU.64 R58, [R1+0x1750] ;  /* 0x00175000013a7983 */ /* 0x001ee20000300a00 */
        /* <DEDUP_REMOVED lines=19> */
[----:B----4-:R0:W-:Y:S01]  /*94420*/  @P1 STG.E.U8 desc[UR44][R18.64], R3 ;  /* 0x0000000312001986 */ /* 0x0101e2000c10112c */
[----:B------:R-:W-:Y:S02]  /*94430*/  LOP3.LUT P3, RZ, R53, 0x400, RZ, 0xc0, !PT ;  /* 0x0000040035ff7812 */ /* 0x000fe4000786c0ff */
[----:B0-----:R-:W-:-:S05]  /*94440*/  PRMT R3, R17, 0x7773, RZ ;  /* 0x0000777311037816 */ /* 0x001fca00000000ff */
[----:B------:R0:W-:Y:S01]  /*94450*/  @P0 STG.E.U8 desc[UR44][R14.64], R3 ;  /* 0x000000030e000986 */ /* 0x0001e2000c10112c */
[----:B------:R-:W-:Y:S02]  /*94460*/  LOP3.LUT P4, RZ, R53, 0x800, RZ, 0xc0, !PT ;  /* 0x0000080035ff7812 */ /* 0x000fe4000788c0ff */
[----:B0-----:R-:W-:Y:S02]  /*94470*/  PRMT R3, R57, 0x7770, RZ ;  /* 0x0000777039037816 */ /* 0x001fe400000000ff */
[C---:B------:R-:W-:Y:S02]  /*94480*/  LOP3.LUT P5, RZ, R53.reuse, 0x1000, RZ, 0xc0, !PT ;  /* 0x0000100035ff7812 */ /* 0x040fe400078ac0ff */
[----:B------:R-:W-:Y:S01]  /*94490*/  LOP3.LUT P6, RZ, R53, 0x2000, RZ, 0xc0, !PT ;  /* 0x0000200035ff7812 */ /* 0x000fe200078cc0ff */
[----:B--2---:R0:W-:Y:S02]  /*944a0*/  @P2 STG.E.U8 desc[UR44][R12.64], R3 ;  /* 0x000000030c002986 */ /* 0x0041e4000c10112c */
        /* <DEDUP_REMOVED lines=16> */
[----:B------:R-:W-:Y:S01]  /*945b0*/  PRMT R3, R56, 0x7771, RZ ;  /* 0x0000777138037816 */ /* 0x000fe200000000ff */
[----:B------:R-:W4:Y:S01]  /*945c0*/  LDL.LU R57, [R1+0xa4] ;  /* 0x0000a40001397983 */ /* 0x000f220000300800 */
        /* <DEDUP_REMOVED lines=22> */
[----:B------:R-:W-:Y:S02]  /*94730*/  LOP3.LUT R48, R48, 0xfffffbff, RZ, 0xc0, !PT ;  /* 0xfffffbff30307812 */ /* 0x000fe400078ec0ff */
[----:B------:R-:W-:Y:S01]  /*94740*/  LOP3.LUT P4, RZ, R53, 0x8000, RZ, 0xc0, !PT ;  /* 0x0000800035ff7812 */ /* 0x000fe2000788c0ff */
[----:B------:R-:W2:Y:S08]  /*94750*/  LDL.LU.64 R20, [R1+0x1820] ;  /* 0x0018200001147983 */ /* 0x000eb00000300a00 */
[----:B------:R-:W-:-:S02]  /*94760*/  @P1 LOP3.LUT R48, R48, 0x400, RZ, 0xfc, !PT ;  /* 0x0000040030301812 */ /* 0x000fc400078efcff */
[----:B------:R-:W-:Y:S02]  /*94770*/  LOP3.LUT P1, RZ, R53, 0x100000, RZ, 0xc0, !PT ;  /* 0x0010000035ff7812 */ /* 0x000fe4000782c0ff */
[----:B------:R-:W-:Y:S02]  /*94780*/  PRMT R3, R56, 0x7772, RZ ;  /* 0x0000777238037816 */ /* 0x000fe400000000ff */
[----:B------:R-:W-:-:S03]  /*94790*/  LOP3.LUT R48, R48, 0xfffff7ff, RZ, 0xc0, !PT ;  /* 0xfffff7ff30307812 */ /* 0x000fc600078ec0ff */
[----:B---3--:R0:W-:Y:S01]  /*947a0*/  @P4 STG.E.U8 desc[UR44][R14.64], R3 ;  /* 0x000000030e004986 */ /* 0x0081e2000c10112c */
[----:B------:R-:W-:-:S05]  /*947b0*/  LOP3.LUT P5, RZ, R53, 0x10000, RZ, 0xc0, !PT ;  /* 0x0001000035ff7812 */ /* 0x000fca00078ac0ff */
[----:B------:R-:W-:Y:S02]  /*947c0*/  @P1 LOP3.LUT R48, R48, 0x800, RZ, 0xfc, !PT ;  /* 0x0000080030301812 */ /* 0x000fe400078efcff */
[C---:B------:R-:W-:Y:S02]  /*947d0*/  LOP3.LUT P1, RZ, R53.reuse, 0x80000, RZ, 0xc0, !PT ;  /* 0x0008000035ff7812 */ /* 0x040fe4000782c0ff */
[----:B0-----:R-:W-:Y:S02]  /*947e0*/  PRMT R3, R56, 0x7773, RZ ;  /* 0x0000777338037816 */ /* 0x001fe400000000ff */
[----:B------:R-:W3:Y:S01]  /*947f0*/  LDL.LU R56, [R1+0x250] ;  /* 0x0002500001387983 */ /* 0x000ee20000300800 */
[----:B------:R-:W-:-:S03]  /*94800*/  LOP3.LUT P6, RZ, R53, 0x20000, RZ, 0xc0, !PT ;  /* 0x0002000035ff7812 */ /* 0x000fc600078cc0ff */
[----:B------:R-:W3:Y:S01]  /*94810*/  LDL.LU.64 R18, [R1+0x1818] ;  /* 0x0018180001127983 */ /* 0x000ee20000300a00 */
[----:B------:R-:W-:-:S03]  /*94820*/  LOP3.LUT R48, R48, 0xffffefff, RZ, 0xc0, !PT ;  /* 0xffffefff30307812 */ /* 0x000fc600078ec0ff */
[----:B----4-:R0:W-:Y:S01]  /*94830*/  @P5 STG.E.U8 desc[UR44][R12.64], R3 ;  /* 0x000000030c005986 */ /* 0x0101e2000c10112c */
[----:B------:R-:W-:Y:S02]  /*94840*/  @P1 LOP3.LUT R48, R48, 0x1000, RZ, 0xfc, !PT ;  /* 0x0000100030301812 */ /* 0x000fe400078efcff */
[C---:B------:R-:W-:Y:S01]  /*94850*/  LOP3.LUT P1, RZ, R53.reuse, 0x40000, RZ, 0xc0, !PT ;  /* 0x0004000035ff7812 */ /* 0x040fe2000782c0ff */
[----:B------:R-:W4:Y:S01]  /*94860*/  LDL.LU.64 R16, [R1+0x1848] ;  /* 0x0018480001107983 */ /* 0x000f220000300a00 */
[----:B0-----:R-:W-:Y:S02]  /*94870*/  PRMT R3, R22, 0x7770, RZ ;  /* 0x0000777016037816 */ /* 0x001fe400000000ff */
[----:B------:R-:W-:-:S03]  /*94880*/  LOP3.LUT P0, RZ, R53, 0x8000000, RZ, 0xc0, !PT ;  /* 0x0800000035ff7812 */ /* 0x000fc6000780c0ff */
[----:B------:R0:W-:Y:S01]  /*94890*/  @P6 STG.E.U8 desc[UR44][R10.64], R3 ;  /* 0x000000030a006986 */ /* 0x0001e2000c10112c */
[C---:B------:R-:W-:Y:S02]  /*948a0*/  LOP3.LUT P2, RZ, R53.reuse, 0x10000000, RZ, 0xc0, !PT ;  /* 0x1000000035ff7812 */ /* 0x040fe4000784c0ff */
[C---:B------:R-:W-:Y:S02]  /*948b0*/  LOP3.LUT P3, RZ, R53.reuse, 0x20000000, RZ, 0xc0, !PT ;  /* 0x2000000035ff7812 */ /* 0x040fe4000786c0ff */
[C---:B------:R-:W-:Y:S02]  /*948c0*/  LOP3.LUT P4, RZ, R53.reuse, 0x40000000, RZ, 0xc0, !PT ;  /* 0x4000000035ff7812 */ /* 0x040fe4000788c0ff */
[----:B------:R-:W-:Y:S02]  /*948d0*/  LOP3.LUT P5, RZ, R53, 0x80000000, RZ, 0xc0, !PT ;  /* 0x8000000035ff7812 */ /* 0x000fe400078ac0ff */
[----:B------:R-:W4:Y:S01]  /*948e0*/  LDL.LU R53, [R1+0x210] ;  /* 0x0002100001357983 */ /* 0x000f220000300800 */
[----:B0-----:R-:W-:-:S03]  /*948f0*/  PRMT R3, R22, 0x7771, RZ ;  /* 0x0000777116037816 */ /* 0x001fc600000000ff */
[----:B------:R-:W4:Y:S04]  /*94900*/  LDL.LU.64 R14, [R1+0x1880] ;  /* 0x00188000010e7983 */ /* 0x000f280000300a00 */
[----:B------:R0:W-:Y:S01]  /*94910*/  @P1 STG.E.U8 desc[UR44][R8.64], R3 ;  /* 0x0000000308001986 */ /* 0x0001e2000c10112c */
[----:B------:R-:W-:-:S03]  /*94920*/  LOP3.LUT P1, RZ, R48, 0x1000, RZ, 0xc0, !PT ;  /* 0x0000100030ff7812 */ /* 0x000fc6000782c0ff */
[----:B------:R-:W4:Y:S04]  /*94930*/  LDL.LU.64 R12, [R1+0x1878] ;  /* 0x00187800010c7983 */ /* 0x000f280000300a00 */
[----:B------:R-:W4:Y:S01]  /*94940*/  LDL.LU.64 R10, [R1+0x1870] ;  /* 0x00187000010a7983 */ /* 0x000f220000300a00 */
[----:B0-----:R-:W-:-:S03]  /*94950*/  PRMT R3, R22, 0x7772, RZ ;  /* 0x0000777216037816 */ /* 0x001fc600000000ff */
[----:B------:R-:W4:Y:S04]  /*94960*/  LDL.LU.64 R8, [R1+0x18a0] ;  /* 0x0018a00001087983 */ /* 0x000f280000300a00 */
        /* <DEDUP_REMOVED lines=19> */
[----:B---3--:R-:W-:-:S11]  /*94aa0*/  PRMT R3, R56, 0x7770, RZ ;  /* 0x0000777038037816 */ /* 0x008fd600000000ff */
[----:B------:R0:W-:Y:S01]  /*94ab0*/  @P1 STG.E.U8 desc[UR44][R18.64], R3 ;  /* 0x0000000312001986 */ /* 0x0001e2000c10112c */
[----:B------:R-:W-:Y:S02]  /*94ac0*/  LOP3.LUT P1, RZ, R48, 0x20, RZ, 0xc0, !PT ;  /* 0x0000002030ff7812 */ /* 0x000fe4000782c0ff */
[----:B0-----:R-:W-:-:S11]  /*94ad0*/  PRMT R3, R56, 0x7771, RZ ;  /* 0x0000777138037816 */ /* 0x001fd600000000ff */
[----:B----4-:R0:W-:Y:S02]  /*94ae0*/  @P1 STG.E.U8 desc[UR44][R16.64], R3 ;  /* 0x0000000310001986 */ /* 0x0101e4000c10112c */
        /* <DEDUP_REMOVED lines=40> */
[----:B------:R-:W2:Y:S04]  /*94d70*/  LDL.LU R54, [R1+0x258] ;  /* 0x0002580001367983 */ /* 0x000ea80000300800 */
[----:B------:R-:W2:Y:S01]  /*94d80*/  LDL.LU.64 R26, [R1+0x1978] ;  /* 0x00197800011a7983 */ /* 0x000ea20000300a00 */
        /* <DEDUP_REMOVED lines=8> */
[----:B------:R-:W-:Y:S01]  /*94e10*/  @P1 LOP3.LUT R48, R48, 0x4, RZ, 0xfc, !PT ;  /* 0x0000000430301812 */ /* 0x000fe200078efcff */
[----:B------:R-:W2:Y:S01]  /*94e20*/  LDL.LU R56, [R1+0x218] ;  /* 0x0002180001387983 */ /* 0x000ea20000300800 */
        /* <DEDUP_REMOVED lines=9> */
[----:B0-----:R-:W-:Y:S01]  /*94ec0*/  PRMT R3, R53, 0x7772, RZ ;  /* 0x0000777235037816 */ /* 0x001fe200000000ff */
[----:B------:R-:W3:Y:S06]  /*94ed0*/  LDL.LU.64 R16, [R1+0x1a30] ;  /* 0x001a300001107983 */ /* 0x000eec0000300a00 */
[----:B------:R-:W-:-:S02]  /*94ee0*/  @P1 LOP3.LUT R48, R48, 0x10, RZ, 0xfc, !PT ;  /* 0x0000001030301812 */ /* 0x000fc400078efcff */
[----:B------:R-:W-:Y:S01]  /*94ef0*/  LOP3.LUT P1, RZ, R57, 0x20, RZ, 0xc0, !PT ;  /* 0x0000002039ff7812 */ /* 0x000fe2000782c0ff */
[----:B----4-:R0:W-:Y:S02]  /*94f00*/  @P5 STG.E.U8 desc[UR44][R14.64], R3 ;  /* 0x000000030e005986 */ /* 0x0101e4000c10112c */
[----:B0-----:R-:W-:Y:S02]  /*94f10*/  PRMT R3, R53, 0x7773, RZ ;  /* 0x0000777335037816 */ /* 0x001fe400000000ff */
        /* <DEDUP_REMOVED lines=15> */
[----:B------:R-:W-:-:S03]  /*95010*/  PRMT R3, R55, 0x7773, RZ ;  /* 0x0000777337037816 */ /* 0x000fc600000000ff */
[----:B------:R-:W2:Y:S01]  /*95020*/  LDL.LU R55, [R1+0xa8] ;  /* 0x0000a80001377983 */ /* 0x000ea20000300800 */
[----:B------:R-:W-:-:S13]  /*95030*/  LOP3.LUT P1, RZ, R48, 0x4, RZ, 0xc0, !PT ;  /* 0x0000000430ff7812 */ /* 0x000fda000782c0ff */
        /* <DEDUP_REMOVED lines=34> */
[----:B0-----:R-:W2:Y:S01]  /*95260*/  LDL.LU.64 R58, [R1+0x1a98] ;  /* 0x001a9800013a7983 */ /* 0x001ea20000300a00 */
[----:B------:R-:W-:Y:S02]  /*95270*/  LOP3.LUT P1, RZ, R55, 0x1, RZ, 0xc0, !PT ;  /* 0x0000000137ff7812 */ /* 0x000fe4000782c0ff */
[----:B------:R-:W-:Y:S01]  /*95280*/  LOP3.LUT R7, R7, 0xffdfffff, RZ, 0xc0, !PT ;  /* 0xffdfffff07077812 */ /* 0x000fe200078ec0ff */
[----:B------:R-:W3:Y:S04]  /*95290*/  LDL.LU.64 R14, [R1+0x1a90] ;  /* 0x001a9000010e7983 */ /* 0x000ee80000300a00 */
[----:B------:R-:W4:Y:S04]  /*952a0*/  LDL.LU.64 R12, [R1+0x1ab0] ;  /* 0x001ab000010c7983 */ /* 0x000f280000300a00 */
[----:B------:R-:W4:Y:S02]  /*952b0*/  LDL.LU.64 R10, [R1+0x1ae0] ;  /* 0x001ae000010a7983 */ /* 0x000f240000300a00 */
[----:B------:R-:W-:-:S02]  /*952c0*/  @P1 LOP3.LUT R7, R7, 0x200000, RZ, 0xfc, !PT ;  /* 0x0020000007071812 */ /* 0x000fc400078efcff */
[----:B------:R-:W-:Y:S01]  /*952d0*/  LOP3.LUT P1, RZ, R57, 0x80000000, RZ, 0xc0, !PT ;  /* 0x8000000039ff7812 */ /* 0x000fe2000782c0ff */
[----:B------:R-:W3:Y:S01]  /*952e0*/  LDL.LU R54, [R1+0x21c] ;  /* 0x00021c0001367983 */ /* 0x000ee20000300800 */
[----:B------:R-:W-:-:S03]  /*952f0*/  LOP3.LUT R7, R7, 0xffbfffff, RZ, 0xc0, !PT ;  /* 0xffbfffff07077812 */ /* 0x000fc600078ec0ff */
[----:B------:R-:W4:Y:S04]  /*95300*/  LDL.LU.64 R8, [R1+0x1ad8] ;  /* 0x001ad80001087983 */ /* 0x000f280000300a00 */
[----:B------:R-:W4:Y:S04]  /*95310*/  LDL.LU R18, [R1+0x1f0] ;  /* 0x0001f00001127983 */ /* 0x000f280000300800 */
        /* <DEDUP_REMOVED lines=18> */
[C---:B------:R-:W-:Y:S02]  /*95440*/  LOP3.LUT P3, RZ, R57.reuse, 0x100000, RZ, 0xc0, !PT ;  /* 0x0010000039ff7812 */ /* 0x040fe4000786c0ff */
[C---:B------:R-:W-:Y:S02]  /*95450*/  LOP3.LUT P4, RZ, R57.reuse, 0x200000, RZ, 0xc0, !PT ;  /* 0x0020000039ff7812 */ /* 0x040fe4000788c0ff */
[----:B------:R-:W-:-:S02]  /*95460*/  LOP3.LUT P5, RZ, R57, 0x400000, RZ, 0xc0, !PT ;  /* 0x0040000039ff7812 */ /* 0x000fc400078ac0ff */
[----:B------:R-:W-:-:S03]  /*95470*/  LOP3.LUT P6, RZ, R57, 0x800000, RZ, 0xc0, !PT ;  /* 0x0080000039ff7812 */ /* 0x000fc600078cc0ff */
[----:B------:R-:W-:Y:S02]  /*95480*/  @P1 LOP3.LUT R7, R7, 0x10000000, RZ, 0xfc, !PT ;  /* 0x1000000007071812 */ /* 0x000fe400078efcff */
[----:B------:R-:W-:Y:S02]  /*95490*/  LOP3.LUT P1, RZ, R57, 0x1000000, RZ, 0xc0, !PT ;  /* 0x0100000039ff7812 */ /* 0x000fe4000782c0ff */
[----:B------:R-:W4:Y:S01]  /*954a0*/  LDL.LU.64 R56, [R1+0x1ad0] ;  /* 0x001ad00001387983 */ /* 0x000f220000300a00 */
[----:B------:R-:W-:-:S05]  /*954b0*/  PRMT R3, R53, 0x7773, RZ ;  /* 0x0000777335037816 */ /* 0x000fca00000000ff */
[----:B--2---:R0:W-:Y:S04]  /*954c0*/  @P3 STG.E.U8 desc[UR44][R58.64], R3 ;  /* 0x000000033a003986 */ /* 0x0041e8000c10112c */
[----:B0-----:R-:W2:Y:S04]  /*954d0*/  LDL.LU.64 R58, [R1+0x1af0] ;  /* 0x001af000013a7983 */ /* 0x001ea80000300a00 */
[----:B------:R-:W2:Y:S04]  /*954e0*/  LDL.LU.64 R60, [R1+0x1b28] ;  /* 0x001b2800013c7983 */ /* 0x000ea80000300a00 */
[----:B------:R-:W2:Y:S04]  /*954f0*/  LDL.LU.64 R26, [R1+0x1b20] ;  /* 0x001b2000011a7983 */ /* 0x000ea80000300a00 */
[----:B------:R-:W2:Y:S04]  /*95500*/  LDL.LU R19, [R1+0x1b0] ;  /* 0x0001b00001137983 */ /* 0x000ea80000300800 */
[----:B------:R-:W2:Y:S04]  /*95510*/  LDL.LU.64 R24, [R1+0x1b18] ;  /* 0x001b180001187983 */ /* 0x000ea80000300a00 */
[----:B------:R-:W2:Y:S01]  /*95520*/  LDL.LU.64 R22, [R1+0x1b38] ;  /* 0x001b380001167983 */ /* 0x000ea20000300a00 */
[----:B---3--:R-:W-:-:S03]  /*95530*/  PRMT R3, R54, 0x7770, RZ ;  /* 0x0000777036037816 */ /* 0x008fc600000000ff */
[----:B------:R-:W3:Y:S04]  /*95540*/  LDL.LU.64 R20, [R1+0x1b68] ;  /* 0x001b680001147983 */ /* 0x000ee80000300a00 */
[----:B------:R0:W-:Y:S04]  /*95550*/  @P4 STG.E.U8 desc[UR44][R14.64], R3 ;  /* 0x000000030e004986 */ /* 0x0001e8000c10112c */
[----:B------:R-:W3:Y:S04]  /*95560*/  LDL.LU R53, [R1+0x1f4] ;  /* 0x0001f40001357983 */ /* 0x000ee80000300800 */
[----:B------:R-:W3:Y:S01]  /*95570*/  LDL.LU.64 R16, [R1+0x1b60] ;  /* 0x001b600001107983 */ /* 0x000ee20000300a00 */
[----:B0-----:R-:W-:-:S03]  /*95580*/  PRMT R3, R54, 0x7771, RZ ;  /* 0x0000777136037816 */ /* 0x001fc600000000ff */
[----:B------:R-:W3:Y:S04]  /*95590*/  LDL.LU.64 R14, [R1+0x1b58] ;  /* 0x001b5800010e7983 */ /* 0x000ee80000300a00 */
[----:B----4-:R0:W-:Y:S02]  /*955a0*/  @P5 STG.E.U8 desc[UR44][R12.64], R3 ;  /* 0x000000030c005986 */ /* 0x0101e4000c10112c */
[C---:B0-----:R-:W-:Y:S02]  /*955b0*/  PRMT R3, R54.reuse, 0x7772, RZ ;  /* 0x0000777236037816 */ /* 0x041fe400000000ff */
        /* <DEDUP_REMOVED lines=29> */
[----:B---3--:R0:W-:Y:S01]  /*95790*/  @P1 STG.E.U8 desc[UR44][R20.64], R3 ;  /* 0x0000000314001986 */ /* 0x0081e2000c10112c */
        /* <DEDUP_REMOVED lines=26> */
[----:B------:R-:W4:Y:S01]  /*95940*/  LDL.LU R53, [R1+0x1f8] ;  /* 0x0001f80001357983 */ /* 0x000f220000300800 */
[----:B------:R-:W-:-:S03]  /*95950*/  LOP3.LUT P3, RZ, R55, 0x80, RZ, 0xc0, !PT ;  /* 0x0000008037ff7812 */ /* 0x000fc6000786c0ff */
[----:B------:R-:W4:Y:S01]  /*95960*/  LDL.LU.64 R56, [R1+0x1c68] ;  /* 0x001c680001387983 */ /* 0x000f220000300a00 */
[----:B------:R-:W-:-:S03]  /*95970*/  PRMT R3, R54, 0x7772, RZ ;  /* 0x0000777236037816 */ /* 0x000fc600000000ff */
        /* <DEDUP_REMOVED lines=17> */
[----:B------:R-:W-:-:S03]  /*95a90*/  LOP3.LUT R7, R7, 0xfffdffff, RZ, 0xc0, !PT ;  /* 0xfffdffff07077812 */ /* 0x000fc600078ec0ff */
[----:B------:R-:W2:Y:S01]  /*95aa0*/  LDL.LU.64 R48, [R1+0x1cd8] ;  /* 0x001cd80001307983 */ /* 0x000ea20000300a00 */
[----:B------:R-:W-:Y:S02]  /*95ab0*/  @P1 LOP3.LUT R7, R7, 0x20000, RZ, 0xfc, !PT ;  /* 0x0002000007071812 */ /* 0x000fe400078efcff */
[C---:B------:R-:W-:Y:S01]  /*95ac0*/  LOP3.LUT P1, RZ, R55.reuse, 0x4000, RZ, 0xc0, !PT ;  /* 0x0000400037ff7812 */ /* 0x040fe2000782c0ff */
[----:B------:R-:W2:Y:S01]  /*95ad0*/  LDL.LU.64 R26, [R1+0x1d40] ;  /* 0x001d4000011a7983 */ /* 0x000ea20000300a00 */
[----:B------:R-:W-:Y:S02]  /*95ae0*/  LOP3.LUT P4, RZ, R55, 0x100, RZ, 0xc0, !PT ;  /* 0x0000010037ff7812 */ /* 0x000fe4000788c0ff */
[----:B------:R-:W-:Y:S02]  /*95af0*/  LOP3.LUT R7, R7, 0xfffbffff, RZ, 0xc0, !PT ;  /* 0xfffbffff07077812 */ /* 0x000fe400078ec0ff */
[----:B------:R-:W-:Y:S02]  /*95b00*/  LOP3.LUT P5, RZ, R55, 0x200, RZ, 0xc0, !PT ;  /* 0x0000020037ff7812 */ /* 0x000fe400078ac0ff */
[----:B------:R-:W-:-:S05]  /*95b10*/  PRMT R3, R54, 0x7773, RZ ;  /* 0x0000777336037816 */ /* 0x000fca00000000ff */
[----:B------:R-:W-:Y:S02]  /*95b20*/  @P1 LOP3.LUT R7, R7, 0x40000, RZ, 0xfc, !PT ;  /* 0x0004000007071812 */ /* 0x000fe400078efcff */
[----:B------:R-:W-:Y:S01]  /*95b30*/  LOP3.LUT P1, RZ, R55, 0x2000, RZ, 0xc0, !PT ;  /* 0x0000200037ff7812 */ /* 0x000fe2000782c0ff */
[----:B---3--:R4:W-:Y:S01]  /*95b40*/  @P4 STG.E.U8 desc[UR44][R14.64], R3 ;  /* 0x000000030e004986 */ /* 0x0089e2000c10112c */
[----:B------:R-:W-:Y:S02]  /*95b50*/  LOP3.LUT R7, R7, 0xfff7ffff, RZ, 0xc0, !PT ;  /* 0xfff7ffff07077812 */ /* 0x000fe400078ec0ff */
[----:B----4-:R-:W-:-:S09]  /*95b60*/  PRMT R3, R53, 0x7770, RZ ;  /* 0x0000777035037816 */ /* 0x010fd200000000ff */
[----:B------:R-:W-:Y:S02]  /*95b70*/  @P1 LOP3.LUT R7, R7, 0x80000, RZ, 0xfc, !PT ;  /* 0x0008000007071812 */ /* 0x000fe400078efcff */
[C---:B------:R-:W-:Y:S01]  /*95b80*/  LOP3.LUT P1, RZ, R55.reuse, 0x1000, RZ, 0xc0, !PT ;  /* 0x0000100037ff7812 */ /* 0x040fe2000782c0ff */
[----:B------:R0:W-:Y:S01]  /*95b90*/  @P5 STG.E.U8 desc[UR44][R12.64], R3 ;  /* 0x000000030c005986 */ /* 0x0001e2000c10112c */
        /* <DEDUP_REMOVED lines=8> */
[----:B------:R-:W4:Y:S04]  /*95c20*/  LDL.LU.64 R18, [R1+0x28f0] ;  /* 0x0028f00001127983 */ /* 0x000f280000300a00 */
[----:B------:R0:W-:Y:S04]  /*95c30*/  @P6 STG.E.U8 desc[UR44][R10.64], R3 ;  /* 0x000000030a006986 */ /* 0x0001e8000c10112c */
[----:B------:R-:W4:Y:S04]  /*95c40*/  LDL.LU.64 R16, [R1+0x28e8] ;  /* 0x0028e80001107983 */ /* 0x000f280000300a00 */
[----:B------:R-:W4:Y:S01]  /*95c50*/  LDL.LU R54, [R1+0x1bc] ;  /* 0x0001bc0001367983 */ /* 0x000f220000300800 */
[----:B0-----:R-:W-:-:S03]  /*95c60*/  PRMT R3, R53, 0x7772, RZ ;  /* 0x0000777235037816 */ /* 0x001fc600000000ff */
[----:B------:R-:W4:Y:S04]  /*95c70*/  LDL.LU.64 R14, [R1+0x28e0] ;  /* 0x0028e000010e7983 */ /* 0x000f280000300a00 */
[----:B------:R0:W-:Y:S01]  /*95c80*/  @P1 STG.E.U8 desc[UR44][R8.64], R3 ;  /* 0x0000000308001986 */ /* 0x0001e2000c10112c */
[----:B------:R-:W-:-:S03]  /*95c90*/  LOP3.LUT P1, RZ, R7, 0x100000, RZ, 0xc0, !PT ;  /* 0x0010000007ff7812 */ /* 0x000fc6000782c0ff */
[----:B------:R-:W4:Y:S01]  /*95ca0*/  LDL.LU.64 R10, [R1+0x2900] ;  /* 0x00290000010a7983 */ /* 0x000f220000300a00 */
[----:B0-----:R-:W-:-:S03]  /*95cb0*/  PRMT R3, R53, 0x7773, RZ ;  /* 0x0000777335037816 */ /* 0x001fc600000000ff */
[----:B------:R-:W4:Y:S06]  /*95cc0*/  LDL.LU.64 R8, [R1+0x2920] ;  /* 0x0029200001087983 */ /* 0x000f2c0000300a00 */
[----:B------:R0:W-:Y:S01]  /*95cd0*/  @P1 STG.E.U8 desc[UR44][R56.64], R3 ;  /* 0x0000000338001986 */ /* 0x0001e2000c10112c */
[----:B------:R-:W-:Y:S02]  /*95ce0*/  LOP3.LUT P1, RZ, R7, 0x80000, RZ, 0xc0, !PT ;  /* 0x0008000007ff7812 */ /* 0x000fe4000782c0ff */
[----:B0-----:R-:W-:Y:S01]  /*95cf0*/  PRMT R3, R61, 0x7770, RZ ;  /* 0x000077703d037816 */ /* 0x001fe200000000ff */
[----:B------:R-:W4:Y:S10]  /*95d00*/  LDL.LU.64 R56, [R1+0x2918] ;  /* 0x0029180001387983 */ /* 0x000f340000300a00 */
[----:B--2---:R0:W-:Y:S01]  /*95d10*/  @P1 STG.E.U8 desc[UR44][R58.64], R3 ;  /* 0x000000033a001986 */ /* 0x0041e2000c10112c */
[----:B------:R-:W-:-:S03]  /*95d20*/  LOP3.LUT P1, RZ, R7, 0x40000, RZ, 0xc0, !PT ;  /* 0x0004000007ff7812 */ /* 0x000fc6000782c0ff */
[----:B0-----:R-:W2:Y:S01]  /*95d30*/  LDL.LU.64 R58, [R1+0x2910] ;  /* 0x00291000013a7983 */ /* 0x001ea20000300a00 */
[----:B------:R-:W-:-:S03]  /*95d40*/  PRMT R3, R61, 0x7771, RZ ;  /* 0x000077713d037816 */ /* 0x000fc600000000ff */
[----:B------:R-:W2:Y:S06]  /*95d50*/  LDL.LU R13, [R1+0x1d0] ;  /* 0x0001d000010d7983 */ /* 0x000eac0000300800 */
[----:B------:R0:W-:Y:S04]  /*95d60*/  @P1 STG.E.U8 desc[UR44][R24.64], R3 ;  /* 0x0000000318001986 */ /* 0x0001e8000c10112c */
[----:B0-----:R-:W2:Y:S04]  /*95d70*/  LDL.LU.64 R24, [R1+0x2b00] ;  /* 0x002b000001187983 */ /* 0x001ea80000300a00 */
[----:B------:R-:W2:Y:S01]  /*95d80*/  LDL.LU R53, [R1+0xac] ;  /* 0x0000ac0001357983 */ /* 0x000ea20000300800 */
[----:B------:R-:W-:-:S02]  /*95d90*/  LOP3.LUT P1, RZ, R7, 0x20000, RZ, 0xc0, !PT ;  /* 0x0002000007ff7812 */ /* 0x000fc4000782c0ff */
[----:B------:R-:W-:-:S11]  /*95da0*/  PRMT R3, R61, 0x7772, RZ ;  /* 0x000077723d037816 */ /* 0x000fd600000000ff */
[----:B------:R0:W-:Y:S01]  /*95db0*/  @P1 STG.E.U8 desc[UR44][R48.64], R3 ;  /* 0x0000000330001986 */ /* 0x0001e2000c10112c */
[----:B------:R-:W-:Y:S02]  /*95dc0*/  LOP3.LUT P1, RZ, R7, 0x10000, RZ, 0xc0, !PT ;  /* 0x0001000007ff7812 */ /* 0x000fe4000782c0ff */
[----:B0-----:R-:W-:-:S11]  /*95dd0*/  PRMT R3, R61, 0x7773, RZ ;  /* 0x000077733d037816 */ /* 0x001fd600000000ff */
[----:B------:R3:W-:Y:S01]  /*95de0*/  @P1 STG.E.U8 desc[UR44][R26.64], R3 ;  /* 0x000000031a001986 */ /* 0x0007e2000c10112c */
[----:B------:R-:W-:Y:S02]  /*95df0*/  LOP3.LUT P1, RZ, R7, 0x8000, RZ, 0xc0, !PT ;  /* 0x0000800007ff7812 */ /* 0x000fe4000782c0ff */
[----:B---3--:R-:W-:-:S11]  /*95e00*/  PRMT R3, R12, 0x7770, RZ ;  /* 0x000077700c037816 */ /* 0x008fd600000000ff */
[----:B----4-:R0:W-:Y:S01]  /*95e10*/  @P1 STG.E.U8 desc[UR44][R22.64], R3 ;  /* 0x0000000316001986 */ /* 0x0101e2000c10112c */
        /* <DEDUP_REMOVED lines=21> */
[----:B------:R2:W-:Y:S01]  /*95f70*/  @P5 STG.E.U8 desc[UR44][R56.64], R3 ;  /* 0x0000000338005986 */ /* 0x0005e2000c10112c */
[----:B------:R-:W-:Y:S02]  /*95f80*/  LOP3.LUT R7, R7, 0xffffffdf, RZ, 0xc0, !PT ;  /* 0xffffffdf07077812 */ /* 0x000fe400078ec0ff */
[----:B--2---:R-:W-:-:S05]  /*95f90*/  PRMT R3, R13, 0x7770, RZ ;  /* 0x000077700d037816 */ /* 0x004fca00000000ff */
[----:B------:R0:W-:Y:S04]  /*95fa0*/  @P6 STG.E.U8 desc[UR44][R58.64], R3 ;  /* 0x000000033a006986 */ /* 0x0001e8000c10112c */
[----:B0-----:R-:W2:Y:S01]  /*95fb0*/  LDL.LU.64 R58, [R1+0x2928] ;  /* 0x00292800013a7983 */ /* 0x001ea20000300a00 */
[----:B------:R-:W-:-:S03]  /*95fc0*/  LOP3.LUT P1, RZ, R53, 0x40, RZ, 0xc0, !PT ;  /* 0x0000004035ff7812 */ /* 0x000fc6000782c0ff */
[----:B------:R-:W3:Y:S04]  /*95fd0*/  LDL.LU.64 R14, [R1+0x2938] ;  /* 0x00293800010e7983 */ /* 0x000ee80000300a00 */
[----:B------:R-:W4:Y:S04]  /*95fe0*/  LDL.LU.64 R56, [R1+0x2930] ;  /* 0x0029300001387983 */ /* 0x000f280000300a00 */
[----:B------:R-:W4:Y:S02]  /*95ff0*/  LDL.LU.64 R10, [R1+0x28d8] ;  /* 0x0028d800010a7983 */ /* 0x000f240000300a00 */
[----:B------:R-:W-:-:S02]  /*96000*/  @P1 LOP3.LUT R7, R7, 0x20, RZ, 0xfc, !PT ;  /* 0x0000002007071812 */ /* 0x000fc400078efcff */
[----:B------:R-:W4:Y:S01]  /*96010*/  LDL.LU.64 R8, [R1+0x28d0] ;  /* 0x0028d00001087983 */ /* 0x000f220000300a00 */
[----:B------:R-:W-:Y:S02]  /*96020*/  LOP3.LUT P1, RZ, R53, 0x20, RZ, 0xc0, !PT ;  /* 0x0000002035ff7812 */ /* 0x000fe4000782c0ff */
[----:B------:R-:W-:Y:S01]  /*96030*/  LOP3.LUT R7, R7, 0xffffffbf, RZ, 0xc0, !PT ;  /* 0xffffffbf07077812 */ /* 0x000fe200078ec0ff */
[----:B------:R-:W4:Y:S10]  /*96040*/  LDL.LU R22, [R1+0x1a0] ;  /* 0x0001a00001167983 */ /* 0x000f340000300800 */
[----:B------:R-:W-:-:S02]  /*96050*/  @P1 LOP3.LUT R7, R7, 0x40, RZ, 0xfc, !PT ;  /* 0x0000004007071812 */ /* 0x000fc400078efcff */
        /* <DEDUP_REMOVED lines=27> */
[----:B------:R-:W2:Y:S04]  /*96210*/  LDL.LU R23, [R1+0x1d4] ;  /* 0x0001d40001177983 */ /* 0x000ea80000300800 */
[----:B------:R-:W2:Y:S04]  /*96220*/  LDL.LU.64 R48, [R1+0x2888] ;  /* 0x0028880001307983 */ /* 0x000ea80000300a00 */
[----:B------:R-:W2:Y:S04]  /*96230*/  LDL.LU.64 R60, [R1+0x2878] ;  /* 0x00287800013c7983 */ /* 0x000ea80000300a00 */
[----:B------:R-:W2:Y:S01]  /*96240*/  LDL.LU.64 R26, [R1+0x2870] ;  /* 0x00287000011a7983 */ /* 0x000ea20000300a00 */
[----:B------:R-:W-:-:S03]  /*96250*/  PRMT R3, R13, 0x7772, RZ ;  /* 0x000077720d037816 */ /* 0x000fc600000000ff */
[----:B------:R-:W2:Y:S04]  /*96260*/  LDL.LU.64 R20, [R1+0x2868] ;  /* 0x0028680001147983 */ /* 0x000ea80000300a00 */
[----:B---3--:R0:W-:Y:S02]  /*96270*/  @P4 STG.E.U8 desc[UR44][R14.64], R3 ;  /* 0x000000030e004986 */ /* 0x0081e4000c10112c */
[----:B0-----:R-:W-:-:S05]  /*96280*/  PRMT R3, R13, 0x7773, RZ ;  /* 0x000077730d037816 */ /* 0x001fca00000000ff */
[----:B----4-:R0:W-:Y:S04]  /*96290*/  @P5 STG.E.U8 desc[UR44][R56.64], R3 ;  /* 0x0000000338005986 */ /* 0x0101e8000c10112c */
[----:B0-----:R-:W3:Y:S04]  /*962a0*/  LDL.LU R56, [R1+0x1a4] ;  /* 0x0001a40001387983 */ /* 0x001ee80000300800 */
[----:B------:R-:W4:Y:S04]  /*962b0*/  LDL.LU.64 R18, [R1+0x2860] ;  /* 0x0028600001127983 */ /* 0x000f280000300a00 */
[----:B------:R-:W4:Y:S01]  /*962c0*/  LDL.LU.64 R16, [R1+0x2880] ;  /* 0x0028800001107983 */ /* 0x000f220000300a00 */
[----:B------:R-:W-:-:S03]  /*962d0*/  PRMT R3, R22, 0x7770, RZ ;  /* 0x0000777016037816 */ /* 0x000fc600000000ff */
[----:B------:R-:W4:Y:S04]  /*962e0*/  LDL.LU R57, [R1+0x1d8] ;  /* 0x0001d80001397983 */ /* 0x000f280000300800 */
[----:B------:R-:W4:Y:S04]  /*962f0*/  LDL.LU.64 R14, [R1+0x28a0] ;  /* 0x0028a000010e7983 */ /* 0x000f280000300a00 */
[----:B------:R0:W-:Y:S04]  /*96300*/  @P6 STG.E.U8 desc[UR44][R10.64], R3 ;  /* 0x000000030a006986 */ /* 0x0001e8000c10112c */
[----:B------:R-:W4:Y:S01]  /*96310*/  LDL.LU.64 R12, [R1+0x2898] ;  /* 0x00289800010c7983 */ /* 0x000f220000300a00 */
        /* <DEDUP_REMOVED lines=34> */
[----:B------:R0:W-:Y:S02]  /*96540*/  @P1 STG.E.U8 desc[UR44][R16.64], R3 ;  /* 0x0000000310001986 */ /* 0x0001e4000c10112c */
[----:B0-----:R-:W-:-:S05]  /*96550*/  PRMT R3, R56, 0x7772, RZ ;  /* 0x0000777238037816 */ /* 0x001fca00000000ff */
[----:B------:R0:W-:Y:S02]  /*96560*/  @P0 STG.E.U8 desc[UR44][R14.64], R3 ;  /* 0x000000030e000986 */ /* 0x0001e4000c10112c */
[----:B0-----:R-:W-:Y:S02]  /*96570*/  PRMT R3, R56, 0x7773, RZ ;  /* 0x0000777338037816 */ /* 0x001fe400000000ff */
[----:B------:R-:W3:Y:S04]  /*96580*/  LDL.LU.64 R14, [R1+0x2858] ;  /* 0x00285800010e7983 */ /* 0x000ee80000300a00 */
[----:B------:R0:W-:Y:S02]  /*96590*/  @P2 STG.E.U8 desc[UR44][R12.64], R3 ;  /* 0x000000030c002986 */ /* 0x0001e4000c10112c */
[----:B0-----:R-:W-:-:S05]  /*965a0*/  PRMT R3, R57, 0x7770, RZ ;  /* 0x0000777039037816 */ /* 0x001fca00000000ff */
[----:B------:R0:W-:Y:S02]  /*965b0*/  @P3 STG.E.U8 desc[UR44][R10.64], R3 ;  /* 0x000000030a003986 */ /* 0x0001e4000c10112c */
[----:B0-----:R-:W-:-:S05]  /*965c0*/  PRMT R3, R57, 0x7771, RZ ;  /* 0x0000777139037816 */ /* 0x001fca00000000ff */
[----:B------:R0:W-:Y:S02]  /*965d0*/  @P4 STG.E.U8 desc[UR44][R8.64], R3 ;  /* 0x0000000308004986 */ /* 0x0001e4000c10112c */
[----:B0-----:R-:W-:-:S05]  /*965e0*/  PRMT R3, R57, 0x7772, RZ ;  /* 0x0000777239037816 */ /* 0x001fca00000000ff */
[----:B------:R0:W-:Y:S02]  /*965f0*/  @P5 STG.E.U8 desc[UR44][R54.64], R3 ;  /* 0x0000000336005986 */ /* 0x0001e4000c10112c */
[----:B0-----:R-:W-:Y:S02]  /*96600*/  PRMT R3, R57, 0x7773, RZ ;  /* 0x0000777339037816 */ /* 0x001fe400000000ff */
[----:B------:R-:W4:Y:S04]  /*96610*/  LDL.LU.64 R56, [R1+0x2850] ;  /* 0x0028500001387983 */ /* 0x000f280000300a00 */
[----:B------:R-:W4:Y:S04]  /*96620*/  LDL.LU.64 R12, [R1+0x2848] ;  /* 0x00284800010c7983 */ /* 0x000f280000300a00 */
[----:B------:R-:W3:Y:S01]  /*96630*/  LDL.LU R11, [R1+0x1a8] ;  /* 0x0001a800010b7983 */ /* 0x000ee20000300800 */
[----:B------:R-:W-:-:S02]  /*96640*/  LOP3.LUT P6, RZ, R53, 0x1000, RZ, 0xc0, !PT ;  /* 0x0000100035ff7812 */ /* 0x000fc400078cc0ff */
[C---:B------:R-:W-:Y:S02]  /*96650*/  LOP3.LUT P3, RZ, R53.reuse, 0x2000, RZ, 0xc0, !PT ;  /* 0x0000200035ff7812 */ /* 0x040fe4000786c0ff */
[----:B------:R-:W-:-:S09]  /*96660*/  LOP3.LUT P4, RZ, R53, 0x4000, RZ, 0xc0, !PT ;  /* 0x0000400035ff7812 */ /* 0x000fd2000788c0ff */
[----:B--2---:R0:W-:Y:S04]  /*96670*/  @P6 STG.E.U8 desc[UR44][R58.64], R3 ;  /* 0x000000033a006986 */ /* 0x0041e8000c10112c */
[----:B0-----:R-:W2:Y:S04]  /*96680*/  LDL.LU.64 R58, [R1+0x2840] ;  /* 0x00284000013a7983 */ /* 0x001ea80000300a00 */
[----:B------:R-:W2:Y:S04]  /*96690*/  LDL.LU.64 R8, [R1+0x2808] ;  /* 0x0028080001087983 */ /* 0x000ea80000300a00 */
[----:B------:R-:W2:Y:S04]  /*966a0*/  LDL.LU.64 R54, [R1+0x27f8] ;  /* 0x0027f80001367983 */ /* 0x000ea80000300a00 */
[----:B------:R-:W2:Y:S01]  /*966b0*/  LDL.LU R20, [R1+0x1dc] ;  /* 0x0001dc0001147983 */ /* 0x000ea20000300800 */
[----:B------:R-:W-:-:S02]  /*966c0*/  LOP3.LUT P1, RZ, R53, 0x2000000, RZ, 0xc0, !PT ;  /* 0x0200000035ff7812 */ /* 0x000fc4000782c0ff */
[----:B------:R-:W-:Y:S02]  /*966d0*/  LOP3.LUT R5, R5, 0xdfffffff, RZ, 0xc0, !PT ;  /* 0xdfffffff05057812 */ /* 0x000fe400078ec0ff */
[----:B---3--:R-:W-:-:S05]  /*966e0*/  PRMT R3, R11, 0x7770, RZ ;  /* 0x000077700b037816 */ /* 0x008fca00000000ff */
[----:B------:R0:W-:Y:S02]  /*966f0*/  @P3 STG.E.U8 desc[UR44][R14.64], R3 ;  /* 0x000000030e003986 */ /* 0x0001e4000c10112c */
[----:B0-----:R-:W-:-:S05]  /*96700*/  PRMT R3, R11, 0x7771, RZ ;  /* 0x000077710b037816 */ /* 0x001fca00000000ff */
[----:B----4-:R0:W-:Y:S04]  /*96710*/  @P4 STG.E.U8 desc[UR44][R56.64], R3 ;  /* 0x0000000338004986 */ /* 0x0101e8000c10112c */
[----:B0-----:R-:W3:Y:S01]  /*96720*/  LDL.LU.64 R56, [R1+0x27f0] ;  /* 0x0027f00001387983 */ /* 0x001ee20000300a00 */
[----:B------:R-:W-:Y:S02]  /*96730*/  @P1 LOP3.LUT R5, R5, 0x20000000, RZ, 0xfc, !PT ;  /* 0x2000000005051812 */ /* 0x000fe400078efcff */
[----:B------:R-:W-:Y:S01]  /*96740*/  LOP3.LUT P1, RZ, R53, 0x1000000, RZ, 0xc0, !PT ;  /* 0x0100000035ff7812 */ /* 0x000fe2000782c0ff */
[----:B------:R-:W4:Y:S01]  /*96750*/  LDL.LU.64 R26, [R1+0x27e8] ;  /* 0x0027e800011a7983 */ /* 0x000f220000300a00 */
[----:B------:R-:W-:Y:S02]  /*96760*/  LOP3.LUT R5, R5, 0xbfffffff, RZ, 0xc0, !PT ;  /* 0xbfffffff05057812 */ /* 0x000fe400078ec0ff */
[----:B------:R-:W-:Y:S01]  /*96770*/  LOP3.LUT R7, R7, 0xfffffffe, RZ, 0xc0, !PT ;  /* 0xfffffffe07077812 */ /* 0x000fe200078ec0ff */
[----:B------:R-:W4:Y:S04]  /*96780*/  LDL.LU R21, [R1+0x1ac] ;  /* 0x0001ac0001157983 */ /* 0x000f280000300800 */
[----:B------:R-:W4:Y:S04]  /*96790*/  LDL.LU.64 R48, [R1+0x27e0] ;  /* 0x0027e00001307983 */ /* 0x000f280000300a00 */
[----:B------:R-:W-:Y:S01]  /*967a0*/  @P1 LOP3.LUT R5, R5, 0x40000000, RZ, 0xfc, !PT ;  /* 0x4000000005051812 */ /* 0x000fe200078efcff */
[----:B------:R-:W4:Y:S01]  /*967b0*/  LDL.LU.64 R60, [R1+0x2800] ;  /* 0x00280000013c7983 */ /* 0x000f220000300a00 */
[----:B------:R-:W-:-:S02]  /*967c0*/  LOP3.LUT P1, RZ, R53, 0x800000, RZ, 0xc0, !PT ;  /* 0x0080000035ff7812 */ /* 0x000fc4000782c0ff */
[----:B------:R-:W-:Y:S01]  /*967d0*/  LOP3.LUT R5, R5, 0x7fffffff, RZ, 0xc0, !PT ;  /* 0x7fffffff05057812 */ /* 0x000fe200078ec0ff */
[----:B------:R-:W4:Y:S01]  /*967e0*/  LDL.LU.64 R22, [R1+0x2820] ;  /* 0x0028200001167983 */ /* 0x000f220000300a00 */
[C---:B------:R-:W-:Y:S02]  /*967f0*/  LOP3.LUT P5, RZ, R53.reuse, 0x8000, RZ, 0xc0, !PT ;  /* 0x0000800035ff7812 */ /* 0x040fe400078ac0ff */
[----:B------:R-:W-:Y:S01]  /*96800*/  LOP3.LUT P6, RZ, R53, 0x10000, RZ, 0xc0, !PT ;  /* 0x0001000035ff7812 */ /* 0x000fe200078cc0ff */
[----:B------:R-:W4:Y:S06]  /*96810*/  LDL.LU.64 R18, [R1+0x2818] ;  /* 0x0028180001127983 */ /* 0x000f2c0000300a00 */
[----:B------:R-:W-:-:S02]  /*96820*/  @P1 LOP3.LUT R5, R5, 0x80000000, RZ, 0xfc, !PT ;  /* 0x8000000005051812 */ /* 0x000fc400078efcff */
[----:B------:R-:W-:-:S13]  /*96830*/  LOP3.LUT P1, RZ, R53, 0x400000, RZ, 0xc0, !PT ;  /* 0x0040000035ff7812 */ /* 0x000fda000782c0ff */
        /* <DEDUP_REMOVED lines=9> */
[----:B------:R-:W-:-:S09]  /*968d0*/  PRMT R3, R11, 0x7772, RZ ;  /* 0x000077720b037816 */ /* 0x000fd200000000ff */
[----:B------:R-:W-:Y:S02]  /*968e0*/  @P1 LOP3.LUT R7, R7, 0x8, RZ, 0xfc, !PT ;  /* 0x0000000807071812 */ /* 0x000fe400078efcff */
[----:B------:R-:W-:Y:S01]  /*968f0*/  LOP3.LUT P1, RZ, R53, 0x40000, RZ, 0xc0, !PT ;  /* 0x0004000035ff7812 */ /* 0x000fe2000782c0ff */
[----:B------:R0:W-:Y:S01]  /*96900*/  @P5 STG.E.U8 desc[UR44][R12.64], R3 ;  /* 0x000000030c005986 */ /* 0x0001e2000c10112c */
[----:B------:R-:W-:Y:S02]  /*96910*/  LOP3.LUT R7, R7, 0xffffffef, RZ, 0xc0, !PT ;  /* 0xffffffef07077812 */ /* 0x000fe400078ec0ff */
[----:B0-----:R-:W-:-:S09]  /*96920*/  PRMT R3, R11, 0x7773, RZ ;  /* 0x000077730b037816 */ /* 0x001fd200000000ff */
[----:B------:R-:W-:Y:S02]  /*96930*/  @P1 LOP3.LUT R7, R7, 0x10, RZ, 0xfc, !PT ;  /* 0x0000001007071812 */ /* 0x000fe400078efcff */
[----:B------:R-:W-:Y:S01]  /*96940*/  LOP3.LUT P1, RZ, R53, 0x20000, RZ, 0xc0, !PT ;  /* 0x0002000035ff7812 */ /* 0x000fe2000782c0ff */
[----:B--2---:R0:W-:Y:S04]  /*96950*/  @P6 STG.E.U8 desc[UR44][R58.64], R3 ;  /* 0x000000033a006986 */ /* 0x0041e8000c10112c */
[----:B0-----:R-:W2:Y:S01]  /*96960*/  LDL.LU R59, [R1+0x190] ;  /* 0x00019000013b7983 */ /* 0x001ea20000300800 */
[----:B------:R-:W-:-:S03]  /*96970*/  PRMT R3, R20, 0x7770, RZ ;  /* 0x0000777014037816 */ /* 0x000fc600000000ff */
[----:B------:R-:W2:Y:S04]  /*96980*/  LDL.LU.64 R16, [R1+0x2810] ;  /* 0x0028100001107983 */ /* 0x000ea80000300a00 */
[----:B------:R-:W2:Y:S04]  /*96990*/  LDL.LU.64 R14, [R1+0x2828] ;  /* 0x00282800010e7983 */ /* 0x000ea80000300a00 */
[----:B------:R0:W-:Y:S01]  /*969a0*/  @P1 STG.E.U8 desc[UR44][R8.64], R3 ;  /* 0x0000000308001986 */ /* 0x0001e2000c10112c */
[----:B------:R-:W-:-:S03]  /*969b0*/  LOP3.LUT P1, RZ, R7, 0x10, RZ, 0xc0, !PT ;  /* 0x0000001007ff7812 */ /* 0x000fc6000782c0ff */
[----:B------:R-:W2:Y:S01]  /*969c0*/  LDL.LU.64 R12, [R1+0x2838] ;  /* 0x00283800010c7983 */ /* 0x000ea20000300a00 */
[C---:B------:R-:W-:Y:S02]  /*969d0*/  LOP3.LUT P0, RZ, R53.reuse, 0x4000000, RZ, 0xc0, !PT ;  /* 0x0400000035ff7812 */ /* 0x040fe4000780c0ff */
[C---:B------:R-:W-:Y:S02]  /*969e0*/  LOP3.LUT P2, RZ, R53.reuse, 0x8000000, RZ, 0xc0, !PT ;  /* 0x0800000035ff7812 */ /* 0x040fe4000784c0ff */
[C---:B------:R-:W-:Y:S02]  /*969f0*/  LOP3.LUT P3, RZ, R53.reuse, 0x10000000, RZ, 0xc0, !PT ;  /* 0x1000000035ff7812 */ /* 0x040fe4000786c0ff */
[C---:B------:R-:W-:Y:S02]  /*96a00*/  LOP3.LUT P4, RZ, R53.reuse, 0x20000000, RZ, 0xc0, !PT ;  /* 0x2000000035ff7812 */ /* 0x040fe4000788c0ff */
[C---:B------:R-:W-:Y:S02]  /*96a10*/  LOP3.LUT P5, RZ, R53.reuse, 0x40000000, RZ, 0xc0, !PT ;  /* 0x4000000035ff7812 */ /* 0x040fe400078ac0ff */
[----:B------:R-:W-:-:S02]  /*96a20*/  LOP3.LUT P6, RZ, R53, 0x80000000, RZ, 0xc0, !PT ;  /* 0x8000000035ff7812 */ /* 0x000fc400078cc0ff */
[----:B0-----:R-:W-:Y:S01]  /*96a30*/  PRMT R3, R20, 0x7771, RZ ;  /* 0x0000777114037816 */ /* 0x001fe200000000ff */
[----:B------:R-:W2:Y:S04]  /*96a40*/  LDL.LU R53, [R1+0x170] ;  /* 0x0001700001357983 */ /* 0x000ea80000300800 */
[----:B------:R-:W2:Y:S04]  /*96a50*/  LDL.LU.64 R10, [R1+0x2830] ;  /* 0x00283000010a7983 */ /* 0x000ea80000300a00 */
[----:B------:R0:W-:Y:S01]  /*96a60*/  @P1 STG.E.U8 desc[UR44][R54.64], R3 ;  /* 0x0000000336001986 */ /* 0x0001e2000c10112c */
[----:B------:R-:W-:-:S03]  /*96a70*/  LOP3.LUT P1, RZ, R7, 0x8, RZ, 0xc0, !PT ;  /* 0x0000000807ff7812 */ /* 0x000fc6000782c0ff */
[----:B------:R-:W2:Y:S04]  /*96a80*/  LDL.LU.64 R8, [R1+0x2790] ;  /* 0x0027900001087983 */ /* 0x000ea80000300a00 */
[----:B0-----:R-:W2:Y:S01]  /*96a90*/  LDL.LU.64 R54, [R1+0x2778] ;  /* 0x0027780001367983 */ /* 0x001ea20000300a00 */
[----:B------:R-:W-:-:S03]  /*96aa0*/  PRMT R3, R20, 0x7772, RZ ;  /* 0x0000777214037816 */ /* 0x000fc600000000ff */
[----:B------:R-:W2:Y:S04]  /*96ab0*/  LDL.LU R58, [R1+0xb0] ;  /* 0x0000b000013a7983 */ /* 0x000ea80000300800 */
[----:B---3--:R0:W-:Y:S04]  /*96ac0*/  @P1 STG.E.U8 desc[UR44][R56.64], R3 ;  /* 0x0000000338001986 */ /* 0x0081e8000c10112c */
[----:B0-----:R-:W3:Y:S01]  /*96ad0*/  LDL.LU.64 R56, [R1+0x2760] ;  /* 0x0027600001387983 */ /* 0x001ee20000300a00 */
[----:B------:R-:W-:Y:S02]  /*96ae0*/  LOP3.LUT P1, RZ, R7, 0x4, RZ, 0xc0, !PT ;  /* 0x0000000407ff7812 */ /* 0x000fe4000782c0ff */
[----:B------:R-:W-:-:S11]  /*96af0*/  PRMT R3, R20, 0x7773, RZ ;  /* 0x0000777314037816 */ /* 0x000fd600000000ff */
[----:B----4-:R0:W-:Y:S01]  /*96b00*/  @P1 STG.E.U8 desc[UR44][R26.64], R3 ;  /* 0x000000031a001986 */ /* 0x0101e2000c10112c */
[----:B------:R-:W-:Y:S02]  /*96b10*/  LOP3.LUT P1, RZ, R7, 0x2, RZ, 0xc0, !PT ;  /* 0x0000000207ff7812 */ /* 0x000fe4000782c0ff */
[----:B0-----:R-:W-:Y:S01]  /*96b20*/  PRMT R3, R21, 0x7770, RZ ;  /* 0x0000777015037816 */ /* 0x001fe200000000ff */
[----:B------:R-:W4:Y:S10]  /*96b30*/  LDL.LU.64 R26, [R1+0x2af8] ;  /* 0x002af800011a7983 */ /* 0x000f340000300a00 */
        /* <DEDUP_REMOVED lines=11> */
[----:B--2---:R-:W-:-:S11]  /*96bf0*/  PRMT R3, R59, 0x7770, RZ ;  /* 0x000077703b037816 */ /* 0x004fd600000000ff */
        /* <DEDUP_REMOVED lines=12> */
[----:B---3--:R0:W-:Y:S04]  /*96cc0*/  @P6 STG.E.U8 desc[UR44][R56.64], R3 ;  /* 0x0000000338006986 */ /* 0x0081e8000c10112c */
[----:B0-----:R-:W2:Y:S04]  /*96cd0*/  LDL.LU.64 R56, [R1+0x2758] ;  /* 0x0027580001387983 */ /* 0x001ea80000300a00 */
[----:B------:R-:W3:Y:S04]  /*96ce0*/  LDL.LU.64 R14, [R1+0x2740] ;  /* 0x00274000010e7983 */ /* 0x000ee80000300a00 */
[----:B------:R-:W4:Y:S04]  /*96cf0*/  LDL.LU.64 R12, [R1+0x2720] ;  /* 0x00272000010c7983 */ /* 0x000f280000300a00 */
[----:B------:R-:W4:Y:S04]  /*96d00*/  LDL.LU.64 R10, [R1+0x2718] ;  /* 0x00271800010a7983 */ /* 0x000f280000300a00 */
[----:B------:R-:W3:Y:S04]  /*96d10*/  LDL.LU R59, [R1+0x194] ;  /* 0x00019400013b7983 */ /* 0x000ee80000300800 */
[----:B------:R-:W4:Y:S04]  /*96d20*/  LDL.LU.64 R8, [R1+0x2710] ;  /* 0x0027100001087983 */ /* 0x000f280000300a00 */
[----:B------:R-:W4:Y:S01]  /*96d30*/  LDL.LU R18, [R1+0x174] ;  /* 0x0001740001127983 */ /* 0x000f220000300800 */
[----:B------:R-:W-:-:S03]  /*96d40*/  LOP3.LUT P3, RZ, R58, 0x1, RZ, 0xc0, !PT ;  /* 0x000000013aff7812 */ /* 0x000fc6000786c0ff */
[----:B------:R-:W4:Y:S01]  /*96d50*/  LDL.LU.64 R54, [R1+0x26f0] ;  /* 0x0026f00001367983 */ /* 0x000f220000300a00 */
        /* <DEDUP_REMOVED lines=16> */
[----:B------:R-:W2:Y:S04]  /*96e60*/  LDL.LU.64 R6, [R1+0x26c0] ;  /* 0x0026c00001067983 */ /* 0x000ea80000300a00 */
[----:B------:R-:W2:Y:S04]  /*96e70*/  LDL.LU.64 R48, [R1+0x26b8] ;  /* 0x0026b80001307983 */ /* 0x000ea80000300a00 */
[----:B------:R-:W2:Y:S04]  /*96e80*/  LDL.LU R19, [R1+0x198] ;  /* 0x0001980001137983 */ /* 0x000ea80000300800 */
[----:B------:R-:W2:Y:S04]  /*96e90*/  LDL.LU.64 R60, [R1+0x26b0] ;  /* 0x0026b000013c7983 */ /* 0x000ea80000300a00 */
[----:B------:R-:W2:Y:S04]  /*96ea0*/  LDL.LU.64 R22, [R1+0x26e8] ;  /* 0x0026e80001167983 */ /* 0x000ea80000300a00 */
[----:B------:R-:W2:Y:S04]  /*96eb0*/  LDL.LU.64 R20, [R1+0x2708] ;  /* 0x0027080001147983 */ /* 0x000ea80000300a00 */
[----:B------:R-:W2:Y:S04]  /*96ec0*/  LDL.LU R53, [R1+0x178] ;  /* 0x0001780001357983 */ /* 0x000ea80000300800 */
[----:B------:R-:W2:Y:S01]  /*96ed0*/  LDL.LU.64 R16, [R1+0x2700] ;  /* 0x0027000001107983 */ /* 0x000ea20000300a00 */
[----:B------:R-:W-:-:S04]  /*96ee0*/  LOP3.LUT R5, R5, 0xfdffffff, RZ, 0xc0, !PT ;  /* 0xfdffffff05057812 */ /* 0x000fc800078ec0ff */
[----:B------:R-:W-:Y:S02]  /*96ef0*/  @P1 LOP3.LUT R5, R5, 0x2000000, RZ, 0xfc, !PT ;  /* 0x0200000005051812 */ /* 0x000fe400078efcff */
[----:B------:R-:W-:Y:S02]  /*96f00*/  LOP3.LUT P1, RZ, R58, 0x80, RZ, 0xc0, !PT ;  /* 0x000000803aff7812 */ /* 0x000fe4000782c0ff */
[----:B------:R-:W-:-:S11]  /*96f10*/  LOP3.LUT R5, R5, 0xfbffffff, RZ, 0xc0, !PT ;  /* 0xfbffffff05057812 */ /* 0x000fd600078ec0ff */
[----:B------:R-:W-:Y:S02]  /*96f20*/  @P1 LOP3.LUT R5, R5, 0x4000000, RZ, 0xfc, !PT ;  /* 0x0400000005051812 */ /* 0x000fe400078efcff */
[C---:B------:R-:W-:Y:S02]  /*96f30*/  LOP3.LUT P1, RZ, R58.reuse, 0x40, RZ, 0xc0, !PT ;  /* 0x000000403aff7812 */ /* 0x040fe4000782c0ff */
[----:B------:R-:W-:Y:S02]  /*96f40*/  LOP3.LUT R5, R5, 0xf7ffffff, RZ, 0xc0, !PT ;  /* 0xf7ffffff05057812 */ /* 0x000fe400078ec0ff */
[C---:B------:R-:W-:Y:S02]  /*96f50*/  LOP3.LUT P4, RZ, R58.reuse, 0x2, RZ, 0xc0, !PT ;  /* 0x000000023aff7812 */ /* 0x040fe4000788c0ff */
[----:B------:R-:W-:Y:S02]  /*96f60*/  LOP3.LUT P5, RZ, R58, 0x4, RZ, 0xc0, !PT ;  /* 0x000000043aff7812 */ /* 0x000fe400078ac0ff */
[----:B---3--:R-:W-:-:S05]  /*96f70*/  PRMT R3, R59, 0x7770, RZ ;  /* 0x000077703b037816 */ /* 0x008fca00000000ff */
[----:B------:R-:W-:Y:S02]  /*96f80*/  @P1 LOP3.LUT R5, R5, 0x8000000, RZ, 0xfc, !PT ;  /* 0x0800000005051812 */ /* 0x000fe400078efcff */
[C---:B------:R-:W-:Y:S02]  /*96f90*/  LOP3.LUT P1, RZ, R58.reuse, 0x20, RZ, 0xc0, !PT ;  /* 0x000000203aff7812 */ /* 0x040fe4000782c0ff */
[----:B------:R-:W-:Y:S01]  /*96fa0*/  LOP3.LUT P6, RZ, R58, 0x8, RZ, 0xc0, !PT ;  /* 0x000000083aff7812 */ /* 0x000fe200078cc0ff */
[----:B------:R0:W-:Y:S01]  /*96fb0*/  @P4 STG.E.U8 desc[UR44][R14.64], R3 ;  /* 0x000000030e004986 */ /* 0x0001e2000c10112c */
        /* <DEDUP_REMOVED lines=39> */
[----:B------:R0:W-:Y:S04]  /*97230*/  @P1 STG.E.U8 desc[UR44][R16.64], R3 ;  /* 0x0000000310001986 */ /* 0x0001e8000c10112c */
[----:B0-----:R-:W2:Y:S01]  /*97240*/  LDL.LU.64 R16, [R1+0x2590] ;  /* 0x0025900001107983 */ /* 0x001ea20000300a00 */
        /* <DEDUP_REMOVED lines=8> */
[----:B------:R-:W-:Y:S02]  /*972d0*/  LOP3.LUT R5, R5, 0xffff7fff, RZ, 0xc0, !PT ;  /* 0xffff7fff05057812 */ /* 0x000fe400078ec0ff */
[----:B------:R-:W-:Y:S02]  /*972e0*/  LOP3.LUT P2, RZ, R58, 0x4000, RZ, 0xc0, !PT ;  /* 0x000040003aff7812 */ /* 0x000fe4000784c0ff */
[----:B------:R-:W-:-:S07]  /*972f0*/  PRMT R3, R53, 0x7770, RZ ;  /* 0x0000777035037816 */ /* 0x000fce00000000ff */
[----:B------:R-:W-:Y:S02]  /*97300*/  @P1 LOP3.LUT R5, R5, 0x8000, RZ, 0xfc, !PT ;  /* 0x0000800005051812 */ /* 0x000fe400078efcff */
[C---:B------:R-:W-:Y:S01]  /*97310*/  LOP3.LUT P1, RZ, R58.reuse, 0x10000000, RZ, 0xc0, !PT ;  /* 0x100000003aff7812 */ /* 0x040fe2000782c0ff */
[----:B---3--:R0:W-:Y:S01]  /*97320*/  @P0 STG.E.U8 desc[UR44][R14.64], R3 ;  /* 0x000000030e000986 */ /* 0x0081e2000c10112c */
[C---:B------:R-:W-:Y:S02]  /*97330*/  LOP3.LUT P3, RZ, R58.reuse, 0x8000, RZ, 0xc0, !PT ;  /* 0x000080003aff7812 */ /* 0x040fe4000786c0ff */
[----:B------:R-:W-:Y:S02]  /*97340*/  LOP3.LUT R5, R5, 0xfffeffff, RZ, 0xc0, !PT ;  /* 0xfffeffff05057812 */ /* 0x000fe400078ec0ff */
[C---:B------:R-:W-:Y:S02]  /*97350*/  LOP3.LUT P4, RZ, R58.reuse, 0x10000, RZ, 0xc0, !PT ;  /* 0x000100003aff7812 */ /* 0x040fe4000788c0ff */
[----:B0-----:R-:W-:Y:S01]  /*97360*/  PRMT R3, R53, 0x7771, RZ ;  /* 0x0000777135037816 */ /* 0x001fe200000000ff */
[----:B------:R-:W3:Y:S04]  /*97370*/  LDL.LU.64 R14, [R1+0x2588] ;  /* 0x00258800010e7983 */ /* 0x000ee80000300a00 */
[----:B------:R-:W-:Y:S01]  /*97380*/  @P1 LOP3.LUT R5, R5, 0x10000, RZ, 0xfc, !PT ;  /* 0x0001000005051812 */ /* 0x000fe200078efcff */
[----:B----4-:R0:W-:Y:S01]  /*97390*/  @P2 STG.E.U8 desc[UR44][R12.64], R3 ;  /* 0x000000030c002986 */ /* 0x0101e2000c10112c */
[----:B------:R-:W-:-:S02]  /*973a0*/  LOP3.LUT P1, RZ, R58, 0x8000000, RZ, 0xc0, !PT ;  /* 0x080000003aff7812 */ /* 0x000fc4000782c0ff */
[----:B0-----:R-:W-:Y:S01]  /*973b0*/  PRMT R3, R53, 0x7772, RZ ;  /* 0x0000777235037816 */ /* 0x001fe200000000ff */
[----:B------:R-:W4:Y:S04]  /*973c0*/  LDL.LU.64 R12, [R1+0x2548] ;  /* 0x00254800010c7983 */ /* 0x000f280000300a00 */
[----:B------:R0:W-:Y:S01]  /*973d0*/  @P3 STG.E.U8 desc[UR44][R10.64], R3 ;  /* 0x000000030a003986 */ /* 0x0001e2000c10112c */
[----:B------:R-:W-:Y:S02]  /*973e0*/  LOP3.LUT R5, R5, 0xfffdffff, RZ, 0xc0, !PT ;  /* 0xfffdffff05057812 */ /* 0x000fe400078ec0ff */
[----:B0-----:R-:W-:Y:S01]  /*973f0*/  PRMT R3, R53, 0x7773, RZ ;  /* 0x0000777335037816 */ /* 0x001fe200000000ff */
[----:B------:R-:W4:Y:S02]  /*97400*/  LDL.LU.64 R10, [R1+0x2540] ;  /* 0x00254000010a7983 */ /* 0x000f240000300a00 */
[----:B------:R-:W-:-:S02]  /*97410*/  @P1 LOP3.LUT R5, R5, 0x20000, RZ, 0xfc, !PT ;  /* 0x0002000005051812 */ /* 0x000fc400078efcff */
[----:B------:R0:W-:Y:S01]  /*97420*/  @P4 STG.E.U8 desc[UR44][R8.64], R3 ;  /* 0x0000000308004986 */ /* 0x0001e2000c10112c */
[----:B------:R-:W-:-:S03]  /*97430*/  LOP3.LUT P1, RZ, R58, 0x4000000, RZ, 0xc0, !PT ;  /* 0x040000003aff7812 */ /* 0x000fc6000782c0ff */
[----:B0-----:R-:W4:Y:S04]  /*97440*/  LDL.LU.64 R8, [R1+0x2538] ;  /* 0x0025380001087983 */ /* 0x001f280000300a00 */
[----:B------:R-:W4:Y:S01]  /*97450*/  LDL.LU R53, [R1+0x17c] ;  /* 0x00017c0001357983 */ /* 0x000f220000300800 */
[C---:B------:R-:W-:Y:S02]  /*97460*/  LOP3.LUT P5, RZ, R58.reuse, 0x20000, RZ, 0xc0, !PT ;  /* 0x000200003aff7812 */ /* 0x040fe400078ac0ff */
[----:B------:R-:W-:Y:S02]  /*97470*/  LOP3.LUT R5, R5, 0xfffbffff, RZ, 0xc0, !PT ;  /* 0xfffbffff05057812 */ /* 0x000fe400078ec0ff */
[----:B------:R-:W-:Y:S02]  /*97480*/  LOP3.LUT P6, RZ, R58, 0x40000, RZ, 0xc0, !PT ;  /* 0x000400003aff7812 */ /* 0x000fe400078cc0ff */
[----:B------:R-:W-:-:S02]  /*97490*/  @P1 LOP3.LUT R5, R5, 0x40000, RZ, 0xfc, !PT ;  /* 0x0004000005051812 */ /* 0x000fc400078efcff */
[----:B------:R-:W-:Y:S02]  /*974a0*/  LOP3.LUT P1, RZ, R58, 0x2000000, RZ, 0xc0, !PT ;  /* 0x020000003aff7812 */ /* 0x000fe4000782c0ff */
[----:B------:R-:W-:Y:S02]  /*974b0*/  PRMT R3, R59, 0x7770, RZ ;  /* 0x000077703b037816 */ /* 0x000fe400000000ff */
[----:B------:R-:W-:-:S03]  /*974c0*/  LOP3.LUT R5, R5, 0xfff7ffff, RZ, 0xc0, !PT ;  /* 0xfff7ffff05057812 */ /* 0x000fc600078ec0ff */
[----:B------:R0:W-:Y:S01]  /*974d0*/  @P5 STG.E.U8 desc[UR44][R54.64], R3 ;  /* 0x0000000336005986 */ /* 0x0001e2000c10112c */
[----:B------:R-:W-:-:S05]  /*974e0*/  LOP3.LUT P3, RZ, R58, 0x80000, RZ, 0xc0, !PT ;  /* 0x000800003aff7812 */ /* 0x000fca000786c0ff */
[----:B------:R-:W-:Y:S02]  /*974f0*/  @P1 LOP3.LUT R5, R5, 0x80000, RZ, 0xfc, !PT ;  /* 0x0008000005051812 */ /* 0x000fe400078efcff */
[----:B0-----:R-:W-:Y:S02]  /*97500*/  PRMT R3, R59, 0x7771, RZ ;  /* 0x000077713b037816 */ /* 0x001fe400000000ff */
[C---:B------:R-:W-:Y:S02]  /*97510*/  LOP3.LUT P1, RZ, R58.reuse, 0x1000000, RZ, 0xc0, !PT ;  /* 0x010000003aff7812 */ /* 0x040fe4000782c0ff */
[----:B------:R-:W-:Y:S02]  /*97520*/  LOP3.LUT R5, R5, 0xffefffff, RZ, 0xc0, !PT ;  /* 0xffefffff05057812 */ /* 0x000fe400078ec0ff */
[C---:B------:R-:W-:Y:S02]  /*97530*/  LOP3.LUT P4, RZ, R58.reuse, 0x100000, RZ, 0xc0, !PT ;  /* 0x001000003aff7812 */ /* 0x040fe4000788c0ff */
[----:B------:R-:W-:-:S07]  /*97540*/  LOP3.LUT P5, RZ, R58, 0x200000, RZ, 0xc0, !PT ;  /* 0x002000003aff7812 */ /* 0x000fce00078ac0ff */
[----:B------:R-:W-:Y:S02]  /*97550*/  @P1 LOP3.LUT R5, R5, 0x100000, RZ, 0xfc, !PT ;  /* 0x0010000005051812 */ /* 0x000fe400078efcff */
[----:B------:R-:W-:Y:S01]  /*97560*/  LOP3.LUT P1, RZ, R58, 0x800000, RZ, 0xc0, !PT ;  /* 0x008000003aff7812 */ /* 0x000fe2000782c0ff */
[----:B--2---:R0:W-:Y:S04]  /*97570*/  @P6 STG.E.U8 desc[UR44][R56.64], R3 ;  /* 0x0000000338006986 */ /* 0x0041e8000c10112c */
[----:B0-----:R-:W2:Y:S01]  /*97580*/  LDL.LU R57, [R1+0xb8] ;  /* 0x0000b80001397983 */ /* 0x001ea20000300800 */
[----:B------:R-:W-:-:S03]  /*97590*/  PRMT R3, R59, 0x7772, RZ ;  /* 0x000077723b037816 */ /* 0x000fc600000000ff */
[----:B------:R-:W2:Y:S01]  /*975a0*/  LDL.LU.64 R54, [R1+0x2530] ;  /* 0x0025300001367983 */ /* 0x000ea20000300a00 */
[----:B------:R-:W-:-:S03]  /*975b0*/  LOP3.LUT P6, RZ, R58, 0x400000, RZ, 0xc0, !PT ;  /* 0x004000003aff7812 */ /* 0x000fc600078cc0ff */
[----:B------:R0:W-:Y:S04]  /*975c0*/  @P3 STG.E.U8 desc[UR44][R16.64], R3 ;  /* 0x0000000310003986 */ /* 0x0001e8000c10112c */
[----:B0-----:R-:W2:Y:S01]  /*975d0*/  LDL.LU R16, [R1+0x160] ;  /* 0x0001600001107983 */ /* 0x001ea20000300800 */
[----:B------:R-:W-:-:S03]  /*975e0*/  PRMT R3, R59, 0x7773, RZ ;  /* 0x000077733b037816 */ /* 0x000fc600000000ff */
[----:B------:R-:W2:Y:S04]  /*975f0*/  LDL.LU.64 R58, [R1+0x2528] ;  /* 0x00252800013a7983 */ /* 0x000ea80000300a00 */
[----:B------:R-:W2:Y:S04]  /*97600*/  LDL.LU.64 R6, [R1+0x2558] ;  /* 0x0025580001067983 */ /* 0x000ea80000300a00 */
[----:B------:R-:W2:Y:S04]  /*97610*/  LDL.LU.64 R48, [R1+0x2580] ;  /* 0x0025800001307983 */ /* 0x000ea80000300a00 */
[----:B------:R-:W2:Y:S04]  /*97620*/  LDL.LU.64 R60, [R1+0x2578] ;  /* 0x00257800013c7983 */ /* 0x000ea80000300a00 */
[----:B------:R-:W2:Y:S04]  /*97630*/  LDL.LU R17, [R1+0x130] ;  /* 0x0001300001117983 */ /* 0x000ea80000300800 */
[----:B------:R-:W2:Y:S04]  /*97640*/  LDL.LU.64 R22, [R1+0x24a0] ;  /* 0x0024a00001167983 */ /* 0x000ea80000300a00 */
[----:B------:R-:W2:Y:S04]  /*97650*/  LDL.LU.64 R20, [R1+0x2480] ;  /* 0x0024800001147983 */ /* 0x000ea80000300a00 */
[----:B------:R-:W2:Y:S04]  /*97660*/  LDL.LU R56, [R1+0x164] ;  /* 0x0001640001387983 */ /* 0x000ea80000300800 */
[----:B------:R-:W2:Y:S04]  /*97670*/  LDL.LU.64 R18, [R1+0x2470] ;  /* 0x0024700001127983 */ /* 0x000ea80000300a00 */
[----:B---3--:R0:W-:Y:S04]  /*97680*/  @P4 STG.E.U8 desc[UR44][R14.64], R3 ;  /* 0x000000030e004986 */ /* 0x0081e8000c10112c */
[----:B0-----:R-:W3:Y:S01]  /*97690*/  LDL.LU.64 R14, [R1+0x2468] ;  /* 0x00246800010e7983 */ /* 0x001ee20000300a00 */
[----:B----4-:R-:W-:-:S05]  /*976a0*/  PRMT R3, R53, 0x7770, RZ ;  /* 0x0000777035037816 */ /* 0x010fca00000000ff */
[----:B------:R0:W-:Y:S02]  /*976b0*/  @P5 STG.E.U8 desc[UR44][R12.64], R3 ;  /* 0x000000030c005986 */ /* 0x0001e4000c10112c */
[C---:B0-----:R-:W-:Y:S02]  /*976c0*/  PRMT R3, R53.reuse, 0x7771, RZ ;  /* 0x0000777135037816 */ /* 0x041fe400000000ff */
[----:B------:R-:W4:Y:S04]  /*976d0*/  LDL.LU.64 R12, [R1+0x2428] ;  /* 0x00242800010c7983 */ /* 0x000f280000300a00 */
[----:B------:R0:W-:Y:S02]  /*976e0*/  @P6 STG.E.U8 desc[UR44][R10.64], R3 ;  /* 0x000000030a006986 */ /* 0x0001e4000c10112c */
[----:B0-----:R-:W-:-:S02]  /*976f0*/  PRMT R3, R53, 0x7772, RZ ;  /* 0x0000777235037816 */ /* 0x001fc400000000ff */
[----:B------:R-:W4:Y:S04]  /*97700*/  LDL.LU.64 R10, [R1+0x2418] ;  /* 0x00241800010a7983 */ /* 0x000f280000300a00 */
[----:B------:R0:W-:Y:S01]  /*97710*/  @P1 STG.E.U8 desc[UR44][R8.64], R3 ;  /* 0x0000000308001986 */ /* 0x0001e2000c10112c */
[----:B------:R-:W-:Y:S02]  /*97720*/  LOP3.LUT P1, RZ, R5, 0x100000, RZ, 0xc0, !PT ;  /* 0x0010000005ff7812 */ /* 0x000fe4000782c0ff */
[----:B0-----:R-:W-:Y:S01]  /*97730*/  PRMT R3, R53, 0x7773, RZ ;  /* 0x0000777335037816 */ /* 0x001fe200000000ff */
[----:B------:R-:W4:Y:S10]  /*97740*/  LDL.LU.64 R8, [R1+0x2410] ;  /* 0x0024100001087983 */ /* 0x000f340000300a00 */
[----:B--2---:R0:W-:Y:S01]  /*97750*/  @P1 STG.E.U8 desc[UR44][R54.64], R3 ;  /* 0x0000000336001986 */ /* 0x0041e2000c10112c */
[----:B------:R-:W-:-:S03]  /*97760*/  LOP3.LUT P1, RZ, R5, 0x80000, RZ, 0xc0, !PT ;  /* 0x0008000005ff7812 */ /* 0x000fc6000782c0ff */
[----:B0-----:R-:W2:Y:S04]  /*97770*/  LDL.LU.64 R54, [R1+0x2408] ;  /* 0x0024080001367983 */ /* 0x001ea80000300a00 */
[----:B------:R-:W2:Y:S01]  /*97780*/  LDL.LU R53, [R1+0x134] ;  /* 0x0001340001357983 */ /* 0x000ea20000300800 */
[----:B------:R-:W-:-:S05]  /*97790*/  PRMT R3, R16, 0x7770, RZ ;  /* 0x0000777010037816 */ /* 0x000fca00000000ff */
        /* <DEDUP_REMOVED lines=35> */
[----:B--2---:R0:W-:Y:S02]  /*979d0*/  @P5 STG.E.U8 desc[UR44][R54.64], R3 ;  /* 0x0000000336005986 */ /* 0x0041e4000c10112c */
[----:B0-----:R-:W-:-:S05]  /*979e0*/  PRMT R3, R53, 0x7770, RZ ;  /* 0x0000777035037816 */ /* 0x001fca00000000ff */
        /* <DEDUP_REMOVED lines=69> */
[----:B------:R-:W-:-:S03]  /*97e40*/  LOP3.LUT P1, RZ, R5, 0x400, RZ, 0xc0, !PT ;  /* 0x0000040005ff7812 */ /* 0x000fc6000782c0ff */
[----:B------:R-:W2:Y:S01]  /*97e50*/  LDL.LU R55, [R1+0xbc] ;  /* 0x0000bc0001377983 */ /* 0x000ea20000300800 */
[----:B------:R-:W-:-:S09]  /*97e60*/  PRMT R3, R54, 0x7770, RZ ;  /* 0x0000777036037816 */ /* 0x000fd200000000ff */
        /* <DEDUP_REMOVED lines=37> */
[----:B------:R-:W2:Y:S01]  /*980c0*/  LDL.LU R53, [R1+0x140] ;  /* 0x0001400001357983 */ /* 0x000ea20000300800 */
[----:B------:R-:W-:-:S02]  /*980d0*/  LOP3.LUT P1, RZ, R55, 0x20, RZ, 0xc0, !PT ;  /* 0x0000002037ff7812 */ /* 0x000fc4000782c0ff */
[----:B------:R-:W-:Y:S01]  /*980e0*/  LOP3.LUT R4, R4, 0xdfffffff, RZ, 0xc0, !PT ;  /* 0xdfffffff04047812 */ /* 0x000fe200078ec0ff */
[----:B------:R-:W4:Y:S01]  /*980f0*/  LDL.LU.64 R10, [R1+0x20b0] ;  /* 0x0020b000010a7983 */ /* 0x000f220000300a00 */
[----:B------:R-:W-:-:S03]  /*98100*/  LOP3.LUT R5, R5, 0xfffffffe, RZ, 0xc0, !PT ;  /* 0xfffffffe05057812 */ /* 0x000fc600078ec0ff */
[----:B------:R-:W4:Y:S04]  /*98110*/  LDL.LU.64 R8, [R1+0x2010] ;  /* 0x0020100001087983 */ /* 0x000f280000300a00 */
[----:B------:R-:W4:Y:S02]  /*98120*/  LDL.LU R20, [R1+0x110] ;  /* 0x0001100001147983 */ /* 0x000f240000300800 */
[----:B------:R-:W-:Y:S02]  /*98130*/  @P1 LOP3.LUT R4, R4, 0x20000000, RZ, 0xfc, !PT ;  /* 0x2000000004041812 */ /* 0x000fe400078efcff */
[----:B------:R-:W-:Y:S02]  /*98140*/  LOP3.LUT P1, RZ, R55, 0x10, RZ, 0xc0, !PT ;  /* 0x0000001037ff7812 */ /* 0x000fe4000782c0ff */
[----:B------:R-:W-:-:S11]  /*98150*/  LOP3.LUT R4, R4, 0xbfffffff, RZ, 0xc0, !PT ;  /* 0xbfffffff04047812 */ /* 0x000fd600078ec0ff */
[----:B------:R-:W-:Y:S02]  /*98160*/  @P1 LOP3.LUT R4, R4, 0x40000000, RZ, 0xfc, !PT ;  /* 0x4000000004041812 */ /* 0x000fe400078efcff */
[----:B------:R-:W-:Y:S02]  /*98170*/  LOP3.LUT P1, RZ, R55, 0x8, RZ, 0xc0, !PT ;  /* 0x0000000837ff7812 */ /* 0x000fe4000782c0ff */
[----:B------:R-:W-:-:S11]  /*98180*/  LOP3.LUT R4, R4, 0x7fffffff, RZ, 0xc0, !PT ;  /* 0x7fffffff04047812 */ /* 0x000fd600078ec0ff */
[----:B------:R-:W-:Y:S02]  /*98190*/  @P1 LOP3.LUT R4, R4, 0x80000000, RZ, 0xfc, !PT ;  /* 0x8000000004041812 */ /* 0x000fe400078efcff */
        /* <DEDUP_REMOVED lines=20> */
[----:B--2---:R-:W-:-:S05]  /*982e0*/  PRMT R3, R53, 0x7770, RZ ;  /* 0x0000777035037816 */ /* 0x004fca00000000ff */
[----:B------:R0:W-:Y:S04]  /*982f0*/  @P3 STG.E.U8 desc[UR44][R58.64], R3 ;  /* 0x000000033a003986 */ /* 0x0001e8000c10112c */
[----:B0-----:R-:W2:Y:S04]  /*98300*/  LDL.LU.64 R58, [R1+0x1df8] ;  /* 0x001df800013a7983 */ /* 0x001ea80000300a00 */
[----:B------:R-:W2:Y:S04]  /*98310*/  LDL.LU.64 R6, [R1+0x1df0] ;  /* 0x001df00001067983 */ /* 0x000ea80000300a00 */
[----:B------:R-:W2:Y:S04]  /*98320*/  LDL.LU.64 R48, [R1+0x1cd0] ;  /* 0x001cd00001307983 */ /* 0x000ea80000300a00 */
[----:B------:R-:W2:Y:S04]  /*98330*/  LDL.LU R21, [R1+0x144] ;  /* 0x0001440001157983 */ /* 0x000ea80000300800 */
[----:B------:R-:W2:Y:S04]  /*98340*/  LDL.LU.64 R60, [R1+0x1ca0] ;  /* 0x001ca000013c7983 */ /* 0x000ea80000300a00 */
[----:B------:R-:W2:Y:S01]  /*98350*/  LDL.LU.64 R22, [R1+0x1c98] ;  /* 0x001c980001167983 */ /* 0x000ea20000300a00 */
[----:B------:R-:W-:-:S03]  /*98360*/  PRMT R3, R53, 0x7771, RZ ;  /* 0x0000777135037816 */ /* 0x000fc600000000ff */
[----:B------:R-:W2:Y:S04]  /*98370*/  LDL.LU.64 R18, [R1+0x1c90] ;  /* 0x001c900001127983 */ /* 0x000ea80000300a00 */
[----:B---3--:R0:W-:Y:S02]  /*98380*/  @P4 STG.E.U8 desc[UR44][R14.64], R3 ;  /* 0x000000030e004986 */ /* 0x0081e4000c10112c */
[----:B0-----:R-:W-:-:S05]  /*98390*/  PRMT R3, R53, 0x7772, RZ ;  /* 0x0000777235037816 */ /* 0x001fca00000000ff */
        /* <DEDUP_REMOVED lines=54> */
[----:B0-----:R-:W-:Y:S02]  /*98700*/  PRMT R3, R54, 0x7772, RZ ;  /* 0x0000777236037816 */ /* 0x001fe400000000ff */
[----:B------:R-:W3:Y:S04]  /*98710*/  LDL.LU.64 R56, [R1+0x1c80] ;  /* 0x001c800001387983 */ /* 0x000ee80000300a00 */
[----:B--2---:R0:W-:Y:S04]  /*98720*/  @P6 STG.E.U8 desc[UR44][R58.64], R3 ;  /* 0x000000033a006986 */ /* 0x0041e8000c10112c */
[----:B0-----:R-:W2:Y:S04]  /*98730*/  LDL.LU.64 R58, [R1+0x1bd0] ;  /* 0x001bd000013a7983 */ /* 0x001ea80000300a00 */
[----:B------:R-:W4:Y:S04]  /*98740*/  LDL.LU.64 R14, [R1+0x1ba8] ;  /* 0x001ba800010e7983 */ /* 0x000f280000300a00 */
[----:B------:R-:W4:Y:S04]  /*98750*/  LDL.LU.64 R12, [R1+0x1b80] ;  /* 0x001b8000010c7983 */ /* 0x000f280000300a00 */
[----:B------:R-:W2:Y:S04]  /*98760*/  LDL.LU R53, [R1+0x118] ;  /* 0x0001180001357983 */ /* 0x000ea80000300800 */
[----:B------:R-:W4:Y:S04]  /*98770*/  LDL.LU.64 R10, [R1+0x1b78] ;  /* 0x001b7800010a7983 */ /* 0x000f280000300a00 */
[----:B------:R-:W4:Y:S01]  /*98780*/  LDL.LU R20, [R1+0x14c] ;  /* 0x00014c0001147983 */ /* 0x000f220000300800 */
[----:B------:R-:W-:-:S03]  /*98790*/  LOP3.LUT P3, RZ, R55, 0x1000, RZ, 0xc0, !PT ;  /* 0x0000100037ff7812 */ /* 0x000fc6000786c0ff */
[----:B------:R-:W4:Y:S01]  /*987a0*/  LDL.LU.64 R8, [R1+0x1b10] ;  /* 0x001b100001087983 */ /* 0x000f220000300a00 */
[----:B------:R-:W-:Y:S02]  /*987b0*/  PRMT R3, R54, 0x7773, RZ ;  /* 0x0000777336037816 */ /* 0x000fe400000000ff */
[C---:B------:R-:W-:Y:S02]  /*987c0*/  LOP3.LUT P4, RZ, R55.reuse, 0x2000, RZ, 0xc0, !PT ;  /* 0x0000200037ff7812 */ /* 0x040fe4000788c0ff */
[C---:B------:R-:W-:Y:S02]  /*987d0*/  LOP3.LUT P5, RZ, R55.reuse, 0x4000, RZ, 0xc0, !PT ;  /* 0x0000400037ff7812 */ /* 0x040fe400078ac0ff */
[C---:B------:R-:W-:Y:S02]  /*987e0*/  LOP3.LUT P6, RZ, R55.reuse, 0x8000, RZ, 0xc0, !PT ;  /* 0x0000800037ff7812 */ /* 0x040fe400078cc0ff */
[----:B------:R-:W-:Y:S01]  /*987f0*/  LOP3.LUT P1, RZ, R55, 0x1000000, RZ, 0xc0, !PT ;  /* 0x0100000037ff7812 */ /* 0x000fe2000782c0ff */
[----:B---3--:R0:W-:Y:S04]  /*98800*/  @P3 STG.E.U8 desc[UR44][R56.64], R3 ;  /* 0x0000000338003986 */ /* 0x0081e8000c10112c */
[----:B0-----:R-:W3:Y:S01]  /*98810*/  LDL.LU.64 R56, [R1+0x1a28] ;  /* 0x001a280001387983 */ /* 0x001ee20000300a00 */
[----:B--2---:R-:W-:-:S05]  /*98820*/  PRMT R3, R53, 0x7770, RZ ;  /* 0x0000777035037816 */ /* 0x004fca00000000ff */
[----:B------:R0:W-:Y:S04]  /*98830*/  @P4 STG.E.U8 desc[UR44][R58.64], R3 ;  /* 0x000000033a004986 */ /* 0x0001e8000c10112c */
[----:B0-----:R-:W2:Y:S04]  /*98840*/  LDL.LU.64 R58, [R1+0x1a20] ;  /* 0x001a2000013a7983 */ /* 0x001ea80000300a00 */
[----:B------:R-:W2:Y:S04]  /*98850*/  LDL.LU.64 R6, [R1+0x1a18] ;  /* 0x001a180001067983 */ /* 0x000ea80000300a00 */
[----:B------:R-:W2:Y:S04]  /*98860*/  LDL.LU R21, [R1+0x11c] ;  /* 0x00011c0001157983 */ /* 0x000ea80000300800 */
[----:B------:R-:W2:Y:S04]  /*98870*/  LDL.LU.64 R48, [R1+0x19b8] ;  /* 0x0019b80001307983 */ /* 0x000ea80000300a00 */
[----:B------:R-:W2:Y:S04]  /*98880*/  LDL.LU.64 R60, [R1+0x19b0] ;  /* 0x0019b000013c7983 */ /* 0x000ea80000300a00 */
[----:B------:R-:W2:Y:S04]  /*98890*/  LDL.LU.64 R22, [R1+0x19a8] ;  /* 0x0019a80001167983 */ /* 0x000ea80000300a00 */
[----:B------:R-:W2:Y:S04]  /*988a0*/  LDL.LU R54, [R1+0xe0] ;  /* 0x0000e00001367983 */ /* 0x000ea80000300800 */
[----:B------:R-:W2:Y:S01]  /*988b0*/  LDL.LU.64 R18, [R1+0x19a0] ;  /* 0x0019a00001127983 */ /* 0x000ea20000300a00 */
[----:B------:R-:W-:-:S03]  /*988c0*/  PRMT R3, R53, 0x7771, RZ ;  /* 0x0000777135037816 */ /* 0x000fc600000000ff */
[----:B------:R-:W2:Y:S04]  /*988d0*/  LDL.LU.64 R16, [R1+0x1998] ;  /* 0x0019980001107983 */ /* 0x000ea80000300a00 */
[----:B----4-:R0:W-:Y:S02]  /*988e0*/  @P5 STG.E.U8 desc[UR44][R14.64], R3 ;  /* 0x000000030e005986 */ /* 0x0101e4000c10112c */
[----:B0-----:R-:W-:Y:S02]  /*988f0*/  PRMT R3, R53, 0x7772, RZ ;  /* 0x0000777235037816 */ /* 0x001fe400000000ff */
[----:B------:R-:W4:Y:S04]  /*98900*/  LDL.LU.64 R14, [R1+0x19e0] ;  /* 0x0019e000010e7983 */ /* 0x000f280000300a00 */
[----:B------:R0:W-:Y:S04]  /*98910*/  @P6 STG.E.U8 desc[UR44][R12.64], R3 ;  /* 0x000000030c006986 */ /* 0x0001e8000c10112c */
[----:B0-----:R-:W4:Y:S01]  /*98920*/  LDL.LU.64 R12, [R1+0x1a10] ;  /* 0x001a1000010c7983 */ /* 0x001f220000300a00 */
[----:B------:R-:W-:-:S04]  /*98930*/  LOP3.LUT R4, R4, 0xffdfffff, RZ, 0xc0, !PT ;  /* 0xffdfffff04047812 */ /* 0x000fc800078ec0ff */
        /* <DEDUP_REMOVED lines=21> */
[----:B------:R-:W-:Y:S02]  /*98a90*/  PRMT R3, R53, 0x7773, RZ ;  /* 0x0000777335037816 */ /* 0x000fe400000000ff */
[----:B------:R-:W4:Y:S07]  /*98aa0*/  LDL.LU R53, [R1+0xd0] ;  /* 0x0000d00001357983 */ /* 0x000f2e0000300800 */
[----:B------:R-:W-:-:S02]  /*98ab0*/  @P1 LOP3.LUT R4, R4, 0x10000000, RZ, 0xfc, !PT ;  /* 0x1000000004041812 */ /* 0x000fc400078efcff */
[----:B------:R-:W-:-:S13]  /*98ac0*/  LOP3.LUT P1, RZ, R55, 0x10000, RZ, 0xc0, !PT ;  /* 0x0001000037ff7812 */ /* 0x000fda000782c0ff */
[----:B------:R0:W-:Y:S01]  /*98ad0*/  @P1 STG.E.U8 desc[UR44][R10.64], R3 ;  /* 0x000000030a001986 */ /* 0x0001e2000c10112c */
[----:B------:R-:W-:Y:S02]  /*98ae0*/  LOP3.LUT P1, RZ, R4, 0x10000000, RZ, 0xc0, !PT ;  /* 0x1000000004ff7812 */ /* 0x000fe4000782c0ff */
[----:B0-----:R-:W-:Y:S01]  /*98af0*/  PRMT R3, R20, 0x7770, RZ ;  /* 0x0000777014037816 */ /* 0x001fe200000000ff */
[----:B------:R-:W4:Y:S10]  /*98b00*/  LDL.LU.64 R10, [R1+0x1a08] ;  /* 0x001a0800010a7983 */ /* 0x000f340000300a00 */
[----:B------:R0:W-:Y:S01]  /*98b10*/  @P1 STG.E.U8 desc[UR44][R8.64], R3 ;  /* 0x0000000308001986 */ /* 0x0001e2000c10112c */
[----:B------:R-:W-:-:S02]  /*98b20*/  LOP3.LUT P1, RZ, R4, 0x8000000, RZ, 0xc0, !PT ;  /* 0x0800000004ff7812 */ /* 0x000fc4000782c0ff */
[----:B0-----:R-:W-:Y:S01]  /*98b30*/  PRMT R3, R20, 0x7771, RZ ;  /* 0x0000777114037816 */ /* 0x001fe200000000ff */
[----:B------:R-:W4:Y:S10]  /*98b40*/  LDL.LU.64 R8, [R1+0x1950] ;  /* 0x0019500001087983 */ /* 0x000f340000300a00 */
[----:B---3--:R0:W-:Y:S01]  /*98b50*/  @P1 STG.E.U8 desc[UR44][R56.64], R3 ;  /* 0x0000000338001986 */ /* 0x0081e2000c10112c */
[----:B------:R-:W-:-:S02]  /*98b60*/  LOP3.LUT P1, RZ, R4, 0x4000000, RZ, 0xc0, !PT ;  /* 0x0400000004ff7812 */ /* 0x000fc4000782c0ff */
[----:B0-----:R-:W-:Y:S01]  /*98b70*/  PRMT R3, R20, 0x7772, RZ ;  /* 0x0000777214037816 */ /* 0x001fe200000000ff */
[----:B------:R-:W3:Y:S10]  /*98b80*/  LDL.LU.64 R56, [R1+0x1928] ;  /* 0x0019280001387983 */ /* 0x000ef40000300a00 */
[----:B--2---:R0:W-:Y:S01]  /*98b90*/  @P1 STG.E.U8 desc[UR44][R58.64], R3 ;  /* 0x000000033a001986 */ /* 0x0041e2000c10112c */
[----:B------:R-:W-:-:S03]  /*98ba0*/  LOP3.LUT P1, RZ, R4, 0x2000000, RZ, 0xc0, !PT ;  /* 0x0200000004ff7812 */ /* 0x000fc6000782c0ff */
[----:B0-----:R-:W2:Y:S01]  /*98bb0*/  LDL.LU.64 R58, [R1+0x2af0] ;  /* 0x002af000013a7983 */ /* 0x001ea20000300a00 */
        /* <DEDUP_REMOVED lines=18> */
[----:B------:R0:W-:Y:S02]  /*98ce0*/  @P0 STG.E.U8 desc[UR44][R16.64], R3 ;  /* 0x0000000310000986 */ /* 0x0001e4000c10112c */
[----:B0-----:R-:W-:-:S05]  /*98cf0*/  PRMT R3, R54, 0x7771, RZ ;  /* 0x0000777136037816 */ /* 0x001fca00000000ff */
[----:B----4-:R0:W-:Y:S02]  /*98d00*/  @P2 STG.E.U8 desc[UR44][R14.64], R3 ;  /* 0x000000030e002986 */ /* 0x0101e4000c10112c */
[----:B0-----:R-:W-:-:S05]  /*98d10*/  PRMT R3, R54, 0x7772, RZ ;  /* 0x0000777236037816 */ /* 0x001fca00000000ff */
[----:B------:R0:W-:Y:S04]  /*98d20*/  @P3 STG.E.U8 desc[UR44][R12.64], R3 ;  /* 0x000000030c003986 */ /* 0x0001e8000c10112c */
[----:B0-----:R-:W4:Y:S01]  /*98d30*/  LDL.LU.64 R12, [R1+0x1900] ;  /* 0x00190000010c7983 */ /* 0x001f220000300a00 */
[----:B------:R-:W-:Y:S02]  /*98d40*/  LOP3.LUT P1, RZ, R52, 0x2, RZ, 0xc0, !PT ;  /* 0x0000000234ff7812 */ /* 0x000fe4000782c0ff */
[----:B------:R-:W-:Y:S01]  /*98d50*/  LOP3.LUT R4, R4, 0xffffdfff, RZ, 0xc0, !PT ;  /* 0xffffdfff04047812 */ /* 0x000fe200078ec0ff */
[----:B------:R-:W4:Y:S10]  /*98d60*/  LDL.LU.64 R16, [R1+0x18f8] ;  /* 0x0018f80001107983 */ /* 0x000f340000300a00 */
[----:B------:R-:W-:-:S02]  /*98d70*/  @P1 LOP3.LUT R4, R4, 0x2000, RZ, 0xfc, !PT ;  /* 0x0000200004041812 */ /* 0x000fc400078efcff */
[----:B------:R-:W-:Y:S02]  /*98d80*/  LOP3.LUT P1, RZ, R52, 0x20000, RZ, 0xc0, !PT ;  /* 0x0002000034ff7812 */ /* 0x000fe4000782c0ff */
[----:B------:R-:W-:Y:S02]  /*98d90*/  LOP3.LUT R4, R4, 0xffffbfff, RZ, 0xc0, !PT ;  /* 0xffffbfff04047812 */ /* 0x000fe400078ec0ff */
[----:B------:R-:W-:-:S09]  /*98da0*/  LOP3.LUT P4, RZ, R55, 0x10000000, RZ, 0xc0, !PT ;  /* 0x1000000037ff7812 */ /* 0x000fd2000788c0ff */
[----:B------:R-:W-:Y:S02]  /*98db0*/  @P1 LOP3.LUT R4, R4, 0x4000, RZ, 0xfc, !PT ;  /* 0x0000400004041812 */ /* 0x000fe400078efcff */
[----:B------:R-:W-:Y:S02]  /*98dc0*/  LOP3.LUT P1, RZ, R52, 0x10000, RZ, 0xc0, !PT ;  /* 0x0001000034ff7812 */ /* 0x000fe4000782c0ff */
[----:B------:R-:W-:Y:S02]  /*98dd0*/  LOP3.LUT R4, R4, 0xffff7fff, RZ, 0xc0, !PT ;  /* 0xffff7fff04047812 */ /* 0x000fe400078ec0ff */
[----:B------:R-:W-:Y:S02]  /*98de0*/  LOP3.LUT P5, RZ, R55, 0x20000000, RZ, 0xc0, !PT ;  /* 0x2000000037ff7812 */ /* 0x000fe400078ac0ff */
[----:B------:R-:W-:-:S07]  /*98df0*/  PRMT R3, R54, 0x7773, RZ ;  /* 0x0000777336037816 */ /* 0x000fce00000000ff */
[----:B------:R-:W-:Y:S02]  /*98e00*/  @P1 LOP3.LUT R4, R4, 0x8000, RZ, 0xfc, !PT ;  /* 0x0000800004041812 */ /* 0x000fe400078efcff */
[C---:B------:R-:W-:Y:S02]  /*98e10*/  LOP3.LUT P6, RZ, R55.reuse, 0x40000000, RZ, 0xc0, !PT ;  /* 0x4000000037ff7812 */ /* 0x040fe400078cc0ff */
[----:B------:R-:W-:Y:S02]  /*98e20*/  LOP3.LUT P3, RZ, R55, 0x80000000, RZ, 0xc0, !PT ;  /* 0x8000000037ff7812 */ /* 0x000fe4000786c0ff */
[----:B------:R-:W4:Y:S04]  /*98e30*/  LDL.LU.64 R54, [R1+0x1898] ;  /* 0x0018980001367983 */ /* 0x000f280000300a00 */
[----:B------:R0:W-:Y:S01]  /*98e40*/  @P4 STG.E.U8 desc[UR44][R10.64], R3 ;  /* 0x000000030a004986 */ /* 0x0001e2000c10112c */
[----:B------:R-:W-:-:S03]  /*98e50*/  LOP3.LUT R4, R4, 0xfffeffff, RZ, 0xc0, !PT ;  /* 0xfffeffff04047812 */ /* 0x000fc600078ec0ff */
[----:B------:R-:W4:Y:S01]  /*98e60*/  LDL.LU.64 R14, [R1+0x1868] ;  /* 0x00186800010e7983 */ /* 0x000f220000300a00 */
[----:B0-----:R-:W-:-:S03]  /*98e70*/  PRMT R3, R53, 0x7770, RZ ;  /* 0x0000777035037816 */ /* 0x001fc600000000ff */
[----:B------:R-:W4:Y:S04]  /*98e80*/  LDL.LU.64 R10, [R1+0x1840] ;  /* 0x00184000010a7983 */ /* 0x000f280000300a00 */
[----:B------:R0:W-:Y:S04]  /*98e90*/  @P5 STG.E.U8 desc[UR44][R8.64], R3 ;  /* 0x0000000308005986 */ /* 0x0001e8000c10112c */
[----:B0-----:R-:W4:Y:S01]  /*98ea0*/  LDL.LU R9, [R1+0xe4] ;  /* 0x0000e40001097983 */ /* 0x001f220000300800 */
[----:B------:R-:W-:-:S05]  /*98eb0*/  PRMT R3, R53, 0x7771, RZ ;  /* 0x0000777135037816 */ /* 0x000fca00000000ff */
[----:B---3--:R0:W-:Y:S01]  /*98ec0*/  @P6 STG.E.U8 desc[UR44][R56.64], R3 ;  /* 0x0000000338006986 */ /* 0x0081e2000c10112c */
        /* <DEDUP_REMOVED lines=13> */
[C---:B------:R-:W-:Y:S02]  /*98fa0*/  LOP3.LUT P4, RZ, R59.reuse, 0x1, RZ, 0xc0, !PT ;  /* 0x000000013bff7812 */ /* 0x040fe4000788c0ff */
[C---:B------:R-:W-:Y:S02]  /*98fb0*/  LOP3.LUT P5, RZ, R59.reuse, 0x2, RZ, 0xc0, !PT ;  /* 0x000000023bff7812 */ /* 0x040fe400078ac0ff */
[----:B------:R-:W-:-:S05]  /*98fc0*/  LOP3.LUT P6, RZ, R59, 0x4, RZ, 0xc0, !PT ;  /* 0x000000043bff7812 */ /* 0x000fca00078cc0ff */
[----:B------:R-:W-:Y:S02]  /*98fd0*/  @P1 LOP3.LUT R4, R4, 0x100000, RZ, 0xfc, !PT ;  /* 0x0010000004041812 */ /* 0x000fe400078efcff */
[----:B------:R-:W-:Y:S02]  /*98fe0*/  LOP3.LUT P1, RZ, R59, 0x8, RZ, 0xc0, !PT ;  /* 0x000000083bff7812 */ /* 0x000fe4000782c0ff */
[----:B------:R-:W2:Y:S01]  /*98ff0*/  LDL.LU R59, [R1+0x2ae8] ;  /* 0x002ae800013b7983 */ /* 0x000ea20000300800 */
[----:B0-----:R-:W-:-:S03]  /*99000*/  PRMT R3, R53, 0x7772, RZ ;  /* 0x0000777235037816 */ /* 0x001fc600000000ff */
[----:B------:R-:W3:Y:S01]  /*99010*/  LDL.LU.64 R56, [R1+0x1838] ;  /* 0x0018380001387983 */ /* 0x000ee20000300a00 */
[----:B------:R-:W-:-:S03]  /*99020*/  LOP3.LUT P0, RZ, R52, 0x1, RZ, 0xc0, !PT ;  /* 0x0000000134ff7812 */ /* 0x000fc6000780c0ff */
[----:B----4-:R0:W-:Y:S04]  /*99030*/  @P3 STG.E.U8 desc[UR44][R12.64], R3 ;  /* 0x000000030c003986 */ /* 0x0101e8000c10112c */
[----:B0-----:R-:W4:Y:S01]  /*99040*/  LDL.LU R12, [R1+0xd4] ;  /* 0x0000d400010c7983 */ /* 0x001f220000300800 */
[----:B------:R-:W-:-:S03]  /*99050*/  PRMT R3, R53, 0x7773, RZ ;  /* 0x0000777335037816 */ /* 0x000fc600000000ff */
[----:B------:R-:W2:Y:S04]  /*99060*/  LDL.LU.64 R52, [R1+0x1718] ;  /* 0x0017180001347983 */ /* 0x000ea80000300a00 */
[----:B------:R-:W2:Y:S04]  /*99070*/  LDL.LU.64 R6, [R1+0x1710] ;  /* 0x0017100001067983 */ /* 0x000ea80000300a00 */
[----:B------:R-:W2:Y:S04]  /*99080*/  LDL.LU.64 R48, [R1+0x1708] ;  /* 0x0017080001307983 */ /* 0x000ea80000300a00 */
[----:B------:R-:W2:Y:S04]  /*99090*/  LDL.LU.64 R60, [R1+0x1700] ;  /* 0x00170000013c7983 */ /* 0x000ea80000300a00 */
[----:B------:R0:W-:Y:S02]  /*990a0*/  @P4 STG.E.U8 desc[UR44][R16.64], R3 ;  /* 0x0000000310004986 */ /* 0x0001e4000c10112c */
[----:B0-----:R-:W-:-:S05]  /*990b0*/  PRMT R3, R9, 0x7770, RZ ;  /* 0x0000777009037816 */ /* 0x001fca00000000ff */
[----:B------:R0:W-:Y:S04]  /*990c0*/  @P5 STG.E.U8 desc[UR44][R54.64], R3 ;  /* 0x0000000336005986 */ /* 0x0001e8000c10112c */
[----:B0-----:R-:W2:Y:S04]  /*990d0*/  LDL.LU R54, [R1+0xe8] ;  /* 0x0000e80001367983 */ /* 0x001ea80000300800 */
[----:B------:R-:W2:Y:S04]  /*990e0*/  LDL.LU.64 R22, [R1+0x16d0] ;  /* 0x0016d00001167983 */ /* 0x000ea80000300a00 */
[----:B------:R-:W2:Y:S01]  /*990f0*/  LDL.LU.64 R20, [R1+0x16f8] ;  /* 0x0016f80001147983 */ /* 0x000ea20000300a00 */
[----:B------:R-:W-:-:S03]  /*99100*/  PRMT R3, R9, 0x7771, RZ ;  /* 0x0000777109037816 */ /* 0x000fc600000000ff */
[----:B------:R-:W2:Y:S04]  /*99110*/  LDL.LU R55, [R1+0xd8] ;  /* 0x0000d80001377983 */ /* 0x000ea80000300800 */
[----:B------:R-:W2:Y:S04]  /*99120*/  LDL.LU.64 R18, [R1+0x1748] ;  /* 0x0017480001127983 */ /* 0x000ea80000300a00 */
[----:B------:R0:W-:Y:S04]  /*99130*/  @P6 STG.E.U8 desc[UR44][R14.64], R3 ;  /* 0x000000030e006986 */ /* 0x0001e8000c10112c */
[----:B------:R-:W2:Y:S01]  /*99140*/  LDL.LU.64 R16, [R1+0x1740] ;  /* 0x0017400001107983 */ /* 0x000ea20000300a00 */
[----:B0-----:R-:W-:-:S03]  /*99150*/  PRMT R3, R9, 0x7772, RZ ;  /* 0x0000777209037816 */ /* 0x001fc600000000ff */
[----:B------:R-:W2:Y:S04]  /*99160*/  LDL.LU.64 R14, [R1+0x16c8] ;  /* 0x0016c800010e7983 */ /* 0x000ea80000300a00 */
[----:B------:R0:W-:Y:S01]  /*99170*/  @P1 STG.E.U8 desc[UR44][R10.64], R3 ;  /* 0x000000030a001986 */ /* 0x0001e2000c10112c */
[C---:B------:R-:W-:Y:S02]  /*99180*/  LOP3.LUT P1, RZ, R4.reuse, 0x100000, RZ, 0xc0, !PT ;  /* 0x0010000004ff7812 */ /* 0x040fe4000782c0ff */
[----:B0-----:R-:W-:Y:S01]  /*99190*/  PRMT R3, R9, 0x7773, RZ ;  /* 0x0000777309037816 */ /* 0x001fe200000000ff */
[----:B------:R-:W2:Y:S04]  /*991a0*/  LDL.LU.64 R10, [R1+0x16a0] ;  /* 0x0016a000010a7983 */ /* 0x000ea80000300a00 */
[----:B------:R-:W2:Y:S06]  /*991b0*/  LDL.LU.64 R8, [R1+0x1678] ;  /* 0x0016780001087983 */ /* 0x000eac0000300a00 */
[----:B---3--:R0:W-:Y:S01]  /*991c0*/  @P1 STG.E.U8 desc[UR44][R56.64], R3 ;  /* 0x0000000338001986 */ /* 0x0081e2000c10112c */
[----:B------:R-:W-:-:S03]  /*991d0*/  LOP3.LUT P1, RZ, R4, 0x80000, RZ, 0xc0, !PT ;  /* 0x0008000004ff7812 */ /* 0x000fc6000782c0ff */
[----:B0-----:R-:W3:Y:S04]  /*991e0*/  LDL.LU.64 R56, [R1+0x1670] ;  /* 0x0016700001387983 */ /* 0x001ee80000300a00 */
[----:B------:R-:W3:Y:S01]  /*991f0*/  LDL.LU R13, [R1+0xec] ;  /* 0x0000ec00010d7983 */ /* 0x000ee20000300800 */
[----:B----4-:R-:W-:-:S05]  /*99200*/  PRMT R3, R12, 0x7770, RZ ;  /* 0x000077700c037816 */ /* 0x010fca00000000ff */
        /* <DEDUP_REMOVED lines=68> */
[----:B------:R-:W-:Y:S02]  /*99650*/  LOP3.LUT P4, RZ, R0, 0x4000, RZ, 0xc0, !PT ;  /* 0x0000400000ff7812 */ /* 0x000fe4000788c0ff */
        /* <DEDUP_REMOVED lines=39> */
[C---:B------:R-:W-:Y:S02]  /*998d0*/  LOP3.LUT P1, RZ, R4.reuse, 0x200, RZ, 0xc0, !PT ;  /* 0x0000020004ff7812 */ /* 0x040fe4000782c0ff */
        /* <DEDUP_REMOVED lines=61> */
[C---:B------:R-:W-:Y:S02]  /*99cb0*/  LOP3.LUT P4, RZ, R59.reuse, 0x8000000, RZ, 0xc0, !PT ;  /* 0x080000003bff7812 */ /* 0x040fe4000788c0ff */
[----:B------:R-:W-:Y:S01]  /*99cc0*/  @P1 LOP3.LUT R4, R4, 0x2, RZ, 0xfc, !PT ;  /* 0x0000000204041812 */ /* 0x000fe200078efcff */
[----:B------:R-:W2:Y:S01]  /*99cd0*/  LDL.LU.64 R60, [R1+0x1280] ;  /* 0x00128000013c7983 */ /* 0x000ea20000300a00 */
[C---:B------:R-:W-:Y:S02]  /*99ce0*/  LOP3.LUT P1, RZ, R59.reuse, 0x200000, RZ, 0xc0, !PT ;  /* 0x002000003bff7812 */ /* 0x040fe4000782c0ff */
[----:B------:R-:W-:Y:S02]  /*99cf0*/  LOP3.LUT P5, RZ, R59, 0x4000000, RZ, 0xc0, !PT ;  /* 0x040000003bff7812 */ /* 0x000fe400078ac0ff */
[----:B------:R-:W-:Y:S02]  /*99d00*/  PRMT R3, R58, 0x7771, RZ ;  /* 0x000077713a037816 */ /* 0x000fe400000000ff */
[----:B------:R-:W-:-:S03]  /*99d10*/  LOP3.LUT R4, R4, 0xfffffffb, RZ, 0xc0, !PT ;  /* 0xfffffffb04047812 */ /* 0x000fc600078ec0ff */
[----:B---3--:R0:W-:Y:S04]  /*99d20*/  @P4 STG.E.U8 desc[UR44][R14.64], R3 ;  /* 0x000000030e004986 */ /* 0x0081e8000c10112c */
[----:B------:R-:W-:Y:S02]  /*99d30*/  @P1 LOP3.LUT R4, R4, 0x4, RZ, 0xfc, !PT ;  /* 0x0000000404041812 */ /* 0x000fe400078efcff */
[----:B------:R-:W-:Y:S02]  /*99d40*/  LOP3.LUT P1, RZ, R59, 0x400000, RZ, 0xc0, !PT ;  /* 0x004000003bff7812 */ /* 0x000fe4000782c0ff */
[----:B0-----:R-:W-:-:S05]  /*99d50*/  PRMT R3, R58, 0x7772, RZ ;  /* 0x000077723a037816 */ /* 0x001fca00000000ff */
[----:B----4-:R0:W-:Y:S01]  /*99d60*/  @P5 STG.E.U8 desc[UR44][R12.64], R3 ;  /* 0x000000030c005986 */ /* 0x0101e2000c10112c */
[----:B------:R-:W-:Y:S02]  /*99d70*/  LOP3.LUT R4, R4, 0xfffffff7, RZ, 0xc0, !PT ;  /* 0xfffffff704047812 */ /* 0x000fe400078ec0ff */
[----:B0-----:R-:W-:Y:S02]  /*99d80*/  PRMT R3, R58, 0x7773, RZ ;  /* 0x000077733a037816 */ /* 0x001fe400000000ff */
[----:B------:R-:W3:Y:S04]  /*99d90*/  LDL.LU R58, [R1+0x2adc] ;  /* 0x002adc00013a7983 */ /* 0x000ee80000300800 */
[----:B------:R-:W4:Y:S01]  /*99da0*/  LDL.LU.64 R22, [R1+0x1298] ;  /* 0x0012980001167983 */ /* 0x000f220000300a00 */
[----:B------:R-:W-:-:S02]  /*99db0*/  @P1 LOP3.LUT R4, R4, 0x8, RZ, 0xfc, !PT ;  /* 0x0000000804041812 */ /* 0x000fc400078efcff */
[C---:B------:R-:W-:Y:S01]  /*99dc0*/  LOP3.LUT P1, RZ, R59.reuse, 0x800000, RZ, 0xc0, !PT ;  /* 0x008000003bff7812 */ /* 0x040fe2000782c0ff */
[----:B------:R-:W3:Y:S01]  /*99dd0*/  LDL.LU.64 R18, [R1+0x1290] ;  /* 0x0012900001127983 */ /* 0x000ee20000300a00 */
[C---:B------:R-:W-:Y:S02]  /*99de0*/  LOP3.LUT P6, RZ, R59.reuse, 0x2000000, RZ, 0xc0, !PT ;  /* 0x020000003bff7812 */ /* 0x040fe400078cc0ff */
[----:B------:R-:W-:Y:S01]  /*99df0*/  LOP3.LUT R4, R4, 0xffffffef, RZ, 0xc0, !PT ;  /* 0xffffffef04047812 */ /* 0x000fe200078ec0ff */
[----:B------:R-:W3:Y:S04]  /*99e00*/  LDL.LU.64 R16, [R1+0x1288] ;  /* 0x0012880001107983 */ /* 0x000ee80000300a00 */
[----:B------:R-:W3:Y:S04]  /*99e10*/  LDL.LU.64 R14, [R1+0x1270] ;  /* 0x00127000010e7983 */ /* 0x000ee80000300a00 */
[----:B------:R-:W-:Y:S01]  /*99e20*/  @P1 LOP3.LUT R4, R4, 0x10, RZ, 0xfc, !PT ;  /* 0x0000001004041812 */ /* 0x000fe200078efcff */
[----:B------:R-:W3:Y:S01]  /*99e30*/  LDL.LU.64 R12, [R1+0x1268] ;  /* 0x00126800010c7983 */ /* 0x000ee20000300a00 */
[----:B------:R-:W-:-:S03]  /*99e40*/  LOP3.LUT P1, RZ, R59, 0x1000000, RZ, 0xc0, !PT ;  /* 0x010000003bff7812 */ /* 0x000fc6000782c0ff */
[----:B------:R0:W-:Y:S02]  /*99e50*/  @P6 STG.E.U8 desc[UR44][R10.64], R3 ;  /* 0x000000030a006986 */ /* 0x0001e4000c10112c */
[----:B0-----:R-:W-:Y:S02]  /*99e60*/  PRMT R3, R50, 0x7770, RZ ;  /* 0x0000777032037816 */ /* 0x001fe400000000ff */
[----:B------:R-:W3:Y:S06]  /*99e70*/  LDL.LU.64 R10, [R1+0x1260] ;  /* 0x00126000010a7983 */ /* 0x000eec0000300a00 */
[----:B------:R0:W-:Y:S01]  /*99e80*/  @P1 STG.E.U8 desc[UR44][R8.64], R3 ;  /* 0x0000000308001986 */ /* 0x0001e2000c10112c */
[----:B------:R-:W-:-:S03]  /*99e90*/  LOP3.LUT P1, RZ, R4, 0x10, RZ, 0xc0, !PT ;  /* 0x0000001004ff7812 */ /* 0x000fc6000782c0ff */
[----:B------:R-:W3:Y:S01]  /*99ea0*/  LDL.LU R57, [R1+0x6c] ;  /* 0x00006c0001397983 */ /* 0x000ee20000300800 */
[----:B0-----:R-:W-:-:S03]  /*99eb0*/  PRMT R3, R50, 0x7771, RZ ;  /* 0x0000777132037816 */ /* 0x001fc600000000ff */
[----:B------:R-:W3:Y:S06]  /*99ec0*/  LDL.LU.64 R8, [R1+0x1258] ;  /* 0x0012580001087983 */ /* 0x000eec0000300a00 */
        /* <DEDUP_REMOVED lines=17> */
[----:B----4-:R0:W-:Y:S01]  /*99fe0*/  @P1 STG.E.U8 desc[UR44][R22.64], R3 ;  /* 0x0000000316001986 */ /* 0x0101e2000c10112c */
        /* <DEDUP_REMOVED lines=14> */
[C---:B------:R-:W-:Y:S02]  /*9a0d0*/  LOP3.LUT P5, RZ, R59.reuse, 0x800, RZ, 0xc0, !PT ;  /* 0x000008003bff7812 */ /* 0x040fe400078ac0ff */
[----:B0-----:R-:W-:Y:S02]  /*9a0e0*/  PRMT R3, R58, 0x7773, RZ ;  /* 0x000077733a037816 */ /* 0x001fe400000000ff */
[----:B------:R-:W-:Y:S01]  /*9a0f0*/  LOP3.LUT P6, RZ, R59, 0x400, RZ, 0xc0, !PT ;  /* 0x000004003bff7812 */ /* 0x000fe200078cc0ff */
[----:B------:R-:W3:Y:S04]  /*9a100*/  LDL.LU R58, [R1+0x2ad8] ;  /* 0x002ad800013a7983 */ /* 0x000ee80000300800 */
        /* <DEDUP_REMOVED lines=8> */
[----:B------:R-:W4:Y:S04]  /*9a190*/  LDL.LU.64 R14, [R1+0x1238] ;  /* 0x00123800010e7983 */ /* 0x000f280000300a00 */
[----:B------:R-:W4:Y:S04]  /*9a1a0*/  LDL.LU.64 R12, [R1+0x1230] ;  /* 0x00123000010c7983 */ /* 0x000f280000300a00 */
[----:B------:R-:W4:Y:S04]  /*9a1b0*/  LDL.LU.64 R10, [R1+0x1228] ;  /* 0x00122800010a7983 */ /* 0x000f280000300a00 */
[----:B------:R-:W4:Y:S04]  /*9a1c0*/  LDL.LU R8, [R1+0x50] ;  /* 0x0000500001087983 */ /* 0x000f280000300800 */
[----:B------:R-:W4:Y:S04]  /*9a1d0*/  LDL.LU.64 R54, [R1+0x1220] ;  /* 0x0012200001367983 */ /* 0x000f280000300a00 */
[----:B------:R-:W4:Y:S01]  /*9a1e0*/  LDL.LU R18, [R1+0x40] ;  /* 0x0000400001127983 */ /* 0x000f220000300800 */
[----:B------:R-:W-:-:S02]  /*9a1f0*/  PRMT R3, R57, 0x7773, RZ ;  /* 0x0000777339037816 */ /* 0x000fc400000000ff */
[C---:B------:R-:W-:Y:S01]  /*9a200*/  LOP3.LUT P3, RZ, R59.reuse, 0x200, RZ, 0xc0, !PT ;  /* 0x000002003bff7812 */ /* 0x040fe2000786c0ff */
[----:B------:R-:W4:Y:S01]  /*9a210*/  LDL.LU.64 R56, [R1+0x11f8] ;  /* 0x0011f80001387983 */ /* 0x000f220000300a00 */
[----:B------:R-:W-:Y:S02]  /*9a220*/  LOP3.LUT R0, R0, 0xffdfffff, RZ, 0xc0, !PT ;  /* 0xffdfffff00007812 */ /* 0x000fe400078ec0ff */
[C---:B------:R-:W-:Y:S02]  /*9a230*/  LOP3.LUT P4, RZ, R59.reuse, 0x100, RZ, 0xc0, !PT ;  /* 0x000001003bff7812 */ /* 0x040fe4000788c0ff */
[----:B------:R-:W-:Y:S02]  /*9a240*/  LOP3.LUT P5, RZ, R59, 0x80, RZ, 0xc0, !PT ;  /* 0x000000803bff7812 */ /* 0x000fe400078ac0ff */
[----:B---3--:R-:W-:-:S05]  /*9a250*/  LOP3.LUT P1, RZ, R58, 0x20000000, RZ, 0xc0, !PT ;  /* 0x200000003aff7812 */ /* 0x008fca000782c0ff */
[----:B--2---:R0:W-:Y:S04]  /*9a260*/  @P3 STG.E.U8 desc[UR44][R52.64], R3 ;  /* 0x0000000334003986 */ /* 0x0041e8000c10112c */
[----:B0-----:R-:W2:Y:S04]  /*9a270*/  LDL.LU.64 R52, [R1+0x1208] ;  /* 0x0012080001347983 */ /* 0x001ea80000300a00 */
[----:B------:R-:W-:Y:S02]  /*9a280*/  @P1 LOP3.LUT R0, R0, 0x200000, RZ, 0xfc, !PT ;  /* 0x0020000000001812 */ /* 0x000fe400078efcff */
[----:B------:R-:W-:Y:S01]  /*9a290*/  LOP3.LUT P1, RZ, R58, 0x40000000, RZ, 0xc0, !PT ;  /* 0x400000003aff7812 */ /* 0x000fe2000782c0ff */
[----:B------:R-:W3:Y:S01]  /*9a2a0*/  LDL.LU.64 R4, [R1+0x11f0] ;  /* 0x0011f00001047983 */ /* 0x000ee20000300a00 */
[----:B------:R-:W-:-:S03]  /*9a2b0*/  LOP3.LUT R0, R0, 0xffbfffff, RZ, 0xc0, !PT ;  /* 0xffbfffff00007812 */ /* 0x000fc600078ec0ff */
[----:B------:R-:W3:Y:S04]  /*9a2c0*/  LDL.LU.64 R6, [R1+0x11e8] ;  /* 0x0011e80001067983 */ /* 0x000ee80000300a00 */
[----:B------:R-:W3:Y:S04]  /*9a2d0*/  LDL.LU R19, [R1+0x54] ;  /* 0x0000540001137983 */ /* 0x000ee80000300800 */
[----:B------:R-:W-:Y:S01]  /*9a2e0*/  @P1 LOP3.LUT R0, R0, 0x400000, RZ, 0xfc, !PT ;  /* 0x0040000000001812 */ /* 0x000fe200078efcff */
[----:B------:R-:W3:Y:S01]  /*9a2f0*/  LDL.LU.64 R48, [R1+0x11e0] ;  /* 0x0011e00001307983 */ /* 0x000ee20000300a00 */
[----:B------:R-:W-:-:S02]  /*9a300*/  LOP3.LUT P1, RZ, R58, 0x80000000, RZ, 0xc0, !PT ;  /* 0x800000003aff7812 */ /* 0x000fc4000782c0ff */
[----:B------:R-:W-:Y:S01]  /*9a310*/  LOP3.LUT R0, R0, 0xff7fffff, RZ, 0xc0, !PT ;  /* 0xff7fffff00007812 */ /* 0x000fe200078ec0ff */
[----:B------:R-:W3:Y:S01]  /*9a320*/  LDL.LU.64 R60, [R1+0x1200] ;  /* 0x00120000013c7983 */ /* 0x000ee20000300a00 */
[----:B----4-:R-:W-:-:S03]  /*9a330*/  PRMT R3, R8, 0x7770, RZ ;  /* 0x0000777008037816 */ /* 0x010fc600000000ff */
[----:B------:R-:W4:Y:S06]  /*9a340*/  LDL.LU.64 R22, [R1+0x1218] ;  /* 0x0012180001167983 */ /* 0x000f2c0000300a00 */
[----:B------:R-:W-:Y:S01]  /*9a350*/  @P1 LOP3.LUT R0, R0, 0x800000, RZ, 0xfc, !PT ;  /* 0x0080000000001812 */ /* 0x000fe200078efcff */
[----:B------:R0:W-:Y:S01]  /*9a360*/  @P4 STG.E.U8 desc[UR44][R14.64], R3 ;  /* 0x000000030e004986 */ /* 0x0001e2000c10112c */
[C---:B------:R-:W-:Y:S02]  /*9a370*/  LOP3.LUT P1, RZ, R59.reuse, 0x1, RZ, 0xc0, !PT ;  /* 0x000000013bff7812 */ /* 0x040fe4000782c0ff */
[----:B------:R-:W-:Y:S01]  /*9a380*/  LOP3.LUT R0, R0, 0xfeffffff, RZ, 0xc0, !PT ;  /* 0xfeffffff00007812 */ /* 0x000fe200078ec0ff */
[----:B------:R-:W4:Y:S01]  /*9a390*/  LDL.LU R9, [R1+0x44] ;  /* 0x0000440001097983 */ /* 0x000f220000300800 */
[----:B------:R-:W-:-:S03]  /*9a3a0*/  LOP3.LUT P6, RZ, R59, 0x40, RZ, 0xc0, !PT ;  /* 0x000000403bff7812 */ /* 0x000fc600078cc0ff */
[----:B------:R-:W4:Y:S01]  /*9a3b0*/  LDL.LU.64 R16, [R1+0x1210] ;  /* 0x0012100001107983 */ /* 0x000f220000300a00 */
[----:B0-----:R-:W-:-:S03]  /*9a3c0*/  PRMT R3, R8, 0x7771, RZ ;  /* 0x0000777108037816 */ /* 0x001fc600000000ff */
[----:B------:R-:W4:Y:S02]  /*9a3d0*/  LDL.LU.64 R14, [R1+0x11d8] ;  /* 0x0011d800010e7983 */ /* 0x000f240000300a00 */
        /* <DEDUP_REMOVED lines=12> */
[----:B------:R0:W-:Y:S10]  /*9a4a0*/  @P5 STG.E.U8 desc[UR44][R12.64], R3 ;  /* 0x000000030c005986 */ /* 0x0001f4000c10112c */
        /* <DEDUP_REMOVED lines=79> */
[----:B0-----:R-:W2:Y:S01]  /*9a9a0*/  LDL.LU.64 R52, [R1+0x1018] ;  /* 0x0010180001347983 */ /* 0x001ea20000300a00 */
[----:B------:R-:W-:-:S05]  /*9a9b0*/  PRMT R3, R8, 0x7773, RZ ;  /* 0x0000777308037816 */ /* 0x000fca00000000ff */
[----:B---3--:R0:W-:Y:S04]  /*9a9c0*/  @P4 STG.E.U8 desc[UR44][R56.64], R3 ;  /* 0x0000000338004986 */ /* 0x0081e8000c10112c */
[----:B0-----:R-:W3:Y:S01]  /*9a9d0*/  LDL.LU.64 R56, [R1+0x1010] ;  /* 0x0010100001387983 */ /* 0x001ee20000300a00 */
[----:B------:R-:W-:Y:S02]  /*9a9e0*/  LOP3.LUT R0, R0, 0xfffdffff, RZ, 0xc0, !PT ;  /* 0xfffdffff00007812 */ /* 0x000fe400078ec0ff */
[----:B------:R-:W-:Y:S01]  /*9a9f0*/  LOP3.LUT P5, RZ, R58, 0x100000, RZ, 0xc0, !PT ;  /* 0x001000003aff7812 */ /* 0x000fe200078ac0ff */
[----:B------:R-:W3:Y:S01]  /*9aa00*/  LDL.LU.64 R4, [R1+0x1030] ;  /* 0x0010300001047983 */ /* 0x000ee20000300a00 */
[----:B------:R-:W-:Y:S02]  /*9aa10*/  @P1 LOP3.LUT R0, R0, 0x20000, RZ, 0xfc, !PT ;  /* 0x0002000000001812 */ /* 0x000fe400078efcff */
[----:B------:R-:W-:Y:S01]  /*9aa20*/  LOP3.LUT P1, RZ, R58, 0x8000, RZ, 0xc0, !PT ;  /* 0x000080003aff7812 */ /* 0x000fe2000782c0ff */
[----:B------:R-:W3:Y:S01]  /*9aa30*/  LDL.LU R14, [R1+0x4c] ;  /* 0x00004c00010e7983 */ /* 0x000ee20000300800 */
[----:B------:R-:W-:-:S02]  /*9aa40*/  LOP3.LUT R0, R0, 0xfffbffff, RZ, 0xc0, !PT ;  /* 0xfffbffff00007812 */ /* 0x000fc400078ec0ff */
[----:B------:R-:W-:Y:S01]  /*9aa50*/  LOP3.LUT P6, RZ, R58, 0x80000, RZ, 0xc0, !PT ;  /* 0x000800003aff7812 */ /* 0x000fe200078cc0ff */
[----:B------:R-:W3:Y:S01]  /*9aa60*/  LDL.LU.64 R48, [R1+0x1028] ;  /* 0x0010280001307983 */ /* 0x000ee20000300a00 */
[----:B----4-:R-:W-:-:S03]  /*9aa70*/  PRMT R3, R9, 0x7770, RZ ;  /* 0x0000777009037816 */ /* 0x010fc600000000ff */
[----:B------:R-:W4:Y:S04]  /*9aa80*/  LDL.LU.64 R60, [R1+0x1020] ;  /* 0x00102000013c7983 */ /* 0x000f280000300a00 */
[----:B------:R-:W-:Y:S01]  /*9aa90*/  @P1 LOP3.LUT R0, R0, 0x40000, RZ, 0xfc, !PT ;  /* 0x0004000000001812 */ /* 0x000fe200078efcff */
[----:B------:R0:W-:Y:S01]  /*9aaa0*/  @P5 STG.E.U8 desc[UR44][R16.64], R3 ;  /* 0x0000000310005986 */ /* 0x0001e2000c10112c */
[----:B------:R-:W-:Y:S02]  /*9aab0*/  LOP3.LUT P1, RZ, R58, 0x10000, RZ, 0xc0, !PT ;  /* 0x000100003aff7812 */ /* 0x000fe4000782c0ff */
[----:B------:R-:W-:Y:S01]  /*9aac0*/  LOP3.LUT R0, R0, 0xfff7ffff, RZ, 0xc0, !PT ;  /* 0xfff7ffff00007812 */ /* 0x000fe200078ec0ff */
[----:B------:R-:W4:Y:S04]  /*9aad0*/  LDL.LU.64 R22, [R1+0xf08] ;  /* 0x000f080001167983 */ /* 0x000f280000300a00 */
[----:B------:R-:W4:Y:S01]  /*9aae0*/  LDL.LU.64 R18, [R1+0xf00] ;  /* 0x000f000001127983 */ /* 0x000f220000300a00 */
[----:B0-----:R-:W-:-:S03]  /*9aaf0*/  PRMT R3, R9, 0x7771, RZ ;  /* 0x0000777109037816 */ /* 0x001fc600000000ff */
[----:B------:R-:W4:Y:S02]  /*9ab00*/  LDL.LU.64 R16, [R1+0xef8] ;  /* 0x000ef80001107983 */ /* 0x000f240000300a00 */
[----:B------:R-:W-:Y:S02]  /*9ab10*/  @P1 LOP3.LUT R0, R0, 0x80000, RZ, 0xfc, !PT ;  /* 0x0008000000001812 */ /* 0x000fe400078efcff */
[----:B------:R-:W-:Y:S02]  /*9ab20*/  LOP3.LUT P1, RZ, R58, 0x20000, RZ, 0xc0, !PT ;  /* 0x000200003aff7812 */ /* 0x000fe4000782c0ff */
[----:B------:R-:W-:Y:S01]  /*9ab30*/  LOP3.LUT R0, R0, 0xffefffff, RZ, 0xc0, !PT ;  /* 0xffefffff00007812 */ /* 0x000fe200078ec0ff */
[----:B------:R0:W-:Y:S10]  /*9ab40*/  @P6 STG.E.U8 desc[UR44][R12.64], R3 ;  /* 0x000000030c006986 */ /* 0x0001f4000c10112c */
[----:B------:R-:W-:-:S02]  /*9ab50*/  @P1 LOP3.LUT R0, R0, 0x100000, RZ, 0xfc, !PT ;  /* 0x0010000000001812 */ /* 0x000fc400078efcff */
[----:B------:R-:W-:Y:S01]  /*9ab60*/  LOP3.LUT P1, RZ, R58, 0x40000, RZ, 0xc0, !PT ;  /* 0x000400003aff7812 */ /* 0x000fe2000782c0ff */
[----:B0-----:R-:W4:Y:S01]  /*9ab70*/  LDL.LU.64 R12, [R1+0xef0] ;  /* 0x000ef000010c7983 */ /* 0x001f220000300a00 */
[----:B------:R-:W-:-:S11]  /*9ab80*/  PRMT R3, R9, 0x7772, RZ ;  /* 0x0000777209037816 */ /* 0x000fd600000000ff */
[----:B------:R0:W-:Y:S01]  /*9ab90*/  @P1 STG.E.U8 desc[UR44][R10.64], R3 ;  /* 0x000000030a001986 */ /* 0x0001e2000c10112c */
[C---:B------:R-:W-:Y:S02]  /*9aba0*/  LOP3.LUT P1, RZ, R0.reuse, 0x100000, RZ, 0xc0, !PT ;  /* 0x0010000000ff7812 */ /* 0x040fe4000782c0ff */
[----:B0-----:R-:W-:Y:S01]  /*9abb0*/  PRMT R3, R9, 0x7773, RZ ;  /* 0x0000777309037816 */ /* 0x001fe200000000ff */
[----:B------:R-:W4:Y:S10]  /*9abc0*/  LDL.LU.64 R10, [R1+0xee8] ;  /* 0x000ee800010a7983 */ /* 0x000f340000300a00 */
[----:B------:R0:W-:Y:S01]  /*9abd0*/  @P1 STG.E.U8 desc[UR44][R54.64], R3 ;  /* 0x0000000336001986 */ /* 0x0001e2000c10112c */
[----:B------:R-:W-:-:S03]  /*9abe0*/  LOP3.LUT P1, RZ, R0, 0x80000, RZ, 0xc0, !PT ;  /* 0x0008000000ff7812 */ /* 0x000fc6000782c0ff */
[----:B------:R-:W4:Y:S01]  /*9abf0*/  LDL.LU.64 R8, [R1+0xee0] ;  /* 0x000ee00001087983 */ /* 0x000f220000300a00 */
[----:B0-----:R-:W-:-:S03]  /*9ac00*/  PRMT R3, R6, 0x7770, RZ ;  /* 0x0000777006037816 */ /* 0x001fc600000000ff */
[----:B------:R-:W4:Y:S04]  /*9ac10*/  LDL.LU.64 R54, [R1+0xed8] ;  /* 0x000ed80001367983 */ /* 0x000f280000300a00 */
[----:B------:R-:W4:Y:S04]  /*9ac20*/  LDL.LU R15, [R1+0x20] ;  /* 0x00002000010f7983 */ /* 0x000f280000300800 */
[----:B--2---:R0:W-:Y:S01]  /*9ac30*/  @P1 STG.E.U8 desc[UR44][R52.64], R3 ;  /* 0x0000000334001986 */ /* 0x0041e2000c10112c */
[----:B------:R-:W-:Y:S02]  /*9ac40*/  LOP3.LUT P1, RZ, R0, 0x40000, RZ, 0xc0, !PT ;  /* 0x0004000000ff7812 */ /* 0x000fe4000782c0ff */
[----:B0-----:R-:W-:Y:S01]  /*9ac50*/  PRMT R3, R6, 0x7771, RZ ;  /* 0x0000777106037816 */ /* 0x001fe200000000ff */
[----:B------:R-:W2:Y:S10]  /*9ac60*/  LDL.LU.64 R52, [R1+0xed0] ;  /* 0x000ed00001347983 */ /* 0x000eb40000300a00 */
[----:B---3--:R0:W-:Y:S04]  /*9ac70*/  @P1 STG.E.U8 desc[UR44][R56.64], R3 ;  /* 0x0000000338001986 */ /* 0x0081e8000c10112c */
        /* <DEDUP_REMOVED lines=24> */
[----:B---3--:R-:W-:-:S05]  /*9ae00*/  PRMT R3, R57, 0x7770, RZ ;  /* 0x0000777039037816 */ /* 0x008fca00000000ff */
[----:B------:R0:W-:Y:S02]  /*9ae10*/  @P2 STG.E.U8 desc[UR44][R12.64], R3 ;  /* 0x000000030c002986 */ /* 0x0001e4000c10112c */
[----:B0-----:R-:W-:-:S05]  /*9ae20*/  PRMT R3, R57, 0x7771, RZ ;  /* 0x0000777139037816 */ /* 0x001fca00000000ff */
[----:B------:R0:W-:Y:S02]  /*9ae30*/  @P3 STG.E.U8 desc[UR44][R10.64], R3 ;  /* 0x000000030a003986 */ /* 0x0001e4000c10112c */
[----:B0-----:R-:W-:-:S05]  /*9ae40*/  PRMT R3, R57, 0x7772, RZ ;  /* 0x0000777239037816 */ /* 0x001fca00000000ff */
[----:B------:R0:W-:Y:S02]  /*9ae50*/  @P4 STG.E.U8 desc[UR44][R8.64], R3 ;  /* 0x0000000308004986 */ /* 0x0001e4000c10112c */
[----:B0-----:R-:W-:Y:S02]  /*9ae60*/  PRMT R3, R57, 0x7773, RZ ;  /* 0x0000777339037816 */ /* 0x001fe400000000ff */
[----:B------:R-:W3:Y:S04]  /*9ae70*/  LDL.LU R57, [R1+0x2acc] ;  /* 0x002acc0001397983 */ /* 0x000ee80000300800 */
[----:B------:R0:W-:Y:S02]  /*9ae80*/  @P5 STG.E.U8 desc[UR44][R54.64], R3 ;  /* 0x0000000336005986 */ /* 0x0001e4000c10112c */
[----:B0-----:R-:W-:-:S05]  /*9ae90*/  PRMT R3, R15, 0x7770, RZ ;  /* 0x000077700f037816 */ /* 0x001fca00000000ff */
[----:B--2---:R0:W-:Y:S04]  /*9aea0*/  @P6 STG.E.U8 desc[UR44][R52.64], R3 ;  /* 0x0000000334006986 */ /* 0x0041e8000c10112c */
[----:B0-----:R-:W2:Y:S04]  /*9aeb0*/  LDL.LU.64 R52, [R1+0xec8] ;  /* 0x000ec80001347983 */ /* 0x001ea80000300a00 */
[----:B------:R-:W4:Y:S04]  /*9aec0*/  LDL.LU.64 R16, [R1+0xec0] ;  /* 0x000ec00001107983 */ /* 0x000f280000300a00 */
[----:B------:R-:W4:Y:S04]  /*9aed0*/  LDL.LU.64 R12, [R1+0xeb8] ;  /* 0x000eb800010c7983 */ /* 0x000f280000300a00 */
[----:B------:R-:W4:Y:S04]  /*9aee0*/  LDL.LU.64 R10, [R1+0xea0] ;  /* 0x000ea000010a7983 */ /* 0x000f280000300a00 */
[----:B------:R-:W4:Y:S04]  /*9aef0*/  LDL.LU.64 R8, [R1+0xe98] ;  /* 0x000e980001087983 */ /* 0x000f280000300a00 */
[----:B------:R-:W4:Y:S04]  /*9af00*/  LDL.LU.64 R54, [R1+0xe90] ;  /* 0x000e900001367983 */ /* 0x000f280000300a00 */
[----:B------:R-:W4:Y:S01]  /*9af10*/  LDL.LU R50, [R1+0x34] ;  /* 0x0000340001327983 */ /* 0x000f220000300800 */
[----:B------:R-:W-:-:S02]  /*9af20*/  LOP3.LUT P3, RZ, R58, 0x8, RZ, 0xc0, !PT ;  /* 0x000000083aff7812 */ /* 0x000fc4000786c0ff */
[----:B------:R-:W-:Y:S02]  /*9af30*/  PRMT R3, R15, 0x7771, RZ ;  /* 0x000077710f037816 */ /* 0x000fe400000000ff */
[----:B------:R-:W-:Y:S02]  /*9af40*/  LOP3.LUT R0, R0, 0xffffffdf, RZ, 0xc0, !PT ;  /* 0xffffffdf00007812 */ /* 0x000fe400078ec0ff */
[C---:B------:R-:W-:Y:S02]  /*9af50*/  LOP3.LUT P4, RZ, R58.reuse, 0x4, RZ, 0xc0, !PT ;  /* 0x000000043aff7812 */ /* 0x040fe4000788c0ff */
[C---:B------:R-:W-:Y:S02]  /*9af60*/  LOP3.LUT P5, RZ, R58.reuse, 0x2, RZ, 0xc0, !PT ;  /* 0x000000023aff7812 */ /* 0x040fe400078ac0ff */
[----:B------:R-:W-:-:S03]  /*9af70*/  LOP3.LUT P6, RZ, R58, 0x1, RZ, 0xc0, !PT ;  /* 0x000000013aff7812 */ /* 0x000fc600078cc0ff */
[----:B--2---:R0:W-:Y:S04]  /*9af80*/  @P3 STG.E.U8 desc[UR44][R52.64], R3 ;  /* 0x0000000334003986 */ /* 0x0041e8000c10112c */
[----:B0-----:R-:W2:Y:S01]  /*9af90*/  LDL.LU.64 R52, [R1+0xe88] ;  /* 0x000e880001347983 */ /* 0x001ea20000300a00 */
[----:B---3--:R-:W-:-:S03]  /*9afa0*/  LOP3.LUT P1, RZ, R57, 0x800000, RZ, 0xc0, !PT ;  /* 0x0080000039ff7812 */ /* 0x008fc6000782c0ff */
[----:B------:R-:W3:Y:S04]  /*9afb0*/  LDL.LU R14, [R1+0x24] ;  /* 0x00002400010e7983 */ /* 0x000ee80000300800 */
[----:B------:R-:W3:Y:S04]  /*9afc0*/  LDL.LU.64 R4, [R1+0xe78] ;  /* 0x000e780001047983 */ /* 0x000ee80000300a00 */
[----:B------:R-:W3:Y:S02]  /*9afd0*/  LDL.LU.64 R6, [R1+0xe80] ;  /* 0x000e800001067983 */ /* 0x000ee40000300a00 */
[----:B------:R-:W-:-:S02]  /*9afe0*/  @P1 LOP3.LUT R0, R0, 0x20, RZ, 0xfc, !PT ;  /* 0x0000002000001812 */ /* 0x000fc400078efcff */
[----:B------:R-:W-:Y:S01]  /*9aff0*/  LOP3.LUT P1, RZ, R57, 0x1000000, RZ, 0xc0, !PT ;  /* 0x0100000039ff7812 */ /* 0x000fe2000782c0ff */
[----:B------:R-:W3:Y:S01]  /*9b000*/  LDL.LU.64 R48, [R1+0xeb0] ;  /* 0x000eb00001307983 */ /* 0x000ee20000300a00 */
[----:B------:R-:W-:-:S03]  /*9b010*/  LOP3.LUT R0, R0, 0xffffffbf, RZ, 0xc0, !PT ;  /* 0xffffffbf00007812 */ /* 0x000fc600078ec0ff */
[----:B------:R-:W3:Y:S08]  /*9b020*/  LDL.LU.64 R60, [R1+0xea8] ;  /* 0x000ea800013c7983 */ /* 0x000ef00000300a00 */
        /* <DEDUP_REMOVED lines=14> */
[----:B------:R-:W-:Y:S02]  /*9b110*/  LOP3.LUT P1, RZ, R57, 0x20000000, RZ, 0xc0, !PT ;  /* 0x2000000039ff7812 */ /* 0x000fe4000782c0ff */
[----:B------:R-:W-:Y:S01]  /*9b120*/  LOP3.LUT R0, R0, 0xfffff7ff, RZ, 0xc0, !PT ;  /* 0xfffff7ff00007812 */ /* 0x000fe200078ec0ff */
[----:B----4-:R0:W-:Y:S10]  /*9b130*/  @P4 STG.E.U8 desc[UR44][R16.64], R3 ;  /* 0x0000000310004986 */ /* 0x0101f4000c10112c */
[----:B------:R-:W-:-:S02]  /*9b140*/  @P1 LOP3.LUT R0, R0, 0x800, RZ, 0xfc, !PT ;  /* 0x0000080000001812 */ /* 0x000fc400078efcff */
[----:B------:R-:W-:Y:S02]  /*9b150*/  LOP3.LUT P1, RZ, R57, 0x40000000, RZ, 0xc0, !PT ;  /* 0x4000000039ff7812 */ /* 0x000fe4000782c0ff */
[----:B0-----:R-:W-:Y:S02]  /*9b160*/  PRMT R3, R15, 0x7773, RZ ;  /* 0x000077730f037816 */ /* 0x001fe400000000ff */
[----:B------:R-:W4:Y:S01]  /*9b170*/  LDL.LU R15, [R1+0x38] ;  /* 0x00003800010f7983 */ /* 0x000f220000300800 */
[----:B------:R-:W-:-:S03]  /*9b180*/  LOP3.LUT R0, R0, 0xffffefff, RZ, 0xc0, !PT ;  /* 0xffffefff00007812 */ /* 0x000fc600078ec0ff */
[----:B------:R-:W4:Y:S04]  /*9b190*/  LDL.LU.64 R22, [R1+0xe70] ;  /* 0x000e700001167983 */ /* 0x000f280000300a00 */
[----:B------:R0:W-:Y:S01]  /*9b1a0*/  @P5 STG.E.U8 desc[UR44][R12.64], R3 ;  /* 0x000000030c005986 */ /* 0x0001e2000c10112c */
[----:B------:R-:W-:Y:S02]  /*9b1b0*/  @P1 LOP3.LUT R0, R0, 0x1000, RZ, 0xfc, !PT ;  /* 0x0000100000001812 */ /* 0x000fe400078efcff */
[----:B------:R-:W-:Y:S01]  /*9b1c0*/  LOP3.LUT P1, RZ, R57, 0x80000000, RZ, 0xc0, !PT ;  /* 0x8000000039ff7812 */ /* 0x000fe2000782c0ff */
[----:B------:R-:W4:Y:S04]  /*9b1d0*/  LDL.LU.64 R18, [R1+0xe68] ;  /* 0x000e680001127983 */ /* 0x000f280000300a00 */
[----:B------:R-:W4:Y:S01]  /*9b1e0*/  LDL.LU.64 R16, [R1+0xe60] ;  /* 0x000e600001107983 */ /* 0x000f220000300a00 */
[----:B0-----:R-:W-:-:S03]  /*9b1f0*/  PRMT R3, R50, 0x7770, RZ ;  /* 0x0000777032037816 */ /* 0x001fc600000000ff */
[----:B------:R-:W4:Y:S04]  /*9b200*/  LDL.LU.64 R12, [R1+0xe58] ;  /* 0x000e5800010c7983 */ /* 0x000f280000300a00 */
[----:B------:R0:W-:Y:S02]  /*9b210*/  @P6 STG.E.U8 desc[UR44][R10.64], R3 ;  /* 0x000000030a006986 */ /* 0x0001e4000c10112c */
[----:B0-----:R-:W-:Y:S02]  /*9b220*/  PRMT R3, R50, 0x7771, RZ ;  /* 0x0000777132037816 */ /* 0x001fe400000000ff */
[----:B------:R-:W4:Y:S04]  /*9b230*/  LDL.LU.64 R10, [R1+0xe50] ;  /* 0x000e5000010a7983 */ /* 0x000f280000300a00 */
[----:B------:R0:W-:Y:S01]  /*9b240*/  @P1 STG.E.U8 desc[UR44][R8.64], R3 ;  /* 0x0000000308001986 */ /* 0x0001e2000c10112c */
[----:B------:R-:W-:-:S02]  /*9b250*/  LOP3.LUT P1, RZ, R0, 0x1000, RZ, 0xc0, !PT ;  /* 0x0000100000ff7812 */ /* 0x000fc4000782c0ff */
        /* <DEDUP_REMOVED lines=9> */
[----:B---3--:R-:W-:-:S11]  /*9b2f0*/  PRMT R3, R14, 0x7770, RZ ;  /* 0x000077700e037816 */ /* 0x008fd600000000ff */
        /* <DEDUP_REMOVED lines=13> */
[----:B------:R-:W-:Y:S02]  /*9b3d0*/  LOP3.LUT P3, RZ, R57, 0x100000, RZ, 0xc0, !PT ;  /* 0x0010000039ff7812 */ /* 0x000fe4000786c0ff */
[----:B----4-:R-:W-:-:S05]  /*9b3e0*/  PRMT R3, R15, 0x7770, RZ ;  /* 0x000077700f037816 */ /* 0x010fca00000000ff */
[----:B------:R0:W-:Y:S01]  /*9b3f0*/  @P1 STG.E.U8 desc[UR44][R22.64], R3 ;  /* 0x0000000316001986 */ /* 0x0001e2000c10112c */
[----:B------:R-:W-:Y:S02]  /*9b400*/  LOP3.LUT P1, RZ, R0, 0x20, RZ, 0xc0, !PT ;  /* 0x0000002000ff7812 */ /* 0x000fe4000782c0ff */
[----:B0-----:R-:W-:-:S11]  /*9b410*/  PRMT R3, R15, 0x7771, RZ ;  /* 0x000077710f037816 */ /* 0x001fd600000000ff */
        /* <DEDUP_REMOVED lines=14> */
[----:B0-----:R-:W-:Y:S02]  /*9b500*/  PRMT R3, R56, 0x7773, RZ ;  /* 0x0000777338037816 */ /* 0x001fe400000000ff */
[----:B------:R-:W3:Y:S04]  /*9b510*/  LDL.LU R56, [R1+0x2ac8] ;  /* 0x002ac80001387983 */ /* 0x000ee80000300800 */
[----:B--2---:R0:W-:Y:S04]  /*9b520*/  @P6 STG.E.U8 desc[UR44][R52.64], R3 ;  /* 0x0000000334006986 */ /* 0x0041e8000c10112c */
[----:B0-----:R-:W2:Y:S04]  /*9b530*/  LDL.LU.64 R52, [R1+0xd30] ;  /* 0x000d300001347983 */ /* 0x001ea80000300a00 */
[----:B------:R-:W4:Y:S04]  /*9b540*/  LDL.LU.64 R8, [R1+0xcf8] ;  /* 0x000cf80001087983 */ /* 0x000f280000300a00 */
[----:B------:R-:W3:Y:S04]  /*9b550*/  LDL.LU.64 R18, [R1+0xd10] ;  /* 0x000d100001127983 */ /* 0x000ee80000300a00 */
[----:B------:R-:W2:Y:S04]  /*9b560*/  LDL.LU R17, [R1+0x3c] ;  /* 0x00003c0001117983 */ /* 0x000ea80000300800 */
[----:B------:R-:W3:Y:S04]  /*9b570*/  LDL.LU.64 R54, [R1+0xd08] ;  /* 0x000d080001367983 */ /* 0x000ee80000300a00 */
[----:B------:R-:W3:Y:S04]  /*9b580*/  LDL.LU.64 R14, [R1+0xd00] ;  /* 0x000d0000010e7983 */ /* 0x000ee80000300a00 */
[----:B------:R-:W3:Y:S04]  /*9b590*/  LDL.LU.64 R10, [R1+0xd28] ;  /* 0x000d2800010a7983 */ /* 0x000ee80000300a00 */
[----:B------:R-:W3:Y:S01]  /*9b5a0*/  LDL.LU R50, [R1+0x2c] ;  /* 0x00002c0001327983 */ /* 0x000ee20000300800 */
        /* <DEDUP_REMOVED lines=21> */
[----:B----4-:R0:W-:Y:S04]  /*9b700*/  @P4 STG.E.U8 desc[UR44][R8.64], R3 ;  /* 0x0000000308004986 */ /* 0x0101e8000c10112c */
[----:B0-----:R-:W4:Y:S04]  /*9b710*/  LDL.LU.64 R8, [R1+0xd38] ;  /* 0x000d380001087983 */ /* 0x001f280000300a00 */
[----:B------:R-:W4:Y:S01]  /*9b720*/  LDL.LU R6, [R1+0x10] ;  /* 0x0000100001067983 */ /* 0x000f220000300800 */
[----:B------:R-:W-:-:S02]  /*9b730*/  @P1 LOP3.LUT R0, R0, 0x2, RZ, 0xfc, !PT ;  /* 0x0000000200001812 */ /* 0x000fc400078efcff */
[----:B------:R-:W-:Y:S01]  /*9b740*/  LOP3.LUT P1, RZ, R57, 0x200, RZ, 0xc0, !PT ;  /* 0x0000020039ff7812 */ /* 0x000fe2000782c0ff */
[----:B------:R-:W4:Y:S01]  /*9b750*/  LDL.LU.64 R58, [R1+0xe30] ;  /* 0x000e3000013a7983 */ /* 0x000f220000300a00 */
[----:B------:R-:W-:-:S03]  /*9b760*/  LOP3.LUT R0, R0, 0xfffffffb, RZ, 0xc0, !PT ;  /* 0xfffffffb00007812 */ /* 0x000fc600078ec0ff */
[----:B------:R-:W4:Y:S01]  /*9b770*/  LDL.LU.64 R4, [R1+0xd20] ;  /* 0x000d200001047983 */ /* 0x000f220000300a00 */
[C---:B------:R-:W-:Y:S02]  /*9b780*/  LOP3.LUT P5, RZ, R57.reuse, 0x4000, RZ, 0xc0, !PT ;  /* 0x0000400039ff7812 */ /* 0x040fe400078ac0ff */
[C---:B------:R-:W-:Y:S01]  /*9b790*/  LOP3.LUT P6, RZ, R57.reuse, 0x2000, RZ, 0xc0, !PT ;  /* 0x0000200039ff7812 */ /* 0x040fe200078cc0ff */
[----:B------:R-:W4:Y:S04]  /*9b7a0*/  LDL.LU.64 R48, [R1+0xd18] ;  /* 0x000d180001307983 */ /* 0x000f280000300a00 */
[----:B------:R-:W-:Y:S02]  /*9b7b0*/  @P1 LOP3.LUT R0, R0, 0x4, RZ, 0xfc, !PT ;  /* 0x0000000400001812 */ /* 0x000fe400078efcff */
[----:B------:R-:W-:-:S02]  /*9b7c0*/  LOP3.LUT P1, RZ, R57, 0x400, RZ, 0xc0, !PT ;  /* 0x0000040039ff7812 */ /* 0x000fc4000782c0ff */
[----:B------:R-:W-:Y:S02]  /*9b7d0*/  LOP3.LUT R0, R0, 0xfffffff7, RZ, 0xc0, !PT ;  /* 0xfffffff700007812 */ /* 0x000fe400078ec0ff */
[----:B------:R-:W-:-:S09]  /*9b7e0*/  PRMT R3, R17, 0x7772, RZ ;  /* 0x0000777211037816 */ /* 0x000fd200000000ff */
[----:B------:R-:W-:Y:S02]  /*9b7f0*/  @P1 LOP3.LUT R0, R0, 0x8, RZ, 0xfc, !PT ;  /* 0x0000000800001812 */ /* 0x000fe400078efcff */
[----:B------:R-:W-:Y:S01]  /*9b800*/  LOP3.LUT P1, RZ, R57, 0x800, RZ, 0xc0, !PT ;  /* 0x0000080039ff7812 */ /* 0x000fe2000782c0ff */
[----:B---3--:R0:W-:Y:S01]  /*9b810*/  @P5 STG.E.U8 desc[UR44][R18.64], R3 ;  /* 0x0000000312005986 */ /* 0x0081e2000c10112c */
[----:B------:R-:W-:Y:S02]  /*9b820*/  LOP3.LUT R0, R0, 0xffffffef, RZ, 0xc0, !PT ;  /* 0xffffffef00007812 */ /* 0x000fe400078ec0ff */
[----:B0-----:R-:W-:-:S09]  /*9b830*/  PRMT R3, R17, 0x7773, RZ ;  /* 0x0000777311037816 */ /* 0x001fd200000000ff */
[----:B------:R-:W-:Y:S02]  /*9b840*/  @P1 LOP3.LUT R0, R0, 0x10, RZ, 0xfc, !PT ;  /* 0x0000001000001812 */ /* 0x000fe400078efcff */
[----:B------:R-:W-:Y:S01]  /*9b850*/  LOP3.LUT P1, RZ, R57, 0x1000, RZ, 0xc0, !PT ;  /* 0x0000100039ff7812 */ /* 0x000fe2000782c0ff */
[----:B------:R0:W-:Y:S04]  /*9b860*/  @P6 STG.E.U8 desc[UR44][R54.64], R3 ;  /* 0x0000000336006986 */ /* 0x0001e8000c10112c */
[----:B0-----:R-:W3:Y:S01]  /*9b870*/  LDL.LU R54, [R1] ;  /* 0x0000000001367983 */ /* 0x001ee20000300800 */
[----:B------:R-:W-:-:S03]  /*9b880*/  PRMT R3, R50, 0x7770, RZ ;  /* 0x0000777032037816 */ /* 0x000fc600000000ff */
[----:B------:R-:W3:Y:S04]  /*9b890*/  LDL.LU.64 R60, [R1+0xcf0] ;  /* 0x000cf000013c7983 */ /* 0x000ee80000300a00 */
[----:B------:R-:W3:Y:S04]  /*9b8a0*/  LDL.LU.64 R22, [R1+0xce8] ;  /* 0x000ce80001167983 */ /* 0x000ee80000300a00 */
[----:B------:R0:W-:Y:S01]  /*9b8b0*/  @P1 STG.E.U8 desc[UR44][R14.64], R3 ;  /* 0x000000030e001986 */ /* 0x0001e2000c10112c */
[----:B------:R-:W-:-:S03]  /*9b8c0*/  LOP3.LUT P1, RZ, R0, 0x10, RZ, 0xc0, !PT ;  /* 0x0000001000ff7812 */ /* 0x000fc6000782c0ff */
[----:B------:R-:W3:Y:S04]  /*9b8d0*/  LDL.LU.64 R18, [R1+0xce0] ;  /* 0x000ce00001127983 */ /* 0x000ee80000300a00 */
[----:B------:R-:W3:Y:S01]  /*9b8e0*/  LDL.LU.64 R16, [R1+0xcd8] ;  /* 0x000cd80001107983 */ /* 0x000ee20000300a00 */
[----:B0-----:R-:W-:-:S03]  /*9b8f0*/  PRMT R3, R50, 0x7771, RZ ;  /* 0x0000777132037816 */ /* 0x001fc600000000ff */
[----:B------:R-:W3:Y:S04]  /*9b900*/  LDL.LU R55, [R1+0x14] ;  /* 0x0000140001377983 */ /* 0x000ee80000300800 */
[----:B------:R0:W-:Y:S01]  /*9b910*/  @P1 STG.E.U8 desc[UR44][R10.64], R3 ;  /* 0x000000030a001986 */ /* 0x0001e2000c10112c */
[----:B------:R-:W-:-:S03]  /*9b920*/  LOP3.LUT P1, RZ, R0, 0x8, RZ, 0xc0, !PT ;  /* 0x0000000800ff7812 */ /* 0x000fc6000782c0ff */
[----:B------:R-:W3:Y:S04]  /*9b930*/  LDL.LU.64 R14, [R1+0xcd0] ;  /* 0x000cd000010e7983 */ /* 0x000ee80000300a00 */
[----:B0-----:R-:W3:Y:S01]  /*9b940*/  LDL.LU.64 R10, [R1+0xcc8] ;  /* 0x000cc800010a7983 */ /* 0x001ee20000300a00 */
[----:B------:R-:W-:-:S05]  /*9b950*/  PRMT R3, R50, 0x7772, RZ ;  /* 0x0000777232037816 */ /* 0x000fca00000000ff */
[----:B--2---:R0:W-:Y:S04]  /*9b960*/  @P1 STG.E.U8 desc[UR44][R52.64], R3 ;  /* 0x0000000334001986 */ /* 0x0041e8000c10112c */
[----:B0-----:R-:W2:Y:S01]  /*9b970*/  LDL.LU.64 R52, [R1+0xcb0] ;  /* 0x000cb00001347983 */ /* 0x001ea20000300a00 */
[----:B------:R-:W-:Y:S02]  /*9b980*/  LOP3.LUT P1, RZ, R0, 0x4, RZ, 0xc0, !PT ;  /* 0x0000000400ff7812 */ /* 0x000fe4000782c0ff */
[----:B------:R-:W-:-:S11]  /*9b990*/  PRMT R3, R50, 0x7773, RZ ;  /* 0x0000777332037816 */ /* 0x000fd600000000ff */
[----:B------:R4:W-:Y:S01]  /*9b9a0*/  @P1 STG.E.U8 desc[UR44][R12.64], R3 ;  /* 0x000000030c001986 */ /* 0x0009e2000c10112c */
[----:B------:R-:W-:Y:S02]  /*9b9b0*/  LOP3.LUT P1, RZ, R0, 0x2, RZ, 0xc0, !PT ;  /* 0x0000000200ff7812 */ /* 0x000fe4000782c0ff */
[----:B----4-:R-:W-:Y:S01]  /*9b9c0*/  PRMT R3, R6, 0x7770, RZ ;  /* 0x0000777006037816 */ /* 0x010fe200000000ff */
[----:B------:R-:W4:Y:S10]  /*9b9d0*/  LDL.LU.64 R12, [R1+0x2ac0] ;  /* 0x002ac000010c7983 */ /* 0x000f340000300a00 */
[----:B------:R0:W-:Y:S01]  /*9b9e0*/  @P1 STG.E.U8 desc[UR44][R8.64], R3 ;  /* 0x0000000308001986 */ /* 0x0001e2000c10112c */
[----:B------:R-:W-:-:S02]  /*9b9f0*/  LOP3.LUT P1, RZ, R0, 0x1, RZ, 0xc0, !PT ;  /* 0x0000000100ff7812 */ /* 0x000fc4000782c0ff */
[----:B------:R-:W-:Y:S02]  /*9ba00*/  PRMT R0, R6, 0x7771, RZ ;  /* 0x0000777106007816 */ /* 0x000fe400000000ff */
[C---:B------:R-:W-:Y:S02]  /*9ba10*/  LOP3.LUT P0, RZ, R57.reuse, 0x8, RZ, 0xc0, !PT ;  /* 0x0000000839ff7812 */ /* 0x040fe4000780c0ff */
[C---:B------:R-:W-:Y:S02]  /*9ba20*/  LOP3.LUT P2, RZ, R57.reuse, 0x4, RZ, 0xc0, !PT ;  /* 0x0000000439ff7812 */ /* 0x040fe4000784c0ff */
[C---:B------:R-:W-:Y:S02]  /*9ba30*/  LOP3.LUT P3, RZ, R57.reuse, 0x2, RZ, 0xc0, !PT ;  /* 0x0000000239ff7812 */ /* 0x040fe4000786c0ff */
[----:B------:R-:W-:Y:S01]  /*9ba40*/  LOP3.LUT P4, RZ, R57, 0x1, RZ, 0xc0, !PT ;  /* 0x0000000139ff7812 */ /* 0x000fe2000788c0ff */
[----:B0-----:R-:W4:Y:S04]  /*9ba50*/  LDL.LU.64 R8, [R1+0x2ab8] ;  /* 0x002ab80001087983 */ /* 0x001f280000300a00 */
        /* <DEDUP_REMOVED lines=9> */
[----:B------:R0:W-:Y:S02]  /*9baf0*/  @P1 STG.E.U8 desc[UR44][R60.64], R0 ;  /* 0x000000003c001986 */ /* 0x0001e4000c10112c */
        /* <DEDUP_REMOVED lines=40> */
[----:B------:R-:W-:-:S02]  /*9bd80*/  LOP3.LUT R2, R2, 0xfdffffff, RZ, 0xc0, !PT ;  /* 0xfdffffff02027812 */ /* 0x000fc400078ec0ff */
[----:B------:R-:W-:Y:S01]  /*9bd90*/  LOP3.LUT P4, RZ, R56, 0x10000000, RZ, 0xc0, !PT ;  /* 0x1000000038ff7812 */ /* 0x000fe2000788c0ff */
[----:B------:R-:W2:Y:S01]  /*9bda0*/  LDL.LU.64 R58, [R1+0xcb8] ;  /* 0x000cb800013a7983 */ /* 0x000ea20000300a00 */
[----:B------:R-:W-:Y:S02]  /*9bdb0*/  @P1 LOP3.LUT R2, R2, 0x2000000, RZ, 0xfc, !PT ;  /* 0x0200000002021812 */ /* 0x000fe400078efcff */
[----:B------:R-:W-:Y:S01]  /*9bdc0*/  LOP3.LUT P1, RZ, R56, 0x400000, RZ, 0xc0, !PT ;  /* 0x0040000038ff7812 */ /* 0x000fe2000782c0ff */
[----:B------:R-:W2:Y:S01]  /*9bdd0*/  LDL.LU.64 R4, [R1+0xc80] ;  /* 0x000c800001047983 */ /* 0x000ea20000300a00 */
[----:B------:R-:W-:Y:S02]  /*9bde0*/  LOP3.LUT R2, R2, 0xfbffffff, RZ, 0xc0, !PT ;  /* 0xfbffffff02027812 */ /* 0x000fe400078ec0ff */
[----:B------:R-:W-:Y:S01]  /*9bdf0*/  LOP3.LUT P5, RZ, R56, 0x8000000, RZ, 0xc0, !PT ;  /* 0x0800000038ff7812 */ /* 0x000fe200078ac0ff */
[----:B------:R-:W2:Y:S01]  /*9be00*/  LDL.LU.64 R6, [R1+0xc70] ;  /* 0x000c700001067983 */ /* 0x000ea20000300a00 */
[----:B---3--:R-:W-:-:S02]  /*9be10*/  PRMT R0, R17, 0x7770, RZ ;  /* 0x0000777011007816 */ /* 0x008fc400000000ff */
[----:B------:R-:W-:Y:S01]  /*9be20*/  LOP3.LUT P6, RZ, R56, 0x4000000, RZ, 0xc0, !PT ;  /* 0x0400000038ff7812 */ /* 0x000fe200078cc0ff */
[----:B------:R-:W3:Y:S04]  /*9be30*/  LDL.LU.64 R48, [R1+0xc60] ;  /* 0x000c600001307983 */ /* 0x000ee80000300a00 */
[----:B------:R-:W-:Y:S02]  /*9be40*/  @P1 LOP3.LUT R2, R2, 0x4000000, RZ, 0xfc, !PT ;  /* 0x0400000002021812 */ /* 0x000fe400078efcff */
[----:B------:R-:W-:Y:S02]  /*9be50*/  LOP3.LUT P1, RZ, R56, 0x800000, RZ, 0xc0, !PT ;  /* 0x0080000038ff7812 */ /* 0x000fe4000782c0ff */
[----:B------:R-:W-:Y:S01]  /*9be60*/  LOP3.LUT R2, R2, 0xf7ffffff, RZ, 0xc0, !PT ;  /* 0xf7ffffff02027812 */ /* 0x000fe200078ec0ff */
[----:B------:R0:W-:Y:S10]  /*9be70*/  @P4 STG.E.U8 desc[UR44][R60.64], R0 ;  /* 0x000000003c004986 */ /* 0x0001f4000c10112c */
[----:B------:R-:W-:-:S02]  /*9be80*/  @P1 LOP3.LUT R2, R2, 0x8000000, RZ, 0xfc, !PT ;  /* 0x0800000002021812 */ /* 0x000fc400078efcff */
[----:B------:R-:W-:Y:S01]  /*9be90*/  LOP3.LUT P1, RZ, R56, 0x1000000, RZ, 0xc0, !PT ;  /* 0x0100000038ff7812 */ /* 0x000fe2000782c0ff */
[----:B0-----:R-:W3:Y:S01]  /*9bea0*/  LDL.LU.64 R60, [R1+0xb88] ;  /* 0x000b8800013c7983 */ /* 0x001ee20000300a00 */
[----:B------:R-:W-:Y:S02]  /*9beb0*/  LOP3.LUT R2, R2, 0xefffffff, RZ, 0xc0, !PT ;  /* 0xefffffff02027812 */ /* 0x000fe400078ec0ff */
[----:B------:R-:W-:-:S05]  /*9bec0*/  PRMT R0, R17, 0x7771, RZ ;  /* 0x0000777111007816 */ /* 0x000fca00000000ff */
[----:B----4-:R0:W-:Y:S04]  /*9bed0*/  @P5 STG.E.U8 desc[UR44][R22.64], R0 ;  /* 0x0000000016005986 */ /* 0x0101e8000c10112c */
        /* <DEDUP_REMOVED lines=17> */
[----:B------:R-:W-:-:S02]  /*9bff0*/  LOP3.LUT P1, RZ, R2, 0x4000000, RZ, 0xc0, !PT ;  /* 0x0400000002ff7812 */ /* 0x000fc4000782c0ff */
[----:B0-----:R-:W-:Y:S01]  /*9c000*/  PRMT R0, R50, 0x7772, RZ ;  /* 0x0000777232007816 */ /* 0x001fe200000000ff */
[----:B------:R-:W2:Y:S10]  /*9c010*/  LDL.LU.64 R52, [R1+0xb08] ;  /* 0x000b080001347983 */ /* 0x000eb40000300a00 */
[----:B------:R0:W-:Y:S04]  /*9c020*/  @P1 STG.E.U8 desc[UR44][R54.64], R0 ;  /* 0x0000000036001986 */ /* 0x0001e8000c10112c */
[----:B0-----:R-:W3:Y:S01]  /*9c030*/  LDL.LU.64 R54, [R1+0x2ab0] ;  /* 0x002ab00001367983 */ /* 0x001ee20000300a00 */
[----:B------:R-:W-:-:S02]  /*9c040*/  LOP3.LUT P1, RZ, R2, 0x2000000, RZ, 0xc0, !PT ;  /* 0x0200000002ff7812 */ /* 0x000fc4000782c0ff */
[----:B------:R-:W-:-:S11]  /*9c050*/  PRMT R0, R50, 0x7773, RZ ;  /* 0x0000777332007816 */ /* 0x000fd600000000ff */
        /* <DEDUP_REMOVED lines=8> */
[----:B---3--:R-:W-:-:S05]  /*9c0e0*/  PRMT R0, R55, 0x7770, RZ ;  /* 0x0000777037007816 */ /* 0x008fca00000000ff */
        /* <DEDUP_REMOVED lines=9> */
[----:B------:R-:W3:Y:S09]  /*9c180*/  LDL.LU R55, [R1+0x2aa8] ;  /* 0x002aa80001377983 */ /* 0x000ef20000300800 */
[----:B------:R0:W-:Y:S02]  /*9c190*/  @P1 STG.E.U8 desc[UR44][R60.64], R0 ;  /* 0x000000003c001986 */ /* 0x0001e4000c10112c */
[----:B0-----:R-:W-:-:S05]  /*9c1a0*/  PRMT R0, R54, 0x7770, RZ ;  /* 0x0000777036007816 */ /* 0x001fca00000000ff */
[----:B----4-:R0:W-:Y:S02]  /*9c1b0*/  @P0 STG.E.U8 desc[UR44][R22.64], R0 ;  /* 0x0000000016000986 */ /* 0x0101e4000c10112c */
[----:B0-----:R-:W-:-:S05]  /*9c1c0*/  PRMT R0, R54, 0x7771, RZ ;  /* 0x0000777136007816 */ /* 0x001fca00000000ff */
[----:B------:R0:W-:Y:S02]  /*9c1d0*/  @P2 STG.E.U8 desc[UR44][R18.64], R0 ;  /* 0x0000000012002986 */ /* 0x0001e4000c10112c */
[----:B0-----:R-:W-:-:S05]  /*9c1e0*/  PRMT R0, R54, 0x7772, RZ ;  /* 0x0000777236007816 */ /* 0x001fca00000000ff */
[----:B------:R0:W-:Y:S02]  /*9c1f0*/  @P3 STG.E.U8 desc[UR44][R16.64], R0 ;  /* 0x0000000010003986 */ /* 0x0001e4000c10112c */
[----:B0-----:R-:W-:Y:S02]  /*9c200*/  PRMT R0, R54, 0x7773, RZ ;  /* 0x0000777336007816 */ /* 0x001fe400000000ff */
[----:B------:R-:W4:Y:S04]  /*9c210*/  LDL.LU R54, [R1+0x2aa4] ;  /* 0x002aa40001367983 */ /* 0x000f280000300800 */
        /* <DEDUP_REMOVED lines=9> */
[----:B------:R-:W4:Y:S01]  /*9c2b0*/  LDL.LU.64 R18, [R1+0xb50] ;  /* 0x000b500001127983 */ /* 0x000f220000300a00 */
[----:B------:R-:W-:-:S03]  /*9c2c0*/  LOP3.LUT P3, RZ, R56, 0x400, RZ, 0xc0, !PT ;  /* 0x0000040038ff7812 */ /* 0x000fc6000786c0ff */
[----:B------:R-:W4:Y:S01]  /*9c2d0*/  LDL.LU.64 R16, [R1+0xb48] ;  /* 0x000b480001107983 */ /* 0x000f220000300a00 */
[C---:B------:R-:W-:Y:S02]  /*9c2e0*/  PRMT R0, R51.reuse, 0x7772, RZ ;  /* 0x0000777233007816 */ /* 0x040fe400000000ff */
[----:B------:R-:W-:Y:S02]  /*9c2f0*/  LOP3.LUT P4, RZ, R56, 0x200, RZ, 0xc0, !PT ;  /* 0x0000020038ff7812 */ /* 0x000fe4000788c0ff */
[----:B------:R-:W-:Y:S02]  /*9c300*/  LOP3.LUT R2, R2, 0xffffdfff, RZ, 0xc0, !PT ;  /* 0xffffdfff02027812 */ /* 0x000fe400078ec0ff */
[C---:B------:R-:W-:Y:S02]  /*9c310*/  LOP3.LUT P5, RZ, R56.reuse, 0x100, RZ, 0xc0, !PT ;  /* 0x0000010038ff7812 */ /* 0x040fe400078ac0ff */
[----:B------:R-:W-:Y:S01]  /*9c320*/  LOP3.LUT P6, RZ, R56, 0x80, RZ, 0xc0, !PT ;  /* 0x0000008038ff7812 */ /* 0x000fe200078cc0ff */
[----:B--2---:R0:W-:Y:S04]  /*9c330*/  @P3 STG.E.U8 desc[UR44][R52.64], R0 ;  /* 0x0000000034003986 */ /* 0x0041e8000c10112c */
[----:B0-----:R-:W2:Y:S01]  /*9c340*/  LDL.LU.64 R52, [R1+0xb40] ;  /* 0x000b400001347983 */ /* 0x001ea20000300a00 */
[----:B------:R-:W-:-:S03]  /*9c350*/  PRMT R0, R51, 0x7773, RZ ;  /* 0x0000777333007816 */ /* 0x000fc600000000ff */
[----:B------:R-:W2:Y:S04]  /*9c360*/  LDL.LU R51, [R1+0x2aa0] ;  /* 0x002aa00001337983 */ /* 0x000ea80000300800 */
[----:B------:R-:W2:Y:S04]  /*9c370*/  LDL.LU.64 R14, [R1+0xb60] ;  /* 0x000b6000010e7983 */ /* 0x000ea80000300a00 */
[----:B---3--:R0:W-:Y:S04]  /*9c380*/  @P4 STG.E.U8 desc[UR44][R10.64], R0 ;  /* 0x000000000a004986 */ /* 0x0081e8000c10112c */
[----:B0-----:R-:W3:Y:S01]  /*9c390*/  LDL.LU.64 R10, [R1+0xb38] ;  /* 0x000b3800010a7983 */ /* 0x001ee20000300a00 */
        /* <DEDUP_REMOVED lines=23> */
[----:B----4-:R0:W-:Y:S04]  /*9c510*/  @P5 STG.E.U8 desc[UR44][R60.64], R0 ;  /* 0x000000003c005986 */ /* 0x0101e8000c10112c */
[----:B------:R-:W-:Y:S02]  /*9c520*/  @P1 LOP3.LUT R2, R2, 0x100000, RZ, 0xfc, !PT ;  /* 0x0010000002021812 */ /* 0x000fe400078efcff */
[----:B------:R-:W-:Y:S02]  /*9c530*/  LOP3.LUT P1, RZ, R56, 0x40, RZ, 0xc0, !PT ;  /* 0x0000004038ff7812 */ /* 0x000fe4000782c0ff */
[----:B------:R-:W4:Y:S01]  /*9c540*/  LDL.LU.64 R56, [R1+0xb30] ;  /* 0x000b300001387983 */ /* 0x000f220000300a00 */
[----:B0-----:R-:W-:-:S03]  /*9c550*/  PRMT R0, R8, 0x7771, RZ ;  /* 0x0000777108007816 */ /* 0x001fc600000000ff */
        /* <DEDUP_REMOVED lines=8> */
[----:B------:R-:W-:Y:S01]  /*9c5e0*/  PRMT R8, R8, 0x7773, RZ ;  /* 0x0000777308087816 */ /* 0x000fe200000000ff */
[----:B------:R-:W4:Y:S04]  /*9c5f0*/  LDL.LU.64 R60, [R1+0xae0] ;  /* 0x000ae000013c7983 */ /* 0x000f280000300a00 */
[----:B------:R-:W4:Y:S01]  /*9c600*/  LDL.LU.64 R22, [R1+0xad8] ;  /* 0x000ad80001167983 */ /* 0x000f220000300a00 */
[----:B0-----:R-:W-:-:S03]  /*9c610*/  PRMT R0, R12, 0x7770, RZ ;  /* 0x000077700c007816 */ /* 0x001fc600000000ff */
[----:B------:R-:W4:Y:S04]  /*9c620*/  LDL.LU.64 R18, [R1+0xad0] ;  /* 0x000ad00001127983 */ /* 0x000f280000300a00 */
[----:B------:R0:W-:Y:S01]  /*9c630*/  @P1 STG.E.U8 desc[UR44][R16.64], R8 ;  /* 0x0000000810001986 */ /* 0x0001e2000c10112c */
[----:B------:R-:W-:-:S03]  /*9c640*/  LOP3.LUT P1, RZ, R2, 0x80000, RZ, 0xc0, !PT ;  /* 0x0008000002ff7812 */ /* 0x000fc6000782c0ff */
[----:B0-----:R-:W4:Y:S10]  /*9c650*/  LDL.LU.64 R16, [R1+0xac8] ;  /* 0x000ac80001107983 */ /* 0x001f340000300a00 */
[----:B--2---:R0:W-:Y:S01]  /*9c660*/  @P1 STG.E.U8 desc[UR44][R52.64], R0 ;  /* 0x0000000034001986 */ /* 0x0041e2000c10112c */
[----:B------:R-:W-:-:S02]  /*9c670*/  LOP3.LUT P1, RZ, R2, 0x40000, RZ, 0xc0, !PT ;  /* 0x0004000002ff7812 */ /* 0x000fc4000782c0ff */
[----:B0-----:R-:W-:Y:S01]  /*9c680*/  PRMT R0, R12, 0x7771, RZ ;  /* 0x000077710c007816 */ /* 0x001fe200000000ff */
[----:B------:R-:W2:Y:S10]  /*9c690*/  LDL.LU.64 R52, [R1+0x9a8] ;  /* 0x0009a80001347983 */ /* 0x000eb40000300a00 */
[----:B------:R0:W-:Y:S01]  /*9c6a0*/  @P1 STG.E.U8 desc[UR44][R14.64], R0 ;  /* 0x000000000e001986 */ /* 0x0001e2000c10112c */
[----:B------:R-:W-:-:S02]  /*9c6b0*/  LOP3.LUT P1, RZ, R2, 0x20000, RZ, 0xc0, !PT ;  /* 0x0002000002ff7812 */ /* 0x000fc4000782c0ff */
[----:B0-----:R-:W-:Y:S01]  /*9c6c0*/  PRMT R0, R12, 0x7772, RZ ;  /* 0x000077720c007816 */ /* 0x001fe200000000ff */
[----:B------:R-:W2:Y:S10]  /*9c6d0*/  LDL.LU.64 R14, [R1+0x2a98] ;  /* 0x002a9800010e7983 */ /* 0x000eb40000300a00 */
[----:B---3--:R0:W-:Y:S04]  /*9c6e0*/  @P1 STG.E.U8 desc[UR44][R10.64], R0 ;  /* 0x000000000a001986 */ /* 0x0081e8000c10112c */
[----:B0-----:R-:W3:Y:S01]  /*9c6f0*/  LDL.LU.64 R10, [R1+0x2a90] ;  /* 0x002a9000010a7983 */ /* 0x001ee20000300a00 */
[----:B------:R-:W-:-:S02]  /*9c700*/  LOP3.LUT P1, RZ, R2, 0x10000, RZ, 0xc0, !PT ;  /* 0x0001000002ff7812 */ /* 0x000fc4000782c0ff */
[----:B------:R-:W-:Y:S02]  /*9c710*/  PRMT R12, R12, 0x7773, RZ ;  /* 0x000077730c0c7816 */ /* 0x000fe400000000ff */
[----:B------:R-:W-:Y:S02]  /*9c720*/  PRMT R0, R9, 0x7770, RZ ;  /* 0x0000777009007816 */ /* 0x000fe400000000ff */
[C---:B------:R-:W-:Y:S02]  /*9c730*/  LOP3.LUT P0, RZ, R55.reuse, 0x20000000, RZ, 0xc0, !PT ;  /* 0x2000000037ff7812 */ /* 0x040fe4000780c0ff */
[C---:B------:R-:W-:Y:S02]  /*9c740*/  LOP3.LUT P2, RZ, R55.reuse, 0x10000000, RZ, 0xc0, !PT ;  /* 0x1000000037ff7812 */ /* 0x040fe4000784c0ff */
[C---:B------:R-:W-:Y:S02]  /*9c750*/  LOP3.LUT P3, RZ, R55.reuse, 0x8000000, RZ, 0xc0, !PT ;  /* 0x0800000037ff7812 */ /* 0x040fe4000786c0ff */
[----:B------:R-:W-:-:S02]  /*9c760*/  LOP3.LUT P4, RZ, R55, 0x4000000, RZ, 0xc0, !PT ;  /* 0x0400000037ff7812 */ /* 0x000fc4000788c0ff */
[C---:B------:R-:W-:Y:S02]  /*9c770*/  LOP3.LUT P5, RZ, R55.reuse, 0x2000000, RZ, 0xc0, !PT ;  /* 0x0200000037ff7812 */ /* 0x040fe400078ac0ff */
[----:B------:R-:W-:Y:S01]  /*9c780*/  LOP3.LUT P6, RZ, R55, 0x1000000, RZ, 0xc0, !PT ;  /* 0x0100000037ff7812 */ /* 0x000fe200078cc0ff */
[----:B----4-:R-:W-:Y:S01]  /*9c790*/  @P1 STG.E.U8 desc[UR44][R56.64], R12 ;  /* 0x0000000c38001986 */ /* 0x010fe2000c10112c */
[----:B------:R-:W-:-:S13]  /*9c7a0*/  LOP3.LUT P1, RZ, R2, 0x8000, RZ, 0xc0, !PT ;  /* 0x0000800002ff7812 */ /* 0x000fda000782c0ff */
[----:B------:R0:W-:Y:S01]  /*9c7b0*/  @P1 STG.E.U8 desc[UR44][R58.64], R0 ;  /* 0x000000003a001986 */ /* 0x0001e2000c10112c */
[----:B------:R-:W-:Y:S02]  /*9c7c0*/  LOP3.LUT P1, RZ, R2, 0x4000, RZ, 0xc0, !PT ;  /* 0x0000400002ff7812 */ /* 0x000fe4000782c0ff */
[----:B0-----:R-:W-:-:S11]  /*9c7d0*/  PRMT R0, R9, 0x7771, RZ ;  /* 0x0000777109007816 */ /* 0x001fd600000000ff */
[----:B------:R0:W-:Y:S01]  /*9c7e0*/  @P1 STG.E.U8 desc[UR44][R4.64], R0 ;  /* 0x0000000004001986 */ /* 0x0001e2000c10112c */
[----:B------:R-:W-:Y:S02]  /*9c7f0*/  LOP3.LUT P1, RZ, R2, 0x2000, RZ, 0xc0, !PT ;  /* 0x0000200002ff7812 */ /* 0x000fe4000782c0ff */
[C---:B0-----:R-:W-:Y:S02]  /*9c800*/  PRMT R0, R9.reuse, 0x7772, RZ ;  /* 0x0000777209007816 */ /* 0x041fe400000000ff */
[----:B------:R-:W-:-:S09]  /*9c810*/  PRMT R9, R9, 0x7773, RZ ;  /* 0x0000777309097816 */ /* 0x000fd200000000ff */
[----:B------:R0:W-:Y:S04]  /*9c820*/  @P1 STG.E.U8 desc[UR44][R6.64], R0 ;  /* 0x0000000006001986 */ /* 0x0001e8000c10112c */
[----:B------:R-:W-:Y:S01]  /*9c830*/  @P0 STG.E.U8 desc[UR44][R48.64], R9 ;  /* 0x0000000930000986 */ /* 0x000fe2000c10112c */
[----:B0-----:R-:W-:-:S05]  /*9c840*/  PRMT R0, R13, 0x7770, RZ ;  /* 0x000077700d007816 */ /* 0x001fca00000000ff */
[----:B------:R0:W-:Y:S02]  /*9c850*/  @P2 STG.E.U8 desc[UR44][R60.64], R0 ;  /* 0x000000003c002986 */ /* 0x0001e4000c10112c */
[----:B0-----:R-:W-:-:S05]  /*9c860*/  PRMT R0, R13, 0x7771, RZ ;  /* 0x000077710d007816 */ /* 0x001fca00000000ff */
[----:B------:R0:W-:Y:S02]  /*9c870*/  @P3 STG.E.U8 desc[UR44][R22.64], R0 ;  /* 0x0000000016003986 */ /* 0x0001e4000c10112c */
[C---:B0-----:R-:W-:Y:S02]  /*9c880*/  PRMT R0, R13.reuse, 0x7772, RZ ;  /* 0x000077720d007816 */ /* 0x041fe400000000ff */
[----:B------:R-:W-:-:S03]  /*9c890*/  PRMT R13, R13, 0x7773, RZ ;  /* 0x000077730d0d7816 */ /* 0x000fc600000000ff */
[----:B------:R3:W-:Y:S04]  /*9c8a0*/  @P4 STG.E.U8 desc[UR44][R18.64], R0 ;  /* 0x0000000012004986 */ /* 0x0007e8000c10112c */
[----:B------:R-:W-:Y:S01]  /*9c8b0*/  @P5 STG.E.U8 desc[UR44][R16.64], R13 ;  /* 0x0000000d10005986 */ /* 0x000fe2000c10112c */
[----:B---3--:R-:W-:-:S05]  /*9c8c0*/  PRMT R0, R10, 0x7770, RZ ;  /* 0x000077700a007816 */ /* 0x008fca00000000ff */
        /* <DEDUP_REMOVED lines=24> */
[----:B--2---:R0:W-:Y:S04]  /*9ca50*/  @P3 STG.E.U8 desc[UR44][R52.64], R0 ;  /* 0x0000000034003986 */ /* 0x0041e8000c10112c */
[----:B0-----:R-:W2:Y:S04]  /*9ca60*/  LDL.LU.64 R52, [R1+0xab8] ;  /* 0x000ab80001347983 */ /* 0x001ea80000300a00 */
[----:B------:R-:W2:Y:S01]  /*9ca70*/  LDL.LU.64 R22, [R1+0xab0] ;  /* 0x000ab00001167983 */ /* 0x000ea20000300a00 */
[----:B------:R-:W-:-:S05]  /*9ca80*/  PRMT R0, R10, 0x7772, RZ ;  /* 0x000077720a007816 */ /* 0x000fca00000000ff */
[----:B---3--:R0:W-:Y:S04]  /*9ca90*/  @P4 STG.E.U8 desc[UR44][R16.64], R0 ;  /* 0x0000000010004986 */ /* 0x0081e8000c10112c */
[----:B0-----:R-:W3:Y:S01]  /*9caa0*/  LDL.LU.64 R16, [R1+0xa88] ;  /* 0x000a880001107983 */ /* 0x001ee20000300a00 */
[----:B------:R-:W-:Y:S02]  /*9cab0*/  @P1 LOP3.LUT R2, R2, 0x200, RZ, 0xfc, !PT ;  /* 0x0000020002021812 */ /* 0x000fe400078efcff */
[C---:B------:R-:W-:Y:S01]  /*9cac0*/  LOP3.LUT P1, RZ, R55.reuse, 0x10000, RZ, 0xc0, !PT ;  /* 0x0001000037ff7812 */ /* 0x040fe2000782c0ff */
[----:B------:R-:W3:Y:S01]  /*9cad0*/  LDL.LU.64 R12, [R1+0xa78] ;  /* 0x000a7800010c7983 */ /* 0x000ee20000300a00 */
[----:B------:R-:W-:Y:S02]  /*9cae0*/  LOP3.LUT R2, R2, 0xfffffbff, RZ, 0xc0, !PT ;  /* 0xfffffbff02027812 */ /* 0x000fe400078ec0ff */
[C---:B------:R-:W-:Y:S01]  /*9caf0*/  LOP3.LUT P5, RZ, R55.reuse, 0x200000, RZ, 0xc0, !PT ;  /* 0x0020000037ff7812 */ /* 0x040fe200078ac0ff */
[----:B------:R-:W3:Y:S01]  /*9cb00*/  LDL.LU.64 R8, [R1+0xa70] ;  /* 0x000a700001087983 */ /* 0x000ee20000300a00 */
[----:B------:R-:W-:-:S02]  /*9cb10*/  LOP3.LUT P6, RZ, R55, 0x100000, RZ, 0xc0, !PT ;  /* 0x0010000037ff7812 */ /* 0x000fc400078cc0ff */
[----:B------:R-:W-:Y:S01]  /*9cb20*/  PRMT R10, R10, 0x7773, RZ ;  /* 0x000077730a0a7816 */ /* 0x000fe200000000ff */
[----:B------:R-:W3:Y:S04]  /*9cb30*/  LDL.LU.64 R56, [R1+0x9a0] ;  /* 0x0009a00001387983 */ /* 0x000ee80000300a00 */
[----:B------:R-:W-:Y:S01]  /*9cb40*/  @P1 LOP3.LUT R2, R2, 0x400, RZ, 0xfc, !PT ;  /* 0x0000040002021812 */ /* 0x000fe200078efcff */
[----:B------:R-:W3:Y:S01]  /*9cb50*/  LDL.LU.64 R58, [R1+0x998] ;  /* 0x00099800013a7983 */ /* 0x000ee20000300a00 */
[----:B------:R-:W-:Y:S02]  /*9cb60*/  LOP3.LUT P1, RZ, R55, 0x20000, RZ, 0xc0, !PT ;  /* 0x0002000037ff7812 */ /* 0x000fe4000782c0ff */
[----:B------:R-:W-:Y:S02]  /*9cb70*/  LOP3.LUT R2, R2, 0xfffff7ff, RZ, 0xc0, !PT ;  /* 0xfffff7ff02027812 */ /* 0x000fe400078ec0ff */
[----:B------:R-:W-:Y:S01]  /*9cb80*/  PRMT R0, R14, 0x7770, RZ ;  /* 0x000077700e007816 */ /* 0x000fe200000000ff */
[----:B----4-:R0:W-:Y:S04]  /*9cb90*/  @P5 STG.E.U8 desc[UR44][R6.64], R10 ;  /* 0x0000000a06005986 */ /* 0x0101e8000c10112c */
[----:B------:R-:W4:Y:S04]  /*9cba0*/  LDL.LU.64 R4, [R1+0x990] ;  /* 0x0009900001047983 */ /* 0x000f280000300a00 */
[----:B------:R-:W-:-:S02]  /*9cbb0*/  @P1 LOP3.LUT R2, R2, 0x800, RZ, 0xfc, !PT ;  /* 0x0000080002021812 */ /* 0x000fc400078efcff */
[----:B------:R-:W-:Y:S02]  /*9cbc0*/  LOP3.LUT P1, RZ, R55, 0x40000, RZ, 0xc0, !PT ;  /* 0x0004000037ff7812 */ /* 0x000fe4000782c0ff */
[----:B------:R-:W-:Y:S01]  /*9cbd0*/  LOP3.LUT R2, R2, 0xffffefff, RZ, 0xc0, !PT ;  /* 0xffffefff02027812 */ /* 0x000fe200078ec0ff */
[----:B------:R1:W-:Y:S04]  /*9cbe0*/  @P6 STG.E.U8 desc[UR44][R48.64], R0 ;  /* 0x0000000030006986 */ /* 0x0003e8000c10112c */
[----:B0-----:R-:W4:Y:S06]  /*9cbf0*/  LDL.LU.64 R6, [R1+0x988] ;  /* 0x0009880001067983 */ /* 0x001f2c0000300a00 */
[----:B------:R-:W-:-:S02]  /*9cc00*/  @P1 LOP3.LUT R2, R2, 0x1000, RZ, 0xfc, !PT ;  /* 0x0000100002021812 */ /* 0x000fc400078efcff */
[----:B------:R-:W-:Y:S01]  /*9cc10*/  LOP3.LUT P1, RZ, R55, 0x80000, RZ, 0xc0, !PT ;  /* 0x0008000037ff7812 */ /* 0x000fe2000782c0ff */
[----:B-1----:R-:W4:Y:S01]  /*9cc20*/  LDL.LU.64 R48, [R1+0x970] ;  /* 0x0009700001307983 */ /* 0x002f220000300a00 */
[----:B------:R-:W-:-:S11]  /*9cc30*/  PRMT R0, R14, 0x7771, RZ ;  /* 0x000077710e007816 */ /* 0x000fd600000000ff */
[----:B------:R0:W-:Y:S01]  /*9cc40*/  @P1 STG.E.U8 desc[UR44][R60.64], R0 ;  /* 0x000000003c001986 */ /* 0x0001e2000c10112c */
[----:B------:R-:W-:Y:S02]  /*9cc50*/  LOP3.LUT P1, RZ, R2, 0x1000, RZ, 0xc0, !PT ;  /* 0x0000100002ff7812 */ /* 0x000fe4000782c0ff */
[----:B0-----:R-:W-:Y:S01]  /*9cc60*/  PRMT R0, R14, 0x7772, RZ ;  /* 0x000077720e007816 */ /* 0x001fe200000000ff */
[----:B------:R-:W4:Y:S10]  /*9cc70*/  LDL.LU.64 R60, [R1+0x960] ;  /* 0x00096000013c7983 */ /* 0x000f340000300a00 */
[----:B------:R0:W-:Y:S01]  /*9cc80*/  @P1 STG.E.U8 desc[UR44][R18.64], R0 ;  /* 0x0000000012001986 */ /* 0x0001e2000c10112c */
[----:B------:R-:W-:-:S02]  /*9cc90*/  LOP3.LUT P1, RZ, R2, 0x800, RZ, 0xc0, !PT ;  /* 0x0000080002ff7812 */ /* 0x000fc4000782c0ff */
[----:B------:R-:W-:Y:S02]  /*9cca0*/  PRMT R14, R14, 0x7773, RZ ;  /* 0x000077730e0e7816 */ /* 0x000fe400000000ff */
[----:B0-----:R-:W-:Y:S01]  /*9ccb0*/  PRMT R0, R11, 0x7770, RZ ;  /* 0x000077700b007816 */ /* 0x001fe200000000ff */
[----:B------:R-:W4:Y:S08]  /*9ccc0*/  LDL.LU.64 R18, [R1+0x938] ;  /* 0x0009380001127983 */ /* 0x000f300000300a00 */
[----:B--2---:R0:W-:Y:S01]  /*9ccd0*/  @P1 STG.E.U8 desc[UR44][R52.64], R14 ;  /* 0x0000000e34001986 */ /* 0x0041e2000c10112c */
[----:B------:R-:W-:-:S03]  /*9cce0*/  LOP3.LUT P1, RZ, R2, 0x400, RZ, 0xc0, !PT ;  /* 0x0000040002ff7812 */ /* 0x000fc6000782c0ff */
[----:B0-----:R-:W2:Y:S10]  /*9ccf0*/  LDL.LU.64 R52, [R1+0x930] ;  /* 0x0009300001347983 */ /* 0x001eb40000300a00 */
[----:B------:R0:W-:Y:S01]  /*9cd00*/  @P1 STG.E.U8 desc[UR44][R22.64], R0 ;  /* 0x0000000016001986 */ /* 0x0001e2000c10112c */
[----:B------:R-:W-:-:S02]  /*9cd10*/  LOP3.LUT P1, RZ, R2, 0x200, RZ, 0xc0, !PT ;  /* 0x0000020002ff7812 */ /* 0x000fc4000782c0ff */
[----:B0-----:R-:W-:Y:S01]  /*9cd20*/  PRMT R0, R11, 0x7771, RZ ;  /* 0x000077710b007816 */ /* 0x001fe200000000ff */
[----:B------:R-:W2:Y:S04]  /*9cd30*/  LDL.LU.64 R22, [R1+0x2a88] ;  /* 0x002a880001167983 */ /* 0x000ea80000300a00 */
[----:B------:R-:W2:Y:S06]  /*9cd40*/  LDL.LU R10, [R1+0xc0] ;  /* 0x0000c000010a7983 */ /* 0x000eac0000300800 */
[----:B---3--:R0:W-:Y:S04]  /*9cd50*/  @P1 STG.E.U8 desc[UR44][R16.64], R0 ;  /* 0x0000000010001986 */ /* 0x0081e8000c10112c */
[----:B0-----:R-:W3:Y:S01]  /*9cd60*/  LDL.LU.64 R16, [R1+0x2a80] ;  /* 0x002a800001107983 */ /* 0x001ee20000300a00 */
[----:B------:R-:W-:-:S02]  /*9cd70*/  LOP3.LUT P1, RZ, R2, 0x100, RZ, 0xc0, !PT ;  /* 0x0000010002ff7812 */ /* 0x000fc4000782c0ff */
[C---:B------:R-:W-:Y:S02]  /*9cd80*/  PRMT R0, R11.reuse, 0x7772, RZ ;  /* 0x000077720b007816 */ /* 0x040fe400000000ff */
[----:B------:R-:W-:-:S09]  /*9cd90*/  PRMT R11, R11, 0x7773, RZ ;  /* 0x000077730b0b7816 */ /* 0x000fd200000000ff */
[----:B------:R0:W-:Y:S01]  /*9cda0*/  @P1 STG.E.U8 desc[UR44][R12.64], R0 ;  /* 0x000000000c001986 */ /* 0x0001e2000c10112c */
[----:B------:R-:W-:-:S13]  /*9cdb0*/  LOP3.LUT P1, RZ, R2, 0x80, RZ, 0xc0, !PT ;  /* 0x0000008002ff7812 */ /* 0x000fda000782c0ff */
[----:B------:R-:W-:Y:S01]  /*9cdc0*/  @P1 STG.E.U8 desc[UR44][R8.64], R11 ;  /* 0x0000000b08001986 */ /* 0x000fe2000c10112c */
[----:B------:R-:W-:Y:S02]  /*9cdd0*/  LOP3.LUT P1, RZ, R2, 0x40, RZ, 0xc0, !PT ;  /* 0x0000004002ff7812 */ /* 0x000fe4000782c0ff */
[----:B0-----:R-:W-:Y:S02]  /*9cde0*/  PRMT R0, R15, 0x7770, RZ ;  /* 0x000077700f007816 */ /* 0x001fe400000000ff */
[----:B------:R-:W-:-:S09]  /*9cdf0*/  LOP3.LUT P0, RZ, R55, 0x400, RZ, 0xc0, !PT ;  /* 0x0000040037ff7812 */ /* 0x000fd2000780c0ff */
[----:B------:R0:W-:Y:S01]  /*9ce00*/  @P1 STG.E.U8 desc[UR44][R56.64], R0 ;  /* 0x0000000038001986 */ /* 0x0001e2000c10112c */
[----:B------:R-:W-:Y:S02]  /*9ce10*/  LOP3.LUT P1, RZ, R2, 0x20, RZ, 0xc0, !PT ;  /* 0x0000002002ff7812 */ /* 0x000fe4000782c0ff */
[C---:B------:R-:W-:Y:S02]  /*9ce20*/  LOP3.LUT P2, RZ, R55.reuse, 0x200, RZ, 0xc0, !PT ;  /* 0x0000020037ff7812 */ /* 0x040fe4000784c0ff */
[----:B------:R-:W-:Y:S02]  /*9ce30*/  LOP3.LUT P3, RZ, R55, 0x100, RZ, 0xc0, !PT ;  /* 0x0000010037ff7812 */ /* 0x000fe4000786c0ff */
[----:B0-----:R-:W-:-:S07]  /*9ce40*/  PRMT R0, R15, 0x7771, RZ ;  /* 0x000077710f007816 */ /* 0x001fce00000000ff */
[----:B------:R0:W-:Y:S01]  /*9ce50*/  @P1 STG.E.U8 desc[UR44][R58.64], R0 ;  /* 0x000000003a001986 */ /* 0x0001e2000c10112c */
[----:B------:R-:W-:Y:S02]  /*9ce60*/  LOP3.LUT P4, RZ, R55, 0x80, RZ, 0xc0, !PT ;  /* 0x0000008037ff7812 */ /* 0x000fe4000788c0ff */
[C---:B0-----:R-:W-:Y:S02]  /*9ce70*/  PRMT R0, R15.reuse, 0x7772, RZ ;  /* 0x000077720f007816 */ /* 0x041fe400000000ff */
[----:B------:R-:W-:-:S03]  /*9ce80*/  PRMT R15, R15, 0x7773, RZ ;  /* 0x000077730f0f7816 */ /* 0x000fc600000000ff */
[----:B----4-:R3:W-:Y:S01]  /*9ce90*/  @P0 STG.E.U8 desc[UR44][R4.64], R0 ;  /* 0x0000000004000986 */ /* 0x0107e2000c10112c */
[----:B------:R-:W-:-:S03]  /*9cea0*/  LOP3.LUT P5, RZ, R55, 0x40, RZ, 0xc0, !PT ;  /* 0x0000004037ff7812 */ /* 0x000fc600078ac0ff */
[----:B------:R-:W-:Y:S01]  /*9ceb0*/  @P2 STG.E.U8 desc[UR44][R6.64], R15 ;  /* 0x0000000f06002986 */ /* 0x000fe2000c10112c */
[----:B---3--:R-:W-:-:S05]  /*9cec0*/  PRMT R0, R16, 0x7770, RZ ;  /* 0x0000777010007816 */ /* 0x008fca00000000ff */
[----:B------:R0:W-:Y:S02]  /*9ced0*/  @P3 STG.E.U8 desc[UR44][R48.64], R0 ;  /* 0x0000000030003986 */ /* 0x0001e4000c10112c */
[----:B0-----:R-:W-:-:S05]  /*9cee0*/  PRMT R0, R16, 0x7771, RZ ;  /* 0x0000777110007816 */ /* 0x001fca00000000ff */
[----:B------:R0:W-:Y:S02]  /*9cef0*/  @P4 STG.E.U8 desc[UR44][R60.64], R0 ;  /* 0x000000003c004986 */ /* 0x0001e4000c10112c */
[----:B0-----:R-:W-:-:S05]  /*9cf00*/  PRMT R0, R16, 0x7772, RZ ;  /* 0x0000777210007816 */ /* 0x001fca00000000ff */
[----:B------:R0:W-:Y:S04]  /*9cf10*/  @P5 STG.E.U8 desc[UR44][R18.64], R0 ;  /* 0x0000000012005986 */ /* 0x0001e8000c10112c */
[----:B0-----:R-:W3:Y:S01]  /*9cf20*/  LDL.LU.64 R18, [R1+0x928] ;  /* 0x0009280001127983 */ /* 0x001ee20000300a00 */
[----:B------:R-:W-:Y:S02]  /*9cf30*/  LOP3.LUT P6, RZ, R55, 0x20, RZ, 0xc0, !PT ;  /* 0x0000002037ff7812 */ /* 0x000fe400078cc0ff */
[----:B------:R-:W-:-:S11]  /*9cf40*/  PRMT R16, R16, 0x7773, RZ ;  /* 0x0000777310107816 */ /* 0x000fd600000000ff */
[----:B--2---:R0:W-:Y:S04]  /*9cf50*/  @P6 STG.E.U8 desc[UR44][R52.64], R16 ;  /* 0x0000001034006986 */ /* 0x0041e8000c10112c */
[----:B0-----:R-:W2:Y:S04]  /*9cf60*/  LDL.LU.64 R52, [R1+0x940] ;  /* 0x0009400001347983 */ /* 0x001ea80000300a00 */
[----:B------:R-:W4:Y:S04]  /*9cf70*/  LDL.LU.64 R58, [R1+0x958] ;  /* 0x00095800013a7983 */ /* 0x000f280000300a00 */
[----:B------:R-:W4:Y:S04]  /*9cf80*/  LDL.LU.64 R4, [R1+0x950] ;  /* 0x0009500001047983 */ /* 0x000f280000300a00 */
[----:B------:R-:W4:Y:S04]  /*9cf90*/  LDL.LU.64 R6, [R1+0x948] ;  /* 0x0009480001067983 */ /* 0x000f280000300a00 */
[----:B------:R-:W4:Y:S01]  /*9cfa0*/  LDL.LU.64 R48, [R1+0x968] ;  /* 0x0009680001307983 */ /* 0x000f220000300a00 */
        /* <DEDUP_REMOVED lines=16> */
[----:B---3--:R0:W-:Y:S04]  /*9d0b0*/  @P3 STG.E.U8 desc[UR44][R18.64], R0 ;  /* 0x0000000012003986 */ /* 0x0081e8000c10112c */
[----:B0-----:R-:W3:Y:S01]  /*9d0c0*/  LDL.LU.64 R18, [R1+0x978] ;  /* 0x0009780001127983 */ /* 0x001ee20000300a00 */
[----:B------:R-:W-:-:S07]  /*9d0d0*/  LOP3.LUT R2, R2, 0xfffffffd, RZ, 0xc0, !PT ;  /* 0xfffffffd02027812 */ /* 0x000fce00078ec0ff */
        /* <DEDUP_REMOVED lines=9> */
[C---:B------:R-:W-:Y:S02]  /*9d170*/  LOP3.LUT P5, RZ, R55.reuse, 0x4, RZ, 0xc0, !PT ;  /* 0x0000000437ff7812 */ /* 0x040fe400078ac0ff */
[----:B------:R-:W-:Y:S02]  /*9d180*/  LOP3.LUT R2, R2, 0xffffffef, RZ, 0xc0, !PT ;  /* 0xffffffef02027812 */ /* 0x000fe400078ec0ff */
[----:B------:R-:W-:Y:S02]  /*9d190*/  PRMT R0, R20, 0x7771, RZ ;  /* 0x0000777114007816 */ /* 0x000fe400000000ff */
[----:B------:R-:W-:-:S03]  /*9d1a0*/  LOP3.LUT P6, RZ, R55, 0x2, RZ, 0xc0, !PT ;  /* 0x0000000237ff7812 */ /* 0x000fc600078cc0ff */
[----:B--2---:R0:W-:Y:S02]  /*9d1b0*/  @P4 STG.E.U8 desc[UR44][R52.64], R0 ;  /* 0x0000000034004986 */ /* 0x0041e4000c10112c */
[----:B------:R-:W-:Y:S02]  /*9d1c0*/  @P1 LOP3.LUT R2, R2, 0x10, RZ, 0xfc, !PT ;  /* 0x0000001002021812 */ /* 0x000fe400078efcff */
[----:B------:R-:W-:Y:S02]  /*9d1d0*/  LOP3.LUT P1, RZ, R55, 0x1, RZ, 0xc0, !PT ;  /* 0x0000000137ff7812 */ /* 0x000fe4000782c0ff */
[C---:B0-----:R-:W-:Y:S01]  /*9d1e0*/  PRMT R0, R20.reuse, 0x7772, RZ ;  /* 0x0000777214007816 */ /* 0x041fe200000000ff */
[----:B------:R-:W2:Y:S01]  /*9d1f0*/  LDL.LU.64 R52, [R1+0x920] ;  /* 0x0009200001347983 */ /* 0x000ea20000300a00 */
[----:B------:R-:W-:-:S03]  /*9d200*/  PRMT R20, R20, 0x7773, RZ ;  /* 0x0000777314147816 */ /* 0x000fc600000000ff */
[----:B----4-:R0:W-:Y:S04]  /*9d210*/  @P5 STG.E.U8 desc[UR44][R58.64], R0 ;  /* 0x000000003a005986 */ /* 0x0101e8000c10112c */
[----:B------:R-:W-:Y:S04]  /*9d220*/  @P6 STG.E.U8 desc[UR44][R4.64], R20 ;  /* 0x0000001404006986 */ /* 0x000fe8000c10112c */
[----:B------:R-:W4:Y:S01]  /*9d230*/  LDL.LU.64 R14, [R1+0x910] ;  /* 0x00091000010e7983 */ /* 0x000f220000300a00 */
        /* <DEDUP_REMOVED lines=15> */
[C---:B------:R-:W-:Y:S02]  /*9d330*/  LOP3.LUT P1, RZ, R2.reuse, 0x4, RZ, 0xc0, !PT ;  /* 0x0000000402ff7812 */ /* 0x040fe4000782c0ff */
[----:B------:R-:W-:Y:S01]  /*9d340*/  PRMT R17, R17, 0x7773, RZ ;  /* 0x0000777311117816 */ /* 0x000fe200000000ff */
[----:B0-----:R-:W4:Y:S10]  /*9d350*/  LDL.LU.64 R60, [R1+0x8b8] ;  /* 0x0008b800013c7983 */ /* 0x001f340000300a00 */
[----:B---3--:R0:W-:Y:S04]  /*9d360*/  @P1 STG.E.U8 desc[UR44][R18.64], R17 ;  /* 0x0000001112001986 */ /* 0x0081e8000c10112c */
[----:B0-----:R-:W3:Y:S04]  /*9d370*/  LDL.LU.64 R18, [R1+0x2a78] ;  /* 0x002a780001127983 */ /* 0x001ee80000300a00 */
[----:B------:R-:W4:Y:S01]  /*9d380*/  LDL.LU.64 R16, [R1+0x918] ;  /* 0x0009180001107983 */ /* 0x000f220000300a00 */
[----:B------:R-:W-:-:S02]  /*9d390*/  LOP3.LUT P1, RZ, R2, 0x2, RZ, 0xc0, !PT ;  /* 0x0000000202ff7812 */ /* 0x000fc4000782c0ff */
[----:B------:R-:W-:-:S11]  /*9d3a0*/  PRMT R0, R21, 0x7770, RZ ;  /* 0x0000777015007816 */ /* 0x000fd600000000ff */
[----:B--2---:R0:W-:Y:S01]  /*9d3b0*/  @P1 STG.E.U8 desc[UR44][R52.64], R0 ;  /* 0x0000000034001986 */ /* 0x0041e2000c10112c */
[----:B------:R-:W-:Y:S02]  /*9d3c0*/  LOP3.LUT P1, RZ, R2, 0x1, RZ, 0xc0, !PT ;  /* 0x0000000102ff7812 */ /* 0x000fe4000782c0ff */
[----:B0-----:R-:W-:Y:S01]  /*9d3d0*/  PRMT R0, R21, 0x7771, RZ ;  /* 0x0000777115007816 */ /* 0x001fe200000000ff */
[----:B------:R-:W2:Y:S01]  /*9d3e0*/  LDL.LU.64 R52, [R1+0x2a70] ;  /* 0x002a700001347983 */ /* 0x000ea20000300a00 */
[C---:B------:R-:W-:Y:S02]  /*9d3f0*/  LOP3.LUT P0, RZ, R54.reuse, 0x800000, RZ, 0xc0, !PT ;  /* 0x0080000036ff7812 */ /* 0x040fe4000780c0ff */
[C---:B------:R-:W-:Y:S02]  /*9d400*/  LOP3.LUT P2, RZ, R54.reuse, 0x400000, RZ, 0xc0, !PT ;  /* 0x0040000036ff7812 */ /* 0x040fe4000784c0ff */
[C---:B------:R-:W-:Y:S02]  /*9d410*/  LOP3.LUT P3, RZ, R54.reuse, 0x200000, RZ, 0xc0, !PT ;  /* 0x0020000036ff7812 */ /* 0x040fe4000786c0ff */
[----:B------:R-:W-:-:S02]  /*9d420*/  LOP3.LUT P4, RZ, R54, 0x100000, RZ, 0xc0, !PT ;  /* 0x0010000036ff7812 */ /* 0x000fc4000788c0ff */
[C---:B------:R-:W-:Y:S02]  /*9d430*/  LOP3.LUT P5, RZ, R54.reuse, 0x80000, RZ, 0xc0, !PT ;  /* 0x0008000036ff7812 */ /* 0x040fe400078ac0ff */
[----:B------:R-:W-:Y:S01]  /*9d440*/  LOP3.LUT P6, RZ, R54, 0x40000, RZ, 0xc0, !PT ;  /* 0x0004000036ff7812 */ /* 0x000fe200078cc0ff */
[----:B----4-:R0:W-:Y:S01]  /*9d450*/  @P1 STG.E.U8 desc[UR44][R16.64], R0 ;  /* 0x0000000010001986 */ /* 0x0101e2000c10112c */
[----:B------:R-:W-:Y:S02]  /*9d460*/  LOP3.LUT P1, RZ, R10, 0x80000000, RZ, 0xc0, !PT ;  /* 0x800000000aff7812 */ /* 0x000fe4000782c0ff */
[----:B0-----:R-:W-:-:S11]  /*9d470*/  PRMT R0, R21, 0x7772, RZ ;  /* 0x0000777215007816 */ /* 0x001fd600000000ff */
[----:B------:R3:W-:Y:S01]  /*9d480*/  @P1 STG.E.U8 desc[UR44][R14.64], R0 ;  /* 0x000000000e001986 */ /* 0x0007e2000c10112c */
[----:B------:R-:W-:Y:S02]  /*9d490*/  LOP3.LUT P1, RZ, R10, 0x40000000, RZ, 0xc0, !PT ;  /* 0x400000000aff7812 */ /* 0x000fe4000782c0ff */
[----:B------:R-:W-:-:S11]  /*9d4a0*/  PRMT R21, R21, 0x7773, RZ ;  /* 0x0000777315157816 */ /* 0x000fd600000000ff */
[----:B------:R-:W-:Y:S01]  /*9d4b0*/  @P1 STG.E.U8 desc[UR44][R12.64], R21 ;  /* 0x000000150c001986 */ /* 0x000fe2000c10112c */
[----:B------:R-:W-:Y:S02]  /*9d4c0*/  LOP3.LUT P1, RZ, R10, 0x20000000, RZ, 0xc0, !PT ;  /* 0x200000000aff7812 */ /* 0x000fe4000782c0ff */
[----:B---3--:R-:W-:-:S11]  /*9d4d0*/  PRMT R0, R18, 0x7770, RZ ;  /* 0x0000777012007816 */ /* 0x008fd600000000ff */
[----:B------:R0:W-:Y:S02]  /*9d4e0*/  @P1 STG.E.U8 desc[UR44][R8.64], R0 ;  /* 0x0000000008001986 */ /* 0x0001e4000c10112c */
[C---:B0-----:R-:W-:Y:S02]  /*9d4f0*/  PRMT R0, R18.reuse, 0x7771, RZ ;  /* 0x0000777112007816 */ /* 0x041fe400000000ff */
[----:B------:R-:W3:Y:S04]  /*9d500*/  LDL.LU.64 R8, [R1+0x8b0] ;  /* 0x0008b00001087983 */ /* 0x000ee80000300a00 */
[----:B------:R0:W-:Y:S02]  /*9d510*/  @P0 STG.E.U8 desc[UR44][R56.64], R0 ;  /* 0x0000000038000986 */ /* 0x0001e4000c10112c */
[----:B0-----:R-:W-:-:S02]  /*9d520*/  PRMT R0, R18, 0x7772, RZ ;  /* 0x0000777212007816 */ /* 0x001fc400000000ff */
[----:B------:R-:W4:Y:S01]  /*9d530*/  LDL.LU.64 R56, [R1+0x8a8] ;  /* 0x0008a80001387983 */ /* 0x000f220000300a00 */
[----:B------:R-:W-:-:S03]  /*9d540*/  PRMT R18, R18, 0x7773, RZ ;  /* 0x0000777312127816 */ /* 0x000fc600000000ff */
[----:B------:R0:W-:Y:S04]  /*9d550*/  @P2 STG.E.U8 desc[UR44][R58.64], R0 ;  /* 0x000000003a002986 */ /* 0x0001e8000c10112c */
[----:B------:R1:W-:Y:S01]  /*9d560*/  @P3 STG.E.U8 desc[UR44][R4.64], R18 ;  /* 0x0000001204003986 */ /* 0x0003e2000c10112c */
[----:B0-----:R-:W-:-:S03]  /*9d570*/  PRMT R0, R22, 0x7770, RZ ;  /* 0x0000777016007816 */ /* 0x001fc600000000ff */
[----:B------:R-:W2:Y:S04]  /*9d580*/  LDL.LU.64 R58, [R1+0x8c8] ;  /* 0x0008c800013a7983 */ /* 0x000ea80000300a00 */
[----:B------:R0:W-:Y:S04]  /*9d590*/  @P4 STG.E.U8 desc[UR44][R6.64], R0 ;  /* 0x0000000006004986 */ /* 0x0001e8000c10112c */
[----:B-1----:R-:W2:Y:S01]  /*9d5a0*/  LDL.LU.64 R4, [R1+0x8e0] ;  /* 0x0008e00001047983 */ /* 0x002ea20000300a00 */
[----:B0-----:R-:W-:-:S03]  /*9d5b0*/  PRMT R0, R22, 0x7771, RZ ;  /* 0x0000777116007816 */ /* 0x001fc600000000ff */
[----:B------:R-:W2:Y:S04]  /*9d5c0*/  LDL.LU.64 R6, [R1+0x8d8] ;  /* 0x0008d80001067983 */ /* 0x000ea80000300a00 */
[----:B------:R0:W-:Y:S04]  /*9d5d0*/  @P5 STG.E.U8 desc[UR44][R48.64], R0 ;  /* 0x0000000030005986 */ /* 0x0001e8000c10112c */
[----:B0-----:R-:W2:Y:S01]  /*9d5e0*/  LDL.LU.64 R48, [R1+0x8d0] ;  /* 0x0008d00001307983 */ /* 0x001ea20000300a00 */
[----:B------:R-:W-:-:S05]  /*9d5f0*/  PRMT R0, R22, 0x7772, RZ ;  /* 0x0000777216007816 */ /* 0x000fca00000000ff */
[----:B------:R0:W-:Y:S04]  /*9d600*/  @P6 STG.E.U8 desc[UR44][R60.64], R0 ;  /* 0x000000003c006986 */ /* 0x0001e8000c10112c */
[----:B0-----:R-:W2:Y:S01]  /*9d610*/  LDL.LU.64 R60, [R1+0x8c0] ;  /* 0x0008c000013c7983 */ /* 0x001ea20000300a00 */
[----:B------:R-:W-:Y:S02]  /*9d620*/  LOP3.LUT P1, RZ, R54, 0x20, RZ, 0xc0, !PT ;  /* 0x0000002036ff7812 */ /* 0x000fe4000782c0ff */
[----:B------:R-:W-:Y:S01]  /*9d630*/  LOP3.LUT R10, R10, 0xffbfffff, RZ, 0xc0, !PT ;  /* 0xffbfffff0a0a7812 */ /* 0x000fe200078ec0ff */
[----:B------:R-:W2:Y:S04]  /*9d640*/  LDL.LU.64 R20, [R1+0x8a0] ;  /* 0x0008a00001147983 */ /* 0x000ea80000300a00 */
[----:B------:R-:W2:Y:S04]  /*9d650*/  LDL.LU.64 R2, [R1+0x898] ;  /* 0x0008980001027983 */ /* 0x000ea80000300a00 */
[----:B------:R-:W2:Y:S02]  /*9d660*/  LDL.LU.64 R16, [R1+0x880] ;  /* 0x0008800001107983 */ /* 0x000ea40000300a00 */
[----:B------:R-:W-:-:S02]  /*9d670*/  @P1 LOP3.LUT R10, R10, 0x400000, RZ, 0xfc, !PT ;  /* 0x004000000a0a1812 */ /* 0x000fc400078efcff */
[----:B------:R-:W-:Y:S01]  /*9d680*/  LOP3.LUT P1, RZ, R54, 0x40, RZ, 0xc0, !PT ;  /* 0x0000004036ff7812 */ /* 0x000fe2000782c0ff */
[----:B------:R-:W2:Y:S01]  /*9d690*/  LDL.LU.64 R14, [R1+0x7d8] ;  /* 0x0007d800010e7983 */ /* 0x000ea20000300a00 */
[----:B------:R-:W-:Y:S02]  /*9d6a0*/  LOP3.LUT R10, R10, 0xff7fffff, RZ, 0xc0, !PT ;  /* 0xff7fffff0a0a7812 */ /* 0x000fe400078ec0ff */
[----:B------:R-:W-:Y:S01]  /*9d6b0*/  LOP3.LUT P2, RZ, R54, 0x20000, RZ, 0xc0, !PT ;  /* 0x0002000036ff7812 */ /* 0x000fe2000784c0ff */
[----:B------:R-:W2:Y:S08]  /*9d6c0*/  LDL.LU.64 R12, [R1+0x7d0] ;  /* 0x0007d000010c7983 */ /* 0x000eb00000300a00 */
        /* <DEDUP_REMOVED lines=13> */
[----:B------:R-:W-:Y:S02]  /*9d7a0*/  LOP3.LUT P4, RZ, R54, 0x8000, RZ, 0xc0, !PT ;  /* 0x0000800036ff7812 */ /* 0x000fe4000788c0ff */
[----:B------:R-:W-:-:S05]  /*9d7b0*/  PRMT R22, R22, 0x7773, RZ ;  /* 0x0000777316167816 */ /* 0x000fca00000000ff */
[----:B------:R-:W-:Y:S02]  /*9d7c0*/  @P1 LOP3.LUT R10, R10, 0x8000000, RZ, 0xfc, !PT ;  /* 0x080000000a0a1812 */ /* 0x000fe400078efcff */
[C---:B------:R-:W-:Y:S02]  /*9d7d0*/  LOP3.LUT P1, RZ, R54.reuse, 0x800, RZ, 0xc0, !PT ;  /* 0x0000080036ff7812 */ /* 0x040fe4000782c0ff */
[----:B------:R-:W-:Y:S02]  /*9d7e0*/  PRMT R0, R19, 0x7770, RZ ;  /* 0x0000777013007816 */ /* 0x000fe400000000ff */
[----:B------:R-:W-:Y:S02]  /*9d7f0*/  LOP3.LUT P6, RZ, R54, 0x4000, RZ, 0xc0, !PT ;  /* 0x0000400036ff7812 */ /* 0x000fe400078cc0ff */
[----:B------:R-:W-:Y:S02]  /*9d800*/  LOP3.LUT R10, R10, 0xefffffff, RZ, 0xc0, !PT ;  /* 0xefffffff0a0a7812 */ /* 0x000fe400078ec0ff */
[----:B------:R-:W-:-:S05]  /*9d810*/  LOP3.LUT P5, RZ, R54, 0x2000, RZ, 0xc0, !PT ;  /* 0x0000200036ff7812 */ /* 0x000fca00078ac0ff */
[----:B------:R-:W-:Y:S02]  /*9d820*/  @P1 LOP3.LUT R10, R10, 0x10000000, RZ, 0xfc, !PT ;  /* 0x100000000a0a1812 */ /* 0x000fe400078efcff */
[----:B------:R-:W-:Y:S01]  /*9d830*/  LOP3.LUT P1, RZ, R54, 0x1000, RZ, 0xc0, !PT ;  /* 0x0000100036ff7812 */ /* 0x000fe2000782c0ff */
[----:B---3--:R0:W-:Y:S04]  /*9d840*/  @P2 STG.E.U8 desc[UR44][R8.64], R22 ;  /* 0x0000001608002986 */ /* 0x0081e8000c10112c */
[----:B0-----:R-:W3:Y:S04]  /*9d850*/  LDL.LU.64 R8, [R1+0x7c8] ;  /* 0x0007c80001087983 */ /* 0x001ee80000300a00 */
[----:B----4-:R0:W-:Y:S02]  /*9d860*/  @P3 STG.E.U8 desc[UR44][R56.64], R0 ;  /* 0x0000000038003986 */ /* 0x0101e4000c10112c */
[----:B0-----:R-:W-:-:S02]  /*9d870*/  PRMT R0, R19, 0x7771, RZ ;  /* 0x0000777113007816 */ /* 0x001fc400000000ff */
[----:B------:R-:W4:Y:S04]  /*9d880*/  LDL.LU.64 R56, [R1+0x7c0] ;  /* 0x0007c00001387983 */ /* 0x000f280000300a00 */
[----:B--2---:R0:W-:Y:S02]  /*9d890*/  @P4 STG.E.U8 desc[UR44][R58.64], R0 ;  /* 0x000000003a004986 */ /* 0x0041e4000c10112c */
[C---:B0-----:R-:W-:Y:S02]  /*9d8a0*/  PRMT R0, R19.reuse, 0x7772, RZ ;  /* 0x0000777213007816 */ /* 0x041fe400000000ff */
[----:B------:R-:W2:Y:S01]  /*9d8b0*/  LDL.LU.64 R58, [R1+0x7a8] ;  /* 0x0007a800013a7983 */ /* 0x000ea20000300a00 */
[----:B------:R-:W-:-:S03]  /*9d8c0*/  PRMT R19, R19, 0x7773, RZ ;  /* 0x0000777313137816 */ /* 0x000fc600000000ff */
[----:B------:R0:W-:Y:S04]  /*9d8d0*/  @P6 STG.E.U8 desc[UR44][R4.64], R0 ;  /* 0x0000000004006986 */ /* 0x0001e8000c10112c */
[----:B------:R1:W-:Y:S04]  /*9d8e0*/  @P5 STG.E.U8 desc[UR44][R6.64], R19 ;  /* 0x0000001306005986 */ /* 0x0003e8000c10112c */
[----:B0-----:R-:W2:Y:S01]  /*9d8f0*/  LDL.LU.64 R4, [R1+0x770] ;  /* 0x0007700001047983 */ /* 0x001ea20000300a00 */
[----:B------:R-:W-:-:S03]  /*9d900*/  PRMT R0, R23, 0x7770, RZ ;  /* 0x0000777017007816 */ /* 0x000fc600000000ff */
[----:B-1----:R-:W2:Y:S04]  /*9d910*/  LDL.LU.64 R6, [R1+0x768] ;  /* 0x0007680001067983 */ /* 0x002ea80000300a00 */
[----:B------:R0:W-:Y:S04]  /*9d920*/  @P1 STG.E.U8 desc[UR44][R48.64], R0 ;  /* 0x0000000030001986 */ /* 0x0001e8000c10112c */
[----:B0-----:R-:W2:Y:S01]  /*9d930*/  LDL.LU.64 R48, [R1+0x760] ;  /* 0x0007600001307983 */ /* 0x001ea20000300a00 */
[----:B------:R-:W-:Y:S02]  /*9d940*/  LOP3.LUT P1, RZ, R10, 0x10000000, RZ, 0xc0, !PT ;  /* 0x100000000aff7812 */ /* 0x000fe4000782c0ff */
[----:B------:R-:W-:-:S11]  /*9d950*/  PRMT R0, R23, 0x7771, RZ ;  /* 0x0000777117007816 */ /* 0x000fd600000000ff */
[----:B------:R0:W-:Y:S04]  /*9d960*/  @P1 STG.E.U8 desc[UR44][R60.64], R0 ;  /* 0x000000003c001986 */ /* 0x0001e8000c10112c */
[----:B0-----:R-:W2:Y:S01]  /*9d970*/  LDL.LU.64 R60, [R1+0x780] ;  /* 0x00078000013c7983 */ /* 0x001ea20000300a00 */
[----:B------:R-:W-:Y:S02]  /*9d980*/  LOP3.LUT P1, RZ, R10, 0x8000000, RZ, 0xc0, !PT ;  /* 0x080000000aff7812 */ /* 0x000fe4000782c0ff */
[C---:B------:R-:W-:Y:S02]  /*9d990*/  PRMT R0, R23.reuse, 0x7772, RZ ;  /* 0x0000777217007816 */ /* 0x040fe400000000ff */
[----:B------:R-:W-:-:S09]  /*9d9a0*/  PRMT R23, R23, 0x7773, RZ ;  /* 0x0000777317177816 */ /* 0x000fd200000000ff */
[----:B------:R0:W-:Y:S01]  /*9d9b0*/  @P1 STG.E.U8 desc[UR44][R20.64], R0 ;  /* 0x0000000014001986 */ /* 0x0001e2000c10112c */
[----:B------:R-:W-:-:S13]  /*9d9c0*/  LOP3.LUT P1, RZ, R10, 0x4000000, RZ, 0xc0, !PT ;  /* 0x040000000aff7812 */ /* 0x000fda000782c0ff */
[----:B------:R-:W-:Y:S01]  /*9d9d0*/  @P1 STG.E.U8 desc[UR44][R2.64], R23 ;  /* 0x0000001702001986 */ /* 0x000fe2000c10112c */
        /* <DEDUP_REMOVED lines=11> */
[----:B------:R-:W-:Y:S02]  /*9da90*/  LOP3.LUT P2, RZ, R54, 0x8, RZ, 0xc0, !PT ;  /* 0x0000000836ff7812 */ /* 0x000fe4000784c0ff */
[----:B------:R-:W-:Y:S02]  /*9daa0*/  PRMT R24, R24, 0x7773, RZ ;  /* 0x0000777318187816 */ /* 0x000fe400000000ff */
[----:B------:R-:W-:Y:S02]  /*9dab0*/  LOP3.LUT P3, RZ, R54, 0x4, RZ, 0xc0, !PT ;  /* 0x0000000436ff7812 */ /* 0x000fe4000786c0ff */
[----:B0-----:R-:W-:Y:S02]  /*9dac0*/  PRMT R0, R28, 0x7770, RZ ;  /* 0x000077701c007816 */ /* 0x001fe400000000ff */
[----:B------:R-:W-:-:S02]  /*9dad0*/  LOP3.LUT P4, RZ, R54, 0x2, RZ, 0xc0, !PT ;  /* 0x0000000236ff7812 */ /* 0x000fc4000788c0ff */
[----:B------:R-:W-:Y:S02]  /*9dae0*/  LOP3.LUT P6, RZ, R54, 0x1, RZ, 0xc0, !PT ;  /* 0x0000000136ff7812 */ /* 0x000fe400078cc0ff */
[----:B------:R-:W-:Y:S01]  /*9daf0*/  LOP3.LUT P5, RZ, R53, 0x80000000, RZ, 0xc0, !PT ;  /* 0x8000000035ff7812 */ /* 0x000fe200078ac0ff */
[----:B---3--:R-:W-:Y:S04]  /*9db00*/  @P1 STG.E.U8 desc[UR44][R8.64], R24 ;  /* 0x0000001808001986 */ /* 0x008fe8000c10112c */
[----:B----4-:R0:W-:Y:S02]  /*9db10*/  @P0 STG.E.U8 desc[UR44][R56.64], R0 ;  /* 0x0000000038000986 */ /* 0x0101e4000c10112c */
[----:B0-----:R-:W-:-:S05]  /*9db20*/  PRMT R0, R28, 0x7771, RZ ;  /* 0x000077711c007816 */ /* 0x001fca00000000ff */
[----:B--2---:R0:W-:Y:S02]  /*9db30*/  @P2 STG.E.U8 desc[UR44][R58.64], R0 ;  /* 0x000000003a002986 */ /* 0x0041e4000c10112c */
[C---:B0-----:R-:W-:Y:S02]  /*9db40*/  PRMT R0, R28.reuse, 0x7772, RZ ;  /* 0x000077721c007816 */ /* 0x041fe400000000ff */
[----:B------:R-:W-:-:S03]  /*9db50*/  PRMT R28, R28, 0x7773, RZ ;  /* 0x000077731c1c7816 */ /* 0x000fc600000000ff */
[----:B------:R0:W-:Y:S04]  /*9db60*/  @P3 STG.E.U8 desc[UR44][R4.64], R0 ;  /* 0x0000000004003986 */ /* 0x0001e8000c10112c */
[----:B------:R-:W-:Y:S01]  /*9db70*/  @P4 STG.E.U8 desc[UR44][R6.64], R28 ;  /* 0x0000001c06004986 */ /* 0x000fe2000c10112c */
[----:B0-----:R-:W-:-:S05]  /*9db80*/  PRMT R0, R25, 0x7770, RZ ;  /* 0x0000777019007816 */ /* 0x001fca00000000ff */
[----:B------:R0:W-:Y:S04]  /*9db90*/  @P6 STG.E.U8 desc[UR44][R48.64], R0 ;  /* 0x0000000030006986 */ /* 0x0001e8000c10112c */
[----:B0-----:R-:W2:Y:S04]  /*9dba0*/  LDL.LU.64 R48, [R1+0x798] ;  /* 0x0007980001307983 */ /* 0x001ea80000300a00 */
[----:B------:R-:W3:Y:S04]  /*9dbb0*/  LDL.LU.64 R12, [R1+0x790] ;  /* 0x00079000010c7983 */ /* 0x000ee80000300a00 */
[----:B------:R-:W4:Y:S04]  /*9dbc0*/  LDL.LU.64 R8, [R1+0x788] ;  /* 0x0007880001087983 */ /* 0x000f280000300a00 */
[----:B------:R-:W4:Y:S01]  /*9dbd0*/  LDL.LU.64 R56, [R1+0x7a0] ;  /* 0x0007a00001387983 */ /* 0x000f220000300a00 */
[----:B------:R-:W-:-:S03]  /*9dbe0*/  PRMT R0, R25, 0x7771, RZ ;  /* 0x0000777119007816 */ /* 0x000fc600000000ff */
[----:B------:R-:W4:Y:S04]  /*9dbf0*/  LDL.LU.64 R58, [R1+0x7b8] ;  /* 0x0007b800013a7983 */ /* 0x000f280000300a00 */
[----:B------:R0:W-:Y:S04]  /*9dc00*/  @P5 STG.E.U8 desc[UR44][R60.64], R0 ;  /* 0x000000003c005986 */ /* 0x0001e8000c10112c */
[----:B0-----:R-:W4:Y:S04]  /*9dc10*/  LDL.LU.64 R60, [R1+0x7b0] ;  /* 0x0007b000013c7983 */ /* 0x001f280000300a00 */
[----:B------:R-:W4:Y:S01]  /*9dc20*/  LDL.LU.64 R4, [R1+0x778] ;  /* 0x0007780001047983 */ /* 0x000f220000300a00 */
[----:B------:R-:W-:-:S03]  /*9dc30*/  LOP3.LUT P2, RZ, R53, 0x40000000, RZ, 0xc0, !PT ;  /* 0x4000000035ff7812 */ /* 0x000fc6000784c0ff */
[----:B------:R-:W4:Y:S01]  /*9dc40*/  LDL.LU.64 R6, [R1+0x758] ;  /* 0x0007580001067983 */ /* 0x000f220000300a00 */
[----:B------:R-:W-:Y:S02]  /*9dc50*/  PRMT R0, R25, 0x7772, RZ ;  /* 0x0000777219007816 */ /* 0x000fe400000000ff */
[C---:B------:R-:W-:Y:S02]  /*9dc60*/  LOP3.LUT P3, RZ, R53.reuse, 0x20000000, RZ, 0xc0, !PT ;  /* 0x2000000035ff7812 */ /* 0x040fe4000786c0ff */
[----:B------:R-:W-:Y:S02]  /*9dc70*/  LOP3.LUT P6, RZ, R53, 0x10000000, RZ, 0xc0, !PT ;  /* 0x1000000035ff7812 */ /* 0x000fe400078cc0ff */
[----:B------:R-:W-:Y:S02]  /*9dc80*/  PRMT R25, R25, 0x7773, RZ ;  /* 0x0000777319197816 */ /* 0x000fe400000000ff */
[C---:B------:R-:W-:Y:S02]  /*9dc90*/  LOP3.LUT P0, RZ, R53.reuse, 0x8000000, RZ, 0xc0, !PT ;  /* 0x0800000035ff7812 */ /* 0x040fe4000780c0ff */
[----:B------:R-:W-:-:S02]  /*9dca0*/  LOP3.LUT P1, RZ, R53, 0x4000000, RZ, 0xc0, !PT ;  /* 0x0400000035ff7812 */ /* 0x000fc4000782c0ff */
        /* <DEDUP_REMOVED lines=11> */
[----:B------:R-:W2:Y:S04]  /*9dd60*/  LDL.LU.64 R16, [R1+0x748] ;  /* 0x0007480001107983 */ /* 0x000ea80000300a00 */
[----:B------:R-:W2:Y:S01]  /*9dd70*/  LDL.LU.64 R14, [R1+0x740] ;  /* 0x00074000010e7983 */ /* 0x000ea20000300a00 */
[----:B------:R-:W-:-:S03]  /*9dd80*/  PRMT R0, R29, 0x7770, RZ ;  /* 0x000077701d007816 */ /* 0x000fc600000000ff */
[----:B---3--:R0:W-:Y:S04]  /*9dd90*/  @P3 STG.E.U8 desc[UR44][R12.64], R25 ;  /* 0x000000190c003986 */ /* 0x0081e8000c10112c */
[----:B----4-:R1:W-:Y:S04]  /*9dda0*/  @P6 STG.E.U8 desc[UR44][R8.64], R0 ;  /* 0x0000000008006986 */ /* 0x0103e8000c10112c */
[----:B0-----:R-:W3:Y:S01]  /*9ddb0*/  LDL.LU.64 R12, [R1+0x738] ;  /* 0x00073800010c7983 */ /* 0x001ee20000300a00 */
[----:B-1----:R-:W-:-:S03]  /*9ddc0*/  PRMT R0, R29, 0x7771, RZ ;  /* 0x000077711d007816 */ /* 0x002fc600000000ff */
[----:B------:R-:W4:Y:S04]  /*9ddd0*/  LDL.LU.64 R8, [R1+0x730] ;  /* 0x0007300001087983 */ /* 0x000f280000300a00 */
[----:B------:R0:W-:Y:S02]  /*9dde0*/  @P0 STG.E.U8 desc[UR44][R56.64], R0 ;  /* 0x0000000038000986 */ /* 0x0001e4000c10112c */
[C---:B0-----:R-:W-:Y:S02]  /*9ddf0*/  PRMT R0, R29.reuse, 0x7772, RZ ;  /* 0x000077721d007816 */ /* 0x041fe400000000ff */
[----:B------:R-:W4:Y:S01]  /*9de00*/  LDL.LU.64 R56, [R1+0x728] ;  /* 0x0007280001387983 */ /* 0x000f220000300a00 */
[----:B------:R-:W-:-:S03]  /*9de10*/  PRMT R29, R29, 0x7773, RZ ;  /* 0x000077731d1d7816 */ /* 0x000fc600000000ff */
[----:B------:R0:W-:Y:S04]  /*9de20*/  @P1 STG.E.U8 desc[UR44][R58.64], R0 ;  /* 0x000000003a001986 */ /* 0x0001e8000c10112c */
[----:B------:R1:W-:Y:S04]  /*9de30*/  @P5 STG.E.U8 desc[UR44][R60.64], R29 ;  /* 0x0000001d3c005986 */ /* 0x0003e8000c10112c */
[----:B0-----:R-:W4:Y:S04]  /*9de40*/  LDL.LU.64 R58, [R1+0x720] ;  /* 0x00072000013a7983 */ /* 0x001f280000300a00 */
[----:B-1----:R-:W4:Y:S01]  /*9de50*/  LDL.LU.64 R60, [R1+0x710] ;  /* 0x00071000013c7983 */ /* 0x002f220000300a00 */
        /* <DEDUP_REMOVED lines=11> */
[----:B------:R-:W-:-:S13]  /*9df10*/  LOP3.LUT P4, RZ, R53, 0x1000000, RZ, 0xc0, !PT ;  /* 0x0100000035ff7812 */ /* 0x000fda000788c0ff */
[----:B------:R0:W-:Y:S01]  /*9df20*/  @P4 STG.E.U8 desc[UR44][R4.64], R0 ;  /* 0x0000000004004986 */ /* 0x0001e2000c10112c */
[----:B------:R-:W-:Y:S02]  /*9df30*/  LOP3.LUT P4, RZ, R10, 0x200000, RZ, 0xc0, !PT ;  /* 0x002000000aff7812 */ /* 0x000fe4000788c0ff */
[----:B0-----:R-:W-:Y:S01]  /*9df40*/  PRMT R0, R26, 0x7771, RZ ;  /* 0x000077711a007816 */ /* 0x001fe200000000ff */
[----:B------:R-:W4:Y:S10]  /*9df50*/  LDL.LU.64 R4, [R1+0x6f8] ;  /* 0x0006f80001047983 */ /* 0x000f340000300a00 */
[----:B------:R0:W-:Y:S01]  /*9df60*/  @P4 STG.E.U8 desc[UR44][R6.64], R0 ;  /* 0x0000000006004986 */ /* 0x0001e2000c10112c */
[----:B------:R-:W-:-:S02]  /*9df70*/  LOP3.LUT P4, RZ, R10, 0x100000, RZ, 0xc0, !PT ;  /* 0x001000000aff7812 */ /* 0x000fc4000788c0ff */
[C---:B0-----:R-:W-:Y:S01]  /*9df80*/  PRMT R0, R26.reuse, 0x7772, RZ ;  /* 0x000077721a007816 */ /* 0x041fe200000000ff */
[----:B------:R-:W4:Y:S01]  /*9df90*/  LDL.LU.64 R6, [R1+0x6f0] ;  /* 0x0006f00001067983 */ /* 0x000f220000300a00 */
[----:B------:R-:W-:Y:S02]  /*9dfa0*/  PRMT R26, R26, 0x7773, RZ ;  /* 0x000077731a1a7816 */ /* 0x000fe400000000ff */
[C---:B------:R-:W-:Y:S02]  /*9dfb0*/  LOP3.LUT P2, RZ, R53.reuse, 0x20000, RZ, 0xc0, !PT ;  /* 0x0002000035ff7812 */ /* 0x040fe4000784c0ff */
[C---:B------:R-:W-:Y:S02]  /*9dfc0*/  LOP3.LUT P3, RZ, R53.reuse, 0x10000, RZ, 0xc0, !PT ;  /* 0x0001000035ff7812 */ /* 0x040fe4000786c0ff */
[----:B------:R-:W-:-:S03]  /*9dfd0*/  LOP3.LUT P6, RZ, R53, 0x8000, RZ, 0xc0, !PT ;  /* 0x0000800035ff7812 */ /* 0x000fc600078cc0ff */
[----:B--2---:R0:W-:Y:S01]  /*9dfe0*/  @P4 STG.E.U8 desc[UR44][R48.64], R0 ;  /* 0x0000000030004986 */ /* 0x0041e2000c10112c */
[----:B------:R-:W-:-:S03]  /*9dff0*/  LOP3.LUT P4, RZ, R10, 0x80000, RZ, 0xc0, !PT ;  /* 0x000800000aff7812 */ /* 0x000fc6000788c0ff */
[----:B0-----:R-:W2:Y:S10]  /*9e000*/  LDL.LU.64 R48, [R1+0x6e0] ;  /* 0x0006e00001307983 */ /* 0x001eb40000300a00 */
[----:B------:R-:W-:Y:S01]  /*9e010*/  @P4 STG.E.U8 desc[UR44][R16.64], R26 ;  /* 0x0000001a10004986 */ /* 0x000fe2000c10112c */
[----:B------:R-:W-:-:S02]  /*9e020*/  LOP3.LUT P4, RZ, R10, 0x40000, RZ, 0xc0, !PT ;  /* 0x000400000aff7812 */ /* 0x000fc4000788c0ff */
[----:B------:R-:W-:-:S11]  /*9e030*/  PRMT R0, R30, 0x7770, RZ ;  /* 0x000077701e007816 */ /* 0x000fd600000000ff */
[----:B------:R0:W-:Y:S01]  /*9e040*/  @P4 STG.E.U8 desc[UR44][R14.64], R0 ;  /* 0x000000000e004986 */ /* 0x0001e2000c10112c */
[----:B------:R-:W-:Y:S02]  /*9e050*/  LOP3.LUT P4, RZ, R10, 0x20000, RZ, 0xc0, !PT ;  /* 0x000200000aff7812 */ /* 0x000fe4000788c0ff */
[----:B0-----:R-:W-:-:S11]  /*9e060*/  PRMT R0, R30, 0x7771, RZ ;  /* 0x000077711e007816 */ /* 0x001fd600000000ff */
[----:B---3--:R0:W-:Y:S01]  /*9e070*/  @P4 STG.E.U8 desc[UR44][R12.64], R0 ;  /* 0x000000000c004986 */ /* 0x0081e2000c10112c */
[----:B------:R-:W-:Y:S02]  /*9e080*/  LOP3.LUT P4, RZ, R10, 0x10000, RZ, 0xc0, !PT ;  /* 0x000100000aff7812 */ /* 0x000fe4000788c0ff */
[C---:B0-----:R-:W-:Y:S02]  /*9e090*/  PRMT R0, R30.reuse, 0x7772, RZ ;  /* 0x000077721e007816 */ /* 0x041fe400000000ff */
[----:B------:R-:W-:-:S09]  /*9e0a0*/  PRMT R30, R30, 0x7773, RZ ;  /* 0x000077731e1e7816 */ /* 0x000fd200000000ff */
[----:B----4-:R0:W-:Y:S04]  /*9e0b0*/  @P4 STG.E.U8 desc[UR44][R8.64], R0 ;  /* 0x0000000008004986 */ /* 0x0101e8000c10112c */
[----:B------:R-:W-:Y:S01]  /*9e0c0*/  @P2 STG.E.U8 desc[UR44][R56.64], R30 ;  /* 0x0000001e38002986 */ /* 0x000fe2000c10112c */
[----:B0-----:R-:W-:-:S05]  /*9e0d0*/  PRMT R0, R27, 0x7770, RZ ;  /* 0x000077701b007816 */ /* 0x001fca00000000ff */
[----:B------:R0:W-:Y:S02]  /*9e0e0*/  @P3 STG.E.U8 desc[UR44][R58.64], R0 ;  /* 0x000000003a003986 */ /* 0x0001e4000c10112c */
[----:B0-----:R-:W-:-:S05]  /*9e0f0*/  PRMT R0, R27, 0x7771, RZ ;  /* 0x000077711b007816 */ /* 0x001fca00000000ff */
[----:B------:R0:W-:Y:S04]  /*9e100*/  @P6 STG.E.U8 desc[UR44][R60.64], R0 ;  /* 0x000000003c006986 */ /* 0x0001e8000c10112c */
[----:B0-----:R-:W3:Y:S04]  /*9e110*/  LDL.LU.64 R60, [R1+0x718] ;  /* 0x00071800013c7983 */ /* 0x001ee80000300a00 */
[----:B------:R-:W4:Y:S01]  /*9e120*/  LDL.LU.64 R16, [R1+0x708] ;  /* 0x0007080001107983 */ /* 0x000f220000300a00 */
[C---:B------:R-:W-:Y:S02]  /*9e130*/  LOP3.LUT P0, RZ, R53.reuse, 0x4000, RZ, 0xc0, !PT ;  /* 0x0000400035ff7812 */ /* 0x040fe4000780c0ff */
[C---:B------:R-:W-:Y:S01]  /*9e140*/  LOP3.LUT P1, RZ, R53.reuse, 0x2000, RZ, 0xc0, !PT ;  /* 0x0000200035ff7812 */ /* 0x040fe2000782c0ff */
[----:B------:R-:W4:Y:S01]  /*9e150*/  LDL.LU.64 R14, [R1+0x700] ;  /* 0x00070000010e7983 */ /* 0x000f220000300a00 */
[----:B------:R-:W-:-:S02]  /*9e160*/  LOP3.LUT P5, RZ, R53, 0x1000, RZ, 0xc0, !PT ;  /* 0x0000100035ff7812 */ /* 0x000fc400078ac0ff */
[C---:B------:R-:W-:Y:S01]  /*9e170*/  PRMT R0, R27.reuse, 0x7772, RZ ;  /* 0x000077721b007816 */ /* 0x040fe200000000ff */
[----:B------:R-:W4:Y:S01]  /*9e180*/  LDL.LU.64 R12, [R1+0x6e8] ;  /* 0x0006e800010c7983 */ /* 0x000f220000300a00 */
[----:B------:R-:W-:-:S03]  /*9e190*/  PRMT R27, R27, 0x7773, RZ ;  /* 0x000077731b1b7816 */ /* 0x000fc600000000ff */
[----:B------:R-:W4:Y:S04]  /*9e1a0*/  LDL.LU.64 R8, [R1+0x6d8] ;  /* 0x0006d80001087983 */ /* 0x000f280000300a00 */
[----:B------:R0:W-:Y:S02]  /*9e1b0*/  @P0 STG.E.U8 desc[UR44][R4.64], R0 ;  /* 0x0000000004000986 */ /* 0x0001e4000c10112c */
[----:B0-----:R-:W-:Y:S02]  /*9e1c0*/  PRMT R0, R31, 0x7770, RZ ;  /* 0x000077701f007816 */ /* 0x001fe400000000ff */
[----:B------:R0:W-:Y:S01]  /*9e1d0*/  @P1 STG.E.U8 desc[UR44][R6.64], R27 ;  /* 0x0000001b06001986 */ /* 0x0001e2000c10112c */
[----:B------:R-:W-:Y:S02]  /*9e1e0*/  LOP3.LUT P4, RZ, R53, 0x800, RZ, 0xc0, !PT ;  /* 0x0000080035ff7812 */ /* 0x000fe4000788c0ff */
[----:B0-----:R-:W-:Y:S01]  /*9e1f0*/  PRMT R7, R31, 0x7771, RZ ;  /* 0x000077711f077816 */ /* 0x001fe200000000ff */
[----:B--2---:R0:W-:Y:S04]  /*9e200*/  @P5 STG.E.U8 desc[UR44][R48.64], R0 ;  /* 0x0000000030005986 */ /* 0x0041e8000c10112c */
[----:B0-----:R-:W2:Y:S04]  /*9e210*/  LDL.LU.64 R48, [R1+0x6d0] ;  /* 0x0006d00001307983 */ /* 0x001ea80000300a00 */
[----:B------:R-:W2:Y:S04]  /*9e220*/  LDL.LU.64 R56, [R1+0x6c8] ;  /* 0x0006c80001387983 */ /* 0x000ea80000300a00 */
[----:B------:R-:W2:Y:S04]  /*9e230*/  LDL.LU.64 R58, [R1+0x6c0] ;  /* 0x0006c000013a7983 */ /* 0x000ea80000300a00 */
[----:B---3--:R0:W-:Y:S04]  /*9e240*/  @P4 STG.E.U8 desc[UR44][R60.64], R7 ;  /* 0x000000073c004986 */ /* 0x0081e8000c10112c */
[----:B0-----:R-:W3:Y:S04]  /*9e250*/  LDL.LU.64 R60, [R1+0x6b8] ;  /* 0x0006b800013c7983 */ /* 0x001ee80000300a00 */
[----:B------:R-:W3:Y:S01]  /*9e260*/  LDL.LU.64 R54, [R1+0x6b0] ;  /* 0x0006b00001367983 */ /* 0x000ee20000300a00 */
[----:B------:R-:W-:-:S03]  /*9e270*/  LOP3.LUT P2, RZ, R53, 0x400, RZ, 0xc0, !PT ;  /* 0x0000040035ff7812 */ /* 0x000fc6000784c0ff */
[----:B------:R-:W3:Y:S01]  /*9e280*/  LDL.LU.64 R20, [R1+0x6a8] ;  /* 0x0006a80001147983 */ /* 0x000ee20000300a00 */
[----:B------:R-:W-:Y:S02]  /*9e290*/  PRMT R7, R31, 0x7772, RZ ;  /* 0x000077721f077816 */ /* 0x000fe400000000ff */
[C---:B------:R-:W-:Y:S02]  /*9e2a0*/  LOP3.LUT P3, RZ, R53.reuse, 0x200, RZ, 0xc0, !PT ;  /* 0x0000020035ff7812 */ /* 0x040fe4000786c0ff */
[----:B------:R-:W-:-:S05]  /*9e2b0*/  LOP3.LUT P6, RZ, R53, 0x100, RZ, 0xc0, !PT ;  /* 0x0000010035ff7812 */ /* 0x000fca00078cc0ff */
[----:B----4-:R0:W-:Y:S01]  /*9e2c0*/  @P2 STG.E.U8 desc[UR44][R16.64], R7 ;  /* 0x0000000710002986 */ /* 0x0101e2000c10112c */
[----:B------:R-:W-:Y:S02]  /*9e2d0*/  LOP3.LUT P0, RZ, R53, 0x80, RZ, 0xc0, !PT ;  /* 0x0000008035ff7812 */ /* 0x000fe4000780c0ff */
[----:B------:R-:W-:Y:S01]  /*9e2e0*/  PRMT R31, R31, 0x7773, RZ ;  /* 0x000077731f1f7816 */ /* 0x000fe200000000ff */
[----:B0-----:R-:W4:Y:S01]  /*9e2f0*/  LDL.LU.64 R16, [R1+0x6a0] ;  /* 0x0006a00001107983 */ /* 0x001f220000300a00 */
[C---:B------:R-:W-:Y:S02]  /*9e300*/  PRMT R7, R32.reuse, 0x7770, RZ ;  /* 0x0000777020077816 */ /* 0x040fe400000000ff */
[----:B------:R-:W-:Y:S01]  /*9e310*/  LOP3.LUT P1, RZ, R53, 0x40, RZ, 0xc0, !PT ;  /* 0x0000004035ff7812 */ /* 0x000fe2000782c0ff */
[----:B------:R0:W-:Y:S04]  /*9e320*/  @P3 STG.E.U8 desc[UR44][R14.64], R31 ;  /* 0x0000001f0e003986 */ /* 0x0001e8000c10112c */
[----:B------:R1:W-:Y:S04]  /*9e330*/  @P6 STG.E.U8 desc[UR44][R12.64], R7 ;  /* 0x000000070c006986 */ /* 0x0003e8000c10112c */
[----:B0-----:R-:W4:Y:S01]  /*9e340*/  LDL.LU.64 R14, [R1+0x698] ;  /* 0x00069800010e7983 */ /* 0x001f220000300a00 */
[----:B-1----:R-:W-:-:S03]  /*9e350*/  PRMT R7, R32, 0x7771, RZ ;  /* 0x0000777120077816 */ /* 0x002fc600000000ff */
[----:B------:R-:W4:Y:S04]  /*9e360*/  LDL.LU.64 R12, [R1+0x690] ;  /* 0x00069000010c7983 */ /* 0x000f280000300a00 */
[----:B------:R0:W-:Y:S01]  /*9e370*/  @P0 STG.E.U8 desc[UR44][R8.64], R7 ;  /* 0x0000000708000986 */ /* 0x0001e2000c10112c */
[----:B------:R-:W-:-:S04]  /*9e380*/  LOP3.LUT P5, RZ, R52, 0x80000000, RZ, 0xc0, !PT ;  /* 0x8000000034ff7812 */ /* 0x000fc800078ac0ff */
[----:B------:R-:W-:Y:S02]  /*9e390*/  P2R R0, PR, RZ, 0x20 ;  /* 0x00000020ff007803 */ /* 0x000fe40000000000 */
[----:B0-----:R-:W-:Y:S01]  /*9e3a0*/  PRMT R7, R32, 0x7772, RZ ;  /* 0x0000777220077816 */ /* 0x001fe200000000ff */
[----:B------:R-:W4:Y:S01]  /*9e3b0*/  LDL.LU.64 R8, [R1+0x618] ;  /* 0x0006180001087983 */ /* 0x000f220000300a00 */
[----:B------:R-:W-:-:S04]  /*9e3c0*/  LOP3.LUT P5, RZ, R53, 0x1, RZ, 0xc0, !PT ;  /* 0x0000000135ff7812 */ /* 0x000fc800078ac0ff */
[----:B------:R-:W-:Y:S02]  /*9e3d0*/  P2R R2, PR, RZ, 0x20 ;  /* 0x00000020ff027803 */ /* 0x000fe40000000000 */
        /* <DEDUP_REMOVED lines=8> */
[----:B------:R-:W-:Y:S02]  /*9e460*/  LOP3.LUT P5, RZ, R53, 0x20, RZ, 0xc0, !PT ;  /* 0x0000002035ff7812 */ /* 0x000fe400078ac0ff */
[----:B------:R-:W-:Y:S01]  /*9e470*/  PRMT R32, R32, 0x7773, RZ ;  /* 0x0000777320207816 */ /* 0x000fe200000000ff */
[----:B--2---:R0:W-:Y:S04]  /*9e480*/  @P1 STG.E.U8 desc[UR44][R48.64], R7 ;  /* 0x0000000730001986 */ /* 0x0041e8000c10112c */
[----:B0-----:R-:W2:Y:S06]  /*9e490*/  LDL.LU.64 R48, [R1+0x608] ;  /* 0x0006080001307983 */ /* 0x001eac0000300a00 */
[----:B------:R0:W-:Y:S01]  /*9e4a0*/  @P5 STG.E.U8 desc[UR44][R56.64], R32 ;  /* 0x0000002038005986 */ /* 0x0001e2000c10112c */
[----:B------:R-:W-:-:S02]  /*9e4b0*/  ISETP.NE.AND P5, PT, R6, RZ, PT ;  /* 0x000000ff0600720c */ /* 0x000fc40003fa5270 */
[----:B------:R-:W-:Y:S01]  /*9e4c0*/  PRMT R6, R36, 0x7770, RZ ;  /* 0x0000777024067816 */ /* 0x000fe200000000ff */
[----:B0-----:R-:W2:Y:S10]  /*9e4d0*/  LDL.LU.64 R56, [R1+0x5f8] ;  /* 0x0005f80001387983 */ /* 0x001eb40000300a00 */
[----:B------:R0:W-:Y:S01]  /*9e4e0*/  @P5 STG.E.U8 desc[UR44][R58.64], R6 ;  /* 0x000000063a005986 */ /* 0x0001e2000c10112c */
[----:B------:R-:W-:-:S02]  /*9e4f0*/  ISETP.NE.AND P5, PT, R5, RZ, PT ;  /* 0x000000ff0500720c */ /* 0x000fc40003fa5270 */
[----:B------:R-:W-:Y:S01]  /*9e500*/  PRMT R5, R36, 0x7771, RZ ;  /* 0x0000777124057816 */ /* 0x000fe200000000ff */
[----:B0-----:R-:W2:Y:S10]  /*9e510*/  LDL.LU.64 R58, [R1+0x5d0] ;  /* 0x0005d000013a7983 */ /* 0x001eb40000300a00 */
[----:B---3--:R0:W-:Y:S04]  /*9e520*/  @P5 STG.E.U8 desc[UR44][R60.64], R5 ;  /* 0x000000053c005986 */ /* 0x0081e8000c10112c */
[----:B0-----:R-:W3:Y:S01]  /*9e530*/  LDL.LU.64 R60, [R1+0x5c8] ;  /* 0x0005c800013c7983 */ /* 0x001ee20000300a00 */
[----:B------:R-:W-:-:S02]  /*9e540*/  ISETP.NE.AND P5, PT, R4, RZ, PT ;  /* 0x000000ff0400720c */ /* 0x000fc40003fa5270 */
[C---:B------:R-:W-:Y:S02]  /*9e550*/  PRMT R4, R36.reuse, 0x7772, RZ ;  /* 0x0000777224047816 */ /* 0x040fe400000000ff */
[----:B------:R-:W-:-:S09]  /*9e560*/  PRMT R36, R36, 0x7773, RZ ;  /* 0x0000777324247816 */ /* 0x000fd200000000ff */
[----:B------:R-:W-:Y:S01]  /*9e570*/  @P5 STG.E.U8 desc[UR44][R54.64], R4 ;  /* 0x0000000436005986 */ /* 0x000fe2000c10112c */
[----:B------:R-:W-:-:S13]  /*9e580*/  ISETP.NE.AND P5, PT, R3, RZ, PT ;  /* 0x000000ff0300720c */ /* 0x000fda0003fa5270 */
[----:B------:R-:W-:Y:S01]  /*9e590*/  @P5 STG.E.U8 desc[UR44][R20.64], R36 ;  /* 0x0000002414005986 */ /* 0x000fe2000c10112c */
[----:B------:R-:W-:Y:S02]  /*9e5a0*/  ISETP.NE.AND P5, PT, R2, RZ, PT ;  /* 0x000000ff0200720c */ /* 0x000fe40003fa5270 */
[----:B------:R-:W-:Y:S02]  /*9e5b0*/  PRMT R2, R33, 0x7770, RZ ;  /* 0x0000777021027816 */ /* 0x000fe400000000ff */
[----:B------:R-:W-:-:S09]  /*9e5c0*/  LOP3.LUT P4, RZ, R52, 0x40000000, RZ, 0xc0, !PT ;  /* 0x4000000034ff7812 */ /* 0x000fd2000788c0ff */
[----:B----4-:R-:W-:Y:S01]  /*9e5d0*/  @P5 STG.E.U8 desc[UR44][R16.64], R2 ;  /* 0x0000000210005986 */ /* 0x010fe2000c10112c */
[----:B------:R-:W-:Y:S02]  /*9e5e0*/  ISETP.NE.AND P5, PT, R0, RZ, PT ;  /* 0x000000ff0000720c */ /* 0x000fe40003fa5270 */
[----:B------:R-:W-:Y:S02]  /*9e5f0*/  PRMT R0, R33, 0x7771, RZ ;  /* 0x0000777121007816 */ /* 0x000fe400000000ff */
[C---:B------:R-:W-:Y:S02]  /*9e600*/  LOP3.LUT P2, RZ, R52.reuse, 0x20000000, RZ, 0xc0, !PT ;  /* 0x2000000034ff7812 */ /* 0x040fe4000784c0ff */
[----:B------:R-:W-:-:S07]  /*9e610*/  LOP3.LUT P3, RZ, R52, 0x10000000, RZ, 0xc0, !PT ;  /* 0x1000000034ff7812 */ /* 0x000fce000786c0ff */
[----:B------:R0:W-:Y:S02]  /*9e620*/  @P5 STG.E.U8 desc[UR44][R14.64], R0 ;  /* 0x000000000e005986 */ /* 0x0001e4000c10112c */
[C---:B0-----:R-:W-:Y:S02]  /*9e630*/  PRMT R0, R33.reuse, 0x7772, RZ ;  /* 0x0000777221007816 */ /* 0x041fe400000000ff */
[----:B------:R-:W-:-:S03]  /*9e640*/  PRMT R33, R33, 0x7773, RZ ;  /* 0x0000777321217816 */ /* 0x000fc600000000ff */
[----:B------:R0:W-:Y:S04]  /*9e650*/  @P4 STG.E.U8 desc[UR44][R12.64], R0 ;  /* 0x000000000c004986 */ /* 0x0001e8000c10112c */
[----:B------:R-:W-:Y:S01]  /*9e660*/  @P2 STG.E.U8 desc[UR44][R8.64], R33 ;  /* 0x0000002108002986 */ /* 0x000fe2000c10112c */
[C---:B0-----:R-:W-:Y:S02]  /*9e670*/  PRMT R0, R37.reuse, 0x7770, RZ ;  /* 0x0000777025007816 */ /* 0x041fe400000000ff */
[C---:B------:R-:W-:Y:S02]  /*9e680*/  LOP3.LUT P6, RZ, R52.reuse, 0x8000000, RZ, 0xc0, !PT ;  /* 0x0800000034ff7812 */ /* 0x040fe400078cc0ff */
[C---:B------:R-:W-:Y:S02]  /*9e690*/  LOP3.LUT P0, RZ, R52.reuse, 0x4000000, RZ, 0xc0, !PT ;  /* 0x0400000034ff7812 */ /* 0x040fe4000780c0ff */
[----:B------:R-:W-:Y:S01]  /*9e6a0*/  LOP3.LUT P1, RZ, R52, 0x2000000, RZ, 0xc0, !PT ;  /* 0x0200000034ff7812 */ /* 0x000fe2000782c0ff */
[----:B--2---:R0:W-:Y:S04]  /*9e6b0*/  @P3 STG.E.U8 desc[UR44][R48.64], R0 ;  /* 0x0000000030003986 */ /* 0x0041e8000c10112c */
[----:B0-----:R-:W2:Y:S04]  /*9e6c0*/  LDL.LU.64 R48, [R1+0x610] ;  /* 0x0006100001307983 */ /* 0x001ea80000300a00 */
[----:B------:R-:W4:Y:S01]  /*9e6d0*/  LDL.LU.64 R16, [R1+0x600] ;  /* 0x0006000001107983 */ /* 0x000f220000300a00 */
[----:B------:R-:W-:-:S03]  /*9e6e0*/  PRMT R0, R37, 0x7771, RZ ;  /* 0x0000777125007816 */ /* 0x000fc600000000ff */
[----:B------:R-:W4:Y:S04]  /*9e6f0*/  LDL.LU.64 R14, [R1+0x5f0] ;  /* 0x0005f000010e7983 */ /* 0x000f280000300a00 */
[----:B------:R0:W-:Y:S04]  /*9e700*/  @P6 STG.E.U8 desc[UR44][R56.64], R0 ;  /* 0x0000000038006986 */ /* 0x0001e8000c10112c */
[----:B------:R-:W4:Y:S04]  /*9e710*/  LDL.LU.64 R12, [R1+0x5d8] ;  /* 0x0005d800010c7983 */ /* 0x000f280000300a00 */
[----:B------:R-:W4:Y:S01]  /*9e720*/  LDL.LU.64 R8, [R1+0x5c0] ;  /* 0x0005c00001087983 */ /* 0x000f220000300a00 */
[----:B0-----:R-:W-:-:S02]  /*9e730*/  PRMT R0, R37, 0x7772, RZ ;  /* 0x0000777225007816 */ /* 0x001fc400000000ff */
[----:B------:R-:W-:-:S03]  /*9e740*/  PRMT R37, R37, 0x7773, RZ ;  /* 0x0000777325257816 */ /* 0x000fc600000000ff */
[----:B------:R-:W-:Y:S04]  /*9e750*/  @P0 STG.E.U8 desc[UR44][R58.64], R0 ;  /* 0x000000003a000986 */ /* 0x000fe8000c10112c */
[----:B---3--:R0:W-:Y:S04]  /*9e760*/  @P1 STG.E.U8 desc[UR44][R60.64], R37 ;  /* 0x000000253c001986 */ /* 0x0081e8000c10112c */
[----:B0-----:R-:W3:Y:S04]  /*9e770*/  LDL.LU.64 R60, [R1+0x5b8] ;  /* 0x0005b800013c7983 */ /* 0x001ee80000300a00 */
[----:B------:R-:W3:Y:S01]  /*9e780*/  LDL.LU.64 R56, [R1+0x5b0] ;  /* 0x0005b00001387983 */ /* 0x000ee20000300a00 */
[----:B------:R-:W-:-:S03]  /*9e790*/  LOP3.LUT P5, RZ, R52, 0x1000000, RZ, 0xc0, !PT ;  /* 0x0100000034ff7812 */ /* 0x000fc600078ac0ff */
[----:B------:R-:W3:Y:S01]  /*9e7a0*/  LDL.LU.64 R58, [R1+0x5a8] ;  /* 0x0005a800013a7983 */ /* 0x000ee20000300a00 */
[----:B------:R-:W-:Y:S02]  /*9e7b0*/  PRMT R7, R34, 0x7770, RZ ;  /* 0x0000777022077816 */ /* 0x000fe400000000ff */
[C---:B------:R-:W-:Y:S02]  /*9e7c0*/  LOP3.LUT P4, RZ, R52.reuse, 0x800000, RZ, 0xc0, !PT ;  /* 0x0080000034ff7812 */ /* 0x040fe4000788c0ff */
[C---:B------:R-:W-:Y:S02]  /*9e7d0*/  LOP3.LUT P2, RZ, R52.reuse, 0x400000, RZ, 0xc0, !PT ;  /* 0x0040000034ff7812 */ /* 0x040fe4000784c0ff */
[C---:B------:R-:W-:Y:S02]  /*9e7e0*/  LOP3.LUT P3, RZ, R52.reuse, 0x200000, RZ, 0xc0, !PT ;  /* 0x0020000034ff7812 */ /* 0x040fe4000786c0ff */
[C---:B------:R-:W-:Y:S02]  /*9e7f0*/  LOP3.LUT P6, RZ, R52.reuse, 0x100000, RZ, 0xc0, !PT ;  /* 0x0010000034ff7812 */ /* 0x040fe400078cc0ff */
[----:B------:R-:W-:Y:S01]  /*9e800*/  LOP3.LUT P0, RZ, R52, 0x80000, RZ, 0xc0, !PT ;  /* 0x0008000034ff7812 */ /* 0x000fe2000780c0ff */
[----:B--2---:R0:W-:Y:S04]  /*9e810*/  @P5 STG.E.U8 desc[UR44][R48.64], R7 ;  /* 0x0000000730005986 */ /* 0x0041e8000c10112c */
[----:B0-----:R-:W2:Y:S04]  /*9e820*/  LDL.LU.64 R48, [R1+0x5a0] ;  /* 0x0005a00001307983 */ /* 0x001ea80000300a00 */
[----:B------:R-:W2:Y:S04]  /*9e830*/  LDL.LU.64 R54, [R1+0x598] ;  /* 0x0005980001367983 */ /* 0x000ea80000300a00 */
[----:B------:R-:W2:Y:S01]  /*9e840*/  LDL.LU.64 R20, [R1+0x590] ;  /* 0x0005900001147983 */ /* 0x000ea20000300a00 */
[----:B------:R-:W-:-:S05]  /*9e850*/  PRMT R7, R34, 0x7771, RZ ;  /* 0x0000777122077816 */ /* 0x000fca00000000ff */
[----:B----4-:R0:W-:Y:S04]  /*9e860*/  @P4 STG.E.U8 desc[UR44][R16.64], R7 ;  /* 0x0000000710004986 */ /* 0x0101e8000c10112c */
[----:B0-----:R-:W4:Y:S01]  /*9e870*/  LDL.LU.64 R16, [R1+0x588] ;  /* 0x0005880001107983 */ /* 0x001f220000300a00 */
[C---:B------:R-:W-:Y:S02]  /*9e880*/  PRMT R7, R34.reuse, 0x7772, RZ ;  /* 0x0000777222077816 */ /* 0x040fe400000000ff */
[----:B------:R-:W-:-:S03]  /*9e890*/  PRMT R34, R34, 0x7773, RZ ;  /* 0x0000777322227816 */ /* 0x000fc600000000ff */
[----:B------:R0:W-:Y:S04]  /*9e8a0*/  @P2 STG.E.U8 desc[UR44][R14.64], R7 ;  /* 0x000000070e002986 */ /* 0x0001e8000c10112c */
[----:B------:R1:W-:Y:S04]  /*9e8b0*/  @P3 STG.E.U8 desc[UR44][R12.64], R34 ;  /* 0x000000220c003986 */ /* 0x0003e8000c10112c */
[----:B0-----:R-:W4:Y:S01]  /*9e8c0*/  LDL.LU.64 R14, [R1+0x580] ;  /* 0x00058000010e7983 */ /* 0x001f220000300a00 */
[----:B------:R-:W-:-:S03]  /*9e8d0*/  PRMT R7, R38, 0x7770, RZ ;  /* 0x0000777026077816 */ /* 0x000fc600000000ff */
[----:B-1----:R-:W4:Y:S04]  /*9e8e0*/  LDL.LU.64 R12, [R1+0x570] ;  /* 0x00057000010c7983 */ /* 0x002f280000300a00 */
[----:B------:R0:W-:Y:S02]  /*9e8f0*/  @P6 STG.E.U8 desc[UR44][R8.64], R7 ;  /* 0x0000000708006986 */ /* 0x0001e4000c10112c */
[----:B0-----:R-:W-:Y:S02]  /*9e900*/  PRMT R7, R38, 0x7771, RZ ;  /* 0x0000777126077816 */ /* 0x001fe400000000ff */
[----:B------:R-:W4:Y:S04]  /*9e910*/  LDL.LU.64 R8, [R1+0x568] ;  /* 0x0005680001087983 */ /* 0x000f280000300a00 */
[----:B---3--:R0:W-:Y:S04]  /*9e920*/  @P0 STG.E.U8 desc[UR44][R60.64], R7 ;  /* 0x000000073c000986 */ /* 0x0081e8000c10112c */
[----:B0-----:R-:W3:Y:S01]  /*9e930*/  LDL.LU.64 R60, [R1+0x560] ;  /* 0x00056000013c7983 */ /* 0x001ee20000300a00 */
        /* <DEDUP_REMOVED lines=13> */
[C---:B------:R-:W-:Y:S02]  /*9ea10*/  PRMT R7, R38.reuse, 0x7772, RZ ;  /* 0x0000777226077816 */ /* 0x040fe400000000ff */
[----:B------:R-:W-:-:S09]  /*9ea20*/  PRMT R38, R38, 0x7773, RZ ;  /* 0x0000777326267816 */ /* 0x000fd200000000ff */
[----:B------:R0:W-:Y:S01]  /*9ea30*/  @P1 STG.E.U8 desc[UR44][R56.64], R7 ;  /* 0x0000000738001986 */ /* 0x0001e2000c10112c */
[----:B------:R-:W-:-:S03]  /*9ea40*/  ISETP.NE.AND P1, PT, R6, RZ, PT ;  /* 0x000000ff0600720c */ /* 0x000fc60003f25270 */
[----:B0-----:R-:W3:Y:S10]  /*9ea50*/  LDL.LU.64 R56, [R1+0x548] ;  /* 0x0005480001387983 */ /* 0x001ef40000300a00 */
[----:B------:R0:W-:Y:S01]  /*9ea60*/  @P1 STG.E.U8 desc[UR44][R58.64], R38 ;  /* 0x000000263a001986 */ /* 0x0001e2000c10112c */
[----:B------:R-:W-:-:S02]  /*9ea70*/  ISETP.NE.AND P1, PT, R5, RZ, PT ;  /* 0x000000ff0500720c */ /* 0x000fc40003f25270 */
[----:B------:R-:W-:Y:S01]  /*9ea80*/  PRMT R5, R35, 0x7770, RZ ;  /* 0x0000777023057816 */ /* 0x000fe200000000ff */
[----:B0-----:R-:W3:Y:S01]  /*9ea90*/  LDL.LU.64 R58, [R1+0x530] ;  /* 0x00053000013a7983 */ /* 0x001ee20000300a00 */
[C---:B------:R-:W-:Y:S02]  /*9eaa0*/  LOP3.LUT P5, RZ, R52.reuse, 0x800, RZ, 0xc0, !PT ;  /* 0x0000080034ff7812 */ /* 0x040fe400078ac0ff */
[C---:B------:R-:W-:Y:S02]  /*9eab0*/  LOP3.LUT P4, RZ, R52.reuse, 0x400, RZ, 0xc0, !PT ;  /* 0x0000040034ff7812 */ /* 0x040fe4000788c0ff */
[----:B------:R-:W-:-:S05]  /*9eac0*/  LOP3.LUT P2, RZ, R52, 0x200, RZ, 0xc0, !PT ;  /* 0x0000020034ff7812 */ /* 0x000fca000784c0ff */
[----:B--2---:R0:W-:Y:S01]  /*9ead0*/  @P1 STG.E.U8 desc[UR44][R48.64], R5 ;  /* 0x0000000530001986 */ /* 0x0041e2000c10112c */
[----:B------:R-:W-:Y:S02]  /*9eae0*/  ISETP.NE.AND P1, PT, R4, RZ, PT ;  /* 0x000000ff0400720c */ /* 0x000fe40003f25270 */
[----:B------:R-:W-:Y:S01]  /*9eaf0*/  PRMT R4, R35, 0x7771, RZ ;  /* 0x0000777123047816 */ /* 0x000fe200000000ff */
[----:B0-----:R-:W2:Y:S10]  /*9eb00*/  LDL.LU.64 R48, [R1+0x528] ;  /* 0x0005280001307983 */ /* 0x001eb40000300a00 */
[----:B------:R-:W-:Y:S01]  /*9eb10*/  @P1 STG.E.U8 desc[UR44][R54.64], R4 ;  /* 0x0000000436001986 */ /* 0x000fe2000c10112c */
[----:B------:R-:W-:-:S02]  /*9eb20*/  ISETP.NE.AND P1, PT, R3, RZ, PT ;  /* 0x000000ff0300720c */ /* 0x000fc40003f25270 */
[C---:B------:R-:W-:Y:S02]  /*9eb30*/  PRMT R3, R35.reuse, 0x7772, RZ ;  /* 0x0000777223037816 */ /* 0x040fe400000000ff */
[----:B------:R-:W-:-:S09]  /*9eb40*/  PRMT R35, R35, 0x7773, RZ ;  /* 0x0000777323237816 */ /* 0x000fd200000000ff */
[----:B------:R-:W-:Y:S01]  /*9eb50*/  @P1 STG.E.U8 desc[UR44][R20.64], R3 ;  /* 0x0000000314001986 */ /* 0x000fe2000c10112c */
[----:B------:R-:W-:-:S13]  /*9eb60*/  ISETP.NE.AND P1, PT, R2, RZ, PT ;  /* 0x000000ff0200720c */ /* 0x000fda0003f25270 */
[----:B----4-:R-:W-:Y:S01]  /*9eb70*/  @P1 STG.E.U8 desc[UR44][R16.64], R35 ;  /* 0x0000002310001986 */ /* 0x010fe2000c10112c */
[----:B------:R-:W-:Y:S02]  /*9eb80*/  ISETP.NE.AND P1, PT, R0, RZ, PT ;  /* 0x000000ff0000720c */ /* 0x000fe40003f25270 */
[----:B------:R-:W-:-:S11]  /*9eb90*/  PRMT R0, R39, 0x7770, RZ ;  /* 0x0000777027007816 */ /* 0x000fd600000000ff */
[----:B------:R0:W-:Y:S02]  /*9eba0*/  @P1 STG.E.U8 desc[UR44][R14.64], R0 ;  /* 0x000000000e001986 */ /* 0x0001e4000c10112c */
[----:B0-----:R-:W-:-:S05]  /*9ebb0*/  PRMT R0, R39, 0x7771, RZ ;  /* 0x0000777127007816 */ /* 0x001fca00000000ff */
[----:B------:R0:W-:Y:S02]  /*9ebc0*/  @P5 STG.E.U8 desc[UR44][R12.64], R0 ;  /* 0x000000000c005986 */ /* 0x0001e4000c10112c */
[C---:B0-----:R-:W-:Y:S02]  /*9ebd0*/  PRMT R0, R39.reuse, 0x7772, RZ ;  /* 0x0000777227007816 */ /* 0x041fe400000000ff */
[----:B------:R-:W-:-:S03]  /*9ebe0*/  PRMT R39, R39, 0x7773, RZ ;  /* 0x0000777327277816 */ /* 0x000fc600000000ff */
[----:B------:R-:W-:Y:S04]  /*9ebf0*/  @P4 STG.E.U8 desc[UR44][R8.64], R0 ;  /* 0x0000000008004986 */ /* 0x000fe8000c10112c */
[----:B---3--:R0:W-:Y:S04]  /*9ec00*/  @P2 STG.E.U8 desc[UR44][R60.64], R39 ;  /* 0x000000273c002986 */ /* 0x0081e8000c10112c */
[----:B0-----:R-:W3:Y:S01]  /*9ec10*/  LDL.LU.64 R60, [R1+0x578] ;  /* 0x00057800013c7983 */ /* 0x001ee20000300a00 */
[----:B------:R-:W-:-:S03]  /*9ec20*/  LOP3.LUT P3, RZ, R52, 0x100, RZ, 0xc0, !PT ;  /* 0x0000010034ff7812 */ /* 0x000fc6000786c0ff */
[----:B------:R-:W4:Y:S01]  /*9ec30*/  LDL.LU.64 R16, [R1+0x558] ;  /* 0x0005580001107983 */ /* 0x000f220000300a00 */
[----:B------:R-:W-:Y:S02]  /*9ec40*/  LOP3.LUT P6, RZ, R52, 0x80, RZ, 0xc0, !PT ;  /* 0x0000008034ff7812 */ /* 0x000fe400078cc0ff */
[----:B------:R-:W-:Y:S01]  /*9ec50*/  PRMT R0, R40, 0x7770, RZ ;  /* 0x0000777028007816 */ /* 0x000fe200000000ff */
[----:B------:R-:W4:Y:S04]  /*9ec60*/  LDL.LU.64 R14, [R1+0x550] ;  /* 0x00055000010e7983 */ /* 0x000f280000300a00 */
[----:B------:R-:W4:Y:S01]  /*9ec70*/  LDL.LU.64 R12, [R1+0x540] ;  /* 0x00054000010c7983 */ /* 0x000f220000300a00 */
[C---:B------:R-:W-:Y:S02]  /*9ec80*/  LOP3.LUT P0, RZ, R52.reuse, 0x40, RZ, 0xc0, !PT ;  /* 0x0000004034ff7812 */ /* 0x040fe4000780c0ff */
[----:B------:R-:W-:Y:S01]  /*9ec90*/  LOP3.LUT P5, RZ, R52, 0x20, RZ, 0xc0, !PT ;  /* 0x0000002034ff7812 */ /* 0x000fe200078ac0ff */
[----:B------:R0:W-:Y:S02]  /*9eca0*/  @P3 STG.E.U8 desc[UR44][R56.64], R0 ;  /* 0x0000000038003986 */ /* 0x0001e4000c10112c */
[----:B0-----:R-:W-:-:S02]  /*9ecb0*/  PRMT R0, R40, 0x7771, RZ ;  /* 0x0000777128007816 */ /* 0x001fc400000000ff */
[----:B------:R-:W4:Y:S04]  /*9ecc0*/  LDL.LU.64 R56, [R1+0x538] ;  /* 0x0005380001387983 */ /* 0x000f280000300a00 */
[----:B------:R0:W-:Y:S04]  /*9ecd0*/  @P6 STG.E.U8 desc[UR44][R58.64], R0 ;  /* 0x000000003a006986 */ /* 0x0001e8000c10112c */
[----:B0-----:R-:W4:Y:S01]  /*9ece0*/  LDL.LU.64 R58, [R1+0x520] ;  /* 0x00052000013a7983 */ /* 0x001f220000300a00 */
[C---:B------:R-:W-:Y:S02]  /*9ecf0*/  PRMT R0, R40.reuse, 0x7772, RZ ;  /* 0x0000777228007816 */ /* 0x040fe400000000ff */
[----:B------:R-:W-:-:S03]  /*9ed00*/  PRMT R40, R40, 0x7773, RZ ;  /* 0x0000777328287816 */ /* 0x000fc600000000ff */
[----:B--2---:R0:W-:Y:S04]  /*9ed10*/  @P0 STG.E.U8 desc[UR44][R48.64], R0 ;  /* 0x0000000030000986 */ /* 0x0041e8000c10112c */
[----:B0-----:R-:W2:Y:S04]  /*9ed20*/  LDL.LU.64 R48, [R1+0x428] ;  /* 0x0004280001307983 */ /* 0x001ea80000300a00 */
[----:B---3--:R0:W-:Y:S04]  /*9ed30*/  @P5 STG.E.U8 desc[UR44][R60.64], R40 ;  /* 0x000000283c005986 */ /* 0x0081e8000c10112c */
[----:B0-----:R-:W3:Y:S04]  /*9ed40*/  LDL.LU.64 R60, [R1+0x420] ;  /* 0x00042000013c7983 */ /* 0x001ee80000300a00 */
[----:B------:R-:W3:Y:S01]  /*9ed50*/  LDL.LU.64 R22, [R1+0x3f8] ;  /* 0x0003f80001167983 */ /* 0x000ee20000300a00 */
[----:B------:R-:W-:-:S03]  /*9ed60*/  LOP3.LUT P1, RZ, R51, 0x2000000, RZ, 0xc0, !PT ;  /* 0x0200000033ff7812 */ /* 0x000fc6000782c0ff */
[----:B------:R-:W3:Y:S01]  /*9ed70*/  LDL.LU.64 R18, [R1+0x3f0] ;  /* 0x0003f00001127983 */ /* 0x000ee20000300a00 */
[----:B------:R-:W-:Y:S02]  /*9ed80*/  P2R R0, PR, RZ, 0x2 ;  /* 0x00000002ff007803 */ /* 0x000fe40000000000 */
[C---:B------:R-:W-:Y:S01]  /*9ed90*/  LOP3.LUT P1, RZ, R51.reuse, 0x4000000, RZ, 0xc0, !PT ;  /* 0x0400000033ff7812 */ /* 0x040fe2000782c0ff */
[----:B------:R-:W3:Y:S03]  /*9eda0*/  LDL.LU.64 R54, [R1+0x3d8] ;  /* 0x0003d80001367983 */ /* 0x000ee60000300a00 */
[----:B------:R-:W-:Y:S01]  /*9edb0*/  P2R R2, PR, RZ, 0x2 ;  /* 0x00000002ff027803 */ /* 0x000fe20000000000 */
[----:B------:R-:W3:Y:S01]  /*9edc0*/  LDL.LU.64 R20, [R1+0x3d0] ;  /* 0x0003d00001147983 */ /* 0x000ee20000300a00 */
[----:B------:R-:W-:-:S04]  /*9edd0*/  LOP3.LUT P1, RZ, R51, 0x8000000, RZ, 0xc0, !PT ;  /* 0x0800000033ff7812 */ /* 0x000fc8000782c0ff */
[----:B------:R-:W-:Y:S02]  /*9ede0*/  P2R R3, PR, RZ, 0x2 ;  /* 0x00000002ff037803 */ /* 0x000fe40000000000 */
[C---:B------:R-:W-:Y:S02]  /*9edf0*/  LOP3.LUT P1, RZ, R51.reuse, 0x10000000, RZ, 0xc0, !PT ;  /* 0x1000000033ff7812 */ /* 0x040fe4000782c0ff */
[C---:B------:R-:W-:Y:S02]  /*9ee00*/  LOP3.LUT P4, RZ, R52.reuse, 0x10, RZ, 0xc0, !PT ;  /* 0x0000001034ff7812 */ /* 0x040fe4000788c0ff */
[----:B------:R-:W-:Y:S02]  /*9ee10*/  P2R R4, PR, RZ, 0x2 ;  /* 0x00000002ff047803 */ /* 0x000fe40000000000 */
[----:B------:R-:W-:Y:S02]  /*9ee20*/  LOP3.LUT P1, RZ, R51, 0x20000000, RZ, 0xc0, !PT ;  /* 0x2000000033ff7812 */ /* 0x000fe4000782c0ff */
[----:B------:R-:W-:-:S02]  /*9ee30*/  LOP3.LUT P2, RZ, R52, 0x8, RZ, 0xc0, !PT ;  /* 0x0000000834ff7812 */ /* 0x000fc4000784c0ff */
[----:B------:R-:W-:Y:S02]  /*9ee40*/  P2R R5, PR, RZ, 0x2 ;  /* 0x00000002ff057803 */ /* 0x000fe40000000000 */
[C---:B------:R-:W-:Y:S02]  /*9ee50*/  LOP3.LUT P1, RZ, R51.reuse, 0x40000000, RZ, 0xc0, !PT ;  /* 0x4000000033ff7812 */ /* 0x040fe4000782c0ff */
[----:B------:R-:W-:Y:S02]  /*9ee60*/  PRMT R8, R44, 0x7770, RZ ;  /* 0x000077702c087816 */ /* 0x000fe400000000ff */
[----:B------:R-:W-:Y:S02]  /*9ee70*/  LOP3.LUT P3, RZ, R52, 0x4, RZ, 0xc0, !PT ;  /* 0x0000000434ff7812 */ /* 0x000fe4000786c0ff */
[----:B------:R-:W-:Y:S01]  /*9ee80*/  P2R R6, PR, RZ, 0x2 ;  /* 0x00000002ff067803 */ /* 0x000fe20000000000 */
[----:B----4-:R0:W-:Y:S01]  /*9ee90*/  @P4 STG.E.U8 desc[UR44][R16.64], R8 ;  /* 0x0000000810004986 */ /* 0x0101e2000c10112c */
[----:B------:R-:W-:-:S02]  /*9eea0*/  LOP3.LUT P1, RZ, R51, 0x80000000, RZ, 0xc0, !PT ;  /* 0x8000000033ff7812 */ /* 0x000fc4000782c0ff */
[C---:B------:R-:W-:Y:S02]  /*9eeb0*/  LOP3.LUT P6, RZ, R52.reuse, 0x2, RZ, 0xc0, !PT ;  /* 0x0000000234ff7812 */ /* 0x040fe400078cc0ff */
[----:B------:R-:W-:Y:S02]  /*9eec0*/  P2R R7, PR, RZ, 0x2 ;  /* 0x00000002ff077803 */ /* 0x000fe40000000000 */
[----:B------:R-:W-:Y:S02]  /*9eed0*/  LOP3.LUT P1, RZ, R52, 0x1, RZ, 0xc0, !PT ;  /* 0x0000000134ff7812 */ /* 0x000fe4000782c0ff */
[C---:B0-----:R-:W-:Y:S01]  /*9eee0*/  PRMT R8, R44.reuse, 0x7771, RZ ;  /* 0x000077712c087816 */ /* 0x041fe200000000ff */
[----:B------:R-:W4:Y:S04]  /*9eef0*/  LDL.LU.64 R16, [R1+0x3b8] ;  /* 0x0003b80001107983 */ /* 0x000f280000300a00 */
[----:B------:R0:W-:Y:S02]  /*9ef00*/  @P2 STG.E.U8 desc[UR44][R14.64], R8 ;  /* 0x000000080e002986 */ /* 0x0001e4000c10112c */
[----:B0-----:R-:W-:-:S02]  /*9ef10*/  PRMT R8, R44, 0x7772, RZ ;  /* 0x000077722c087816 */ /* 0x001fc400000000ff */
[----:B------:R-:W4:Y:S01]  /*9ef20*/  LDL.LU.64 R14, [R1+0x390] ;  /* 0x00039000010e7983 */ /* 0x000f220000300a00 */
[----:B------:R-:W-:-:S03]  /*9ef30*/  PRMT R44, R44, 0x7773, RZ ;  /* 0x000077732c2c7816 */ /* 0x000fc600000000ff */
[----:B------:R0:W-:Y:S04]  /*9ef40*/  @P3 STG.E.U8 desc[UR44][R12.64], R8 ;  /* 0x000000080c003986 */ /* 0x0001e8000c10112c */
[----:B------:R1:W-:Y:S01]  /*9ef50*/  @P6 STG.E.U8 desc[UR44][R56.64], R44 ;  /* 0x0000002c38006986 */ /* 0x0003e2000c10112c */
[----:B0-----:R-:W-:-:S03]  /*9ef60*/  PRMT R8, R41, 0x7770, RZ ;  /* 0x0000777029087816 */ /* 0x001fc600000000ff */
[----:B------:R-:W4:Y:S04]  /*9ef70*/  LDL.LU.64 R12, [R1+0x378] ;  /* 0x00037800010c7983 */ /* 0x000f280000300a00 */
[----:B------:R0:W-:Y:S01]  /*9ef80*/  @P1 STG.E.U8 desc[UR44][R58.64], R8 ;  /* 0x000000083a001986 */ /* 0x0001e2000c10112c */
[----:B------:R-:W-:Y:S02]  /*9ef90*/  ISETP.NE.AND P1, PT, R7, RZ, PT ;  /* 0x000000ff0700720c */ /* 0x000fe40003f25270 */
[----:B------:R-:W-:Y:S01]  /*9efa0*/  PRMT R7, R41, 0x7771, RZ ;  /* 0x0000777129077816 */ /* 0x000fe200000000ff */
[----:B-1----:R-:W4:Y:S04]  /*9efb0*/  LDL.LU.64 R56, [R1+0x370] ;  /* 0x0003700001387983 */ /* 0x002f280000300a00 */
[----:B0-----:R-:W4:Y:S06]  /*9efc0*/  LDL.LU.64 R58, [R1+0x368] ;  /* 0x00036800013a7983 */ /* 0x001f2c0000300a00 */
[----:B--2---:R0:W-:Y:S04]  /*9efd0*/  @P1 STG.E.U8 desc[UR44][R48.64], R7 ;  /* 0x0000000730001986 */ /* 0x0041e8000c10112c */
[----:B0-----:R-:W2:Y:S01]  /*9efe0*/  LDL.LU.64 R48, [R1+0x340] ;  /* 0x0003400001307983 */ /* 0x001ea20000300a00 */
[----:B------:R-:W-:-:S02]  /*9eff0*/  ISETP.NE.AND P1, PT, R6, RZ, PT ;  /* 0x000000ff0600720c */ /* 0x000fc40003f25270 */
[----:B------:R-:W-:-:S11]  /*9f000*/  PRMT R6, R41, 0x7772, RZ ;  /* 0x0000777229067816 */ /* 0x000fd600000000ff */
[----:B---3--:R0:W-:Y:S04]  /*9f010*/  @P1 STG.E.U8 desc[UR44][R60.64], R6 ;  /* 0x000000063c001986 */ /* 0x0081e8000c10112c */
[----:B0-----:R-:W3:Y:S01]  /*9f020*/  LDL.LU.64 R60, [R1+0x338] ;  /* 0x00033800013c7983 */ /* 0x001ee20000300a00 */
[----:B------:R-:W-:Y:S02]  /*9f030*/  ISETP.NE.AND P1, PT, R5, RZ, PT ;  /* 0x000000ff0500720c */ /* 0x000fe40003f25270 */
[----:B------:R-:W-:-:S11]  /*9f040*/  PRMT R41, R41, 0x7773, RZ ;  /* 0x0000777329297816 */ /* 0x000fd600000000ff */
[----:B------:R-:W-:Y:S01]  /*9f050*/  @P1 STG.E.U8 desc[UR44][R22.64], R41 ;  /* 0x0000002916001986 */ /* 0x000fe2000c10112c */
[----:B------:R-:W-:Y:S02]  /*9f060*/  ISETP.NE.AND P1, PT, R4, RZ, PT ;  /* 0x000000ff0400720c */ /* 0x000fe40003f25270 */
[----:B------:R-:W-:-:S11]  /*9f070*/  PRMT R4, R45, 0x7770, RZ ;  /* 0x000077702d047816 */ /* 0x000fd600000000ff */
[----:B------:R-:W-:Y:S01]  /*9f080*/  @P1 STG.E.U8 desc[UR44][R18.64], R4 ;  /* 0x0000000412001986 */ /* 0x000fe2000c10112c */
[----:B------:R-:W-:Y:S02]  /*9f090*/  ISETP.NE.AND P1, PT, R3, RZ, PT ;  /* 0x000000ff0300720c */ /* 0x000fe40003f25270 */
[----:B------:R-:W-:-:S11]  /*9f0a0*/  PRMT R3, R45, 0x7771, RZ ;  /* 0x000077712d037816 */ /* 0x000fd600000000ff */
[----:B------:R-:W-:Y:S01]  /*9f0b0*/  @P1 STG.E.U8 desc[UR44][R54.64], R3 ;  /* 0x0000000336001986 */ /* 0x000fe2000c10112c */
[----:B------:R-:W-:Y:S02]  /*9f0c0*/  ISETP.NE.AND P1, PT, R2, RZ, PT ;  /* 0x000000ff0200720c */ /* 0x000fe40003f25270 */
[----:B------:R-:W-:Y:S02]  /*9f0d0*/  PRMT R2, R45, 0x7772, RZ ;  /* 0x000077722d027816 */ /* 0x000fe400000000ff */
[----:B------:R-:W-:-:S09]  /*9f0e0*/  LOP3.LUT P5, RZ, R51, 0x1000000, RZ, 0xc0, !PT ;  /* 0x0100000033ff7812 */ /* 0x000fd200078ac0ff */
[----:B------:R-:W-:Y:S01]  /*9f0f0*/  @P1 STG.E.U8 desc[UR44][R20.64], R2 ;  /* 0x0000000214001986 */ /* 0x000fe2000c10112c */
[----:B------:R-:W-:Y:S02]  /*9f100*/  ISETP.NE.AND P1, PT, R0, RZ, PT ;  /* 0x000000ff0000720c */ /* 0x000fe40003f25270 */
[----:B------:R-:W-:Y:S02]  /*9f110*/  LOP3.LUT P4, RZ, R51, 0x800000, RZ, 0xc0, !PT ;  /* 0x0080000033ff7812 */ /* 0x000fe4000788c0ff */
[----:B------:R-:W-:Y:S02]  /*9f120*/  PRMT R45, R45, 0x7773, RZ ;  /* 0x000077732d2d7816 */ /* 0x000fe400000000ff */
[----:B------:R-:W-:Y:S02]  /*9f130*/  PRMT R0, R42, 0x7770, RZ ;  /* 0x000077702a007816 */ /* 0x000fe400000000ff */
[----:B------:R-:W-:-:S05]  /*9f140*/  LOP3.LUT P0, RZ, R51, 0x400000, RZ, 0xc0, !PT ;  /* 0x0040000033ff7812 */ /* 0x000fca000780c0ff */
[----:B----4-:R-:W-:Y:S04]  /*9f150*/  @P1 STG.E.U8 desc[UR44][R16.64], R45 ;  /* 0x0000002d10001986 */ /* 0x010fe8000c10112c */
[----:B------:R0:W-:Y:S01]  /*9f160*/  @P5 STG.E.U8 desc[UR44][R14.64], R0 ;  /* 0x000000000e005986 */ /* 0x0001e2000c10112c */
[C---:B------:R-:W-:Y:S02]  /*9f170*/  LOP3.LUT P2, RZ, R51.reuse, 0x200000, RZ, 0xc0, !PT ;  /* 0x0020000033ff7812 */ /* 0x040fe4000784c0ff */
[----:B------:R-:W-:Y:S02]  /*9f180*/  LOP3.LUT P3, RZ, R51, 0x100000, RZ, 0xc0, !PT ;  /* 0x0010000033ff7812 */ /* 0x000fe4000786c0ff */
[----:B0-----:R-:W-:-:S05]  /*9f190*/  PRMT R0, R42, 0x7771, RZ ;  /* 0x000077712a007816 */ /* 0x001fca00000000ff */
[----:B------:R0:W-:Y:S02]  /*9f1a0*/  @P4 STG.E.U8 desc[UR44][R12.64], R0 ;  /* 0x000000000c004986 */ /* 0x0001e4000c10112c */
[C---:B0-----:R-:W-:Y:S02]  /*9f1b0*/  PRMT R0, R42.reuse, 0x7772, RZ ;  /* 0x000077722a007816 */ /* 0x041fe400000000ff */
[----:B------:R-:W4:Y:S01]  /*9f1c0*/  LDL.LU.64 R12, [R1+0x3b0] ;  /* 0x0003b000010c7983 */ /* 0x000f220000300a00 */
[----:B------:R-:W-:-:S03]  /*9f1d0*/  PRMT R42, R42, 0x7773, RZ ;  /* 0x000077732a2a7816 */ /* 0x000fc600000000ff */
[----:B------:R0:W-:Y:S04]  /*9f1e0*/  @P0 STG.E.U8 desc[UR44][R56.64], R0 ;  /* 0x0000000038000986 */ /* 0x0001e8000c10112c */
[----:B------:R-:W-:Y:S01]  /*9f1f0*/  @P2 STG.E.U8 desc[UR44][R58.64], R42 ;  /* 0x0000002a3a002986 */ /* 0x000fe2000c10112c */
[----:B0-----:R-:W-:Y:S02]  /*9f200*/  PRMT R0, R46, 0x7770, RZ ;  /* 0x000077702e007816 */ /* 0x001fe400000000ff */
[----:B------:R-:W-:-:S03]  /*9f210*/  LOP3.LUT P6, RZ, R51, 0x80000, RZ, 0xc0, !PT ;  /* 0x0008000033ff7812 */ /* 0x000fc600078cc0ff */
[----:B--2---:R0:W-:Y:S04]  /*9f220*/  @P3 STG.E.U8 desc[UR44][R48.64], R0 ;  /* 0x0000000030003986 */ /* 0x0041e8000c10112c */
[----:B0-----:R-:W2:Y:S01]  /*9f230*/  LDL.LU.64 R48, [R1+0x398] ;  /* 0x0003980001307983 */ /* 0x001ea20000300a00 */
[----:B------:R-:W-:-:S05]  /*9f240*/  PRMT R0, R46, 0x7771, RZ ;  /* 0x000077712e007816 */ /* 0x000fca00000000ff */
[----:B---3--:R0:W-:Y:S04]  /*9f250*/  @P6 STG.E.U8 desc[UR44][R60.64], R0 ;  /* 0x000000003c006986 */ /* 0x0081e8000c10112c */
[----:B0-----:R-:W3:Y:S04]  /*9f260*/  LDL.LU.64 R60, [R1+0x360] ;  /* 0x00036000013c7983 */ /* 0x001ee80000300a00 */
[----:B------:R-:W3:Y:S04]  /*9f270*/  LDL.LU.64 R54, [R1+0x358] ;  /* 0x0003580001367983 */ /* 0x000ee80000300a00 */
[----:B------:R-:W3:Y:S04]  /*9f280*/  LDL.LU.64 R58, [R1+0x350] ;  /* 0x00035000013a7983 */ /* 0x000ee80000300a00 */
[----:B------:R-:W3:Y:S04]  /*9f290*/  LDL.LU.64 R20, [R1+0x348] ;  /* 0x0003480001147983 */ /* 0x000ee80000300a00 */
[----:B------:R-:W3:Y:S01]  /*9f2a0*/  LDL.LU.64 R16, [R1+0x330] ;  /* 0x0003300001107983 */ /* 0x000ee20000300a00 */
[----:B------:R-:W-:-:S02]  /*9f2b0*/  LOP3.LUT P5, RZ, R51, 0x40000, RZ, 0xc0, !PT ;  /* 0x0004000033ff7812 */ /* 0x000fc400078ac0ff */
[C---:B------:R-:W-:Y:S01]  /*9f2c0*/  LOP3.LUT P4, RZ, R51.reuse, 0x20000, RZ, 0xc0, !PT ;  /* 0x0002000033ff7812 */ /* 0x040fe2000788c0ff */
[----:B------:R-:W3:Y:S01]  /*9f2d0*/  LDL.LU.64 R56, [R1+0x328] ;  /* 0x0003280001387983 */ /* 0x000ee20000300a00 */
[C---:B------:R-:W-:Y:S02]  /*9f2e0*/  PRMT R9, R46.reuse, 0x7772, RZ ;  /* 0x000077722e097816 */ /* 0x040fe400000000ff */
[----:B------:R-:W-:Y:S02]  /*9f2f0*/  PRMT R46, R46, 0x7773, RZ ;  /* 0x000077732e2e7816 */ /* 0x000fe400000000ff */
[----:B------:R-:W-:-:S05]  /*9f300*/  LOP3.LUT P2, RZ, R51, 0x10000, RZ, 0xc0, !PT ;  /* 0x0001000033ff7812 */ /* 0x000fca000784c0ff */
[----:B----4-:R0:W-:Y:S02]  /*9f310*/  @P5 STG.E.U8 desc[UR44][R12.64], R9 ;  /* 0x000000090c005986 */ /* 0x0101e4000c10112c */
[----:B0-----:R-:W-:Y:S02]  /*9f320*/  PRMT R9, R43, 0x7770, RZ ;  /* 0x000077702b097816 */ /* 0x001fe400000000ff */
[----:B--2---:R0:W-:Y:S04]  /*9f330*/  @P4 STG.E.U8 desc[UR44][R48.64], R46 ;  /* 0x0000002e30004986 */ /* 0x0041e8000c10112c */
[----:B0-----:R-:W2:Y:S04]  /*9f340*/  LDL.LU.64 R48, [R1+0x320] ;  /* 0x0003200001307983 */ /* 0x001ea80000300a00 */
[----:B------:R-:W4:Y:S04]  /*9f350*/  LDL.LU.64 R14, [R1+0x318] ;  /* 0x00031800010e7983 */ /* 0x000f280000300a00 */
[----:B------:R-:W4:Y:S04]  /*9f360*/  LDL.LU R13, [R1+0x80] ;  /* 0x00008000010d7983 */ /* 0x000f280000300800 */
        /* <DEDUP_REMOVED lines=14> */
[C---:B------:R-:W-:Y:S02]  /*9f450*/  LOP3.LUT P6, RZ, R51.reuse, 0x1000, RZ, 0xc0, !PT ;  /* 0x0000100033ff7812 */ /* 0x040fe400078cc0ff */
[C---:B------:R-:W-:Y:S02]  /*9f460*/  LOP3.LUT P1, RZ, R51.reuse, 0x8000, RZ, 0xc0, !PT ;  /* 0x0000800033ff7812 */ /* 0x040fe4000782c0ff */
[----:B------:R-:W-:Y:S02]  /*9f470*/  P2R R7, PR, RZ, 0x40 ;  /* 0x00000040ff077803 */ /* 0x000fe40000000000 */
[----:B------:R-:W-:-:S04]  /*9f480*/  LOP3.LUT P6, RZ, R51, 0x2000, RZ, 0xc0, !PT ;  /* 0x0000200033ff7812 */ /* 0x000fc800078cc0ff */
[----:B------:R-:W-:Y:S02]  /*9f490*/  P2R R8, PR, RZ, 0x40 ;  /* 0x00000040ff087803 */ /* 0x000fe40000000000 */
[----:B------:R-:W-:Y:S02]  /*9f4a0*/  LOP3.LUT P6, RZ, R51, 0x4000, RZ, 0xc0, !PT ;  /* 0x0000400033ff7812 */ /* 0x000fe400078cc0ff */
[----:B------:R-:W-:-:S05]  /*9f4b0*/  PRMT R9, R43, 0x7771, RZ ;  /* 0x000077712b097816 */ /* 0x000fca00000000ff */
[----:B------:R0:W-:Y:S02]  /*9f4c0*/  @P1 STG.E.U8 desc[UR44][R54.64], R9 ;  /* 0x0000000936001986 */ /* 0x0001e4000c10112c */
[----:B0-----:R-:W-:-:S05]  /*9f4d0*/  PRMT R9, R43, 0x7772, RZ ;  /* 0x000077722b097816 */ /* 0x001fca00000000ff */
[----:B------:R0:W-:Y:S01]  /*9f4e0*/  @P6 STG.E.U8 desc[UR44][R58.64], R9 ;  /* 0x000000093a006986 */ /* 0x0001e2000c10112c */
[----:B------:R-:W-:Y:S02]  /*9f4f0*/  ISETP.NE.AND P6, PT, R8, RZ, PT ;  /* 0x000000ff0800720c */ /* 0x000fe40003fc5270 */
[----:B------:R-:W-:Y:S01]  /*9f500*/  PRMT R43, R43, 0x7773, RZ ;  /* 0x000077732b2b7816 */ /* 0x000fe200000000ff */
[----:B0-----:R-:W3:Y:S10]  /*9f510*/  LDL.LU.64 R58, [R1+0x308] ;  /* 0x00030800013a7983 */ /* 0x001ef40000300a00 */
[----:B------:R-:W-:Y:S01]  /*9f520*/  @P6 STG.E.U8 desc[UR44][R20.64], R43 ;  /* 0x0000002b14006986 */ /* 0x000fe2000c10112c */
[----:B------:R-:W-:-:S02]  /*9f530*/  ISETP.NE.AND P6, PT, R7, RZ, PT ;  /* 0x000000ff0700720c */ /* 0x000fc40003fc5270 */
[----:B------:R-:W-:Y:S01]  /*9f540*/  PRMT R7, R47, 0x7770, RZ ;  /* 0x000077702f077816 */ /* 0x000fe200000000ff */
[----:B------:R-:W3:Y:S04]  /*9f550*/  LDL.LU.64 R54, [R1+0x300] ;  /* 0x0003000001367983 */ /* 0x000ee80000300a00 */
[----:B------:R-:W3:Y:S04]  /*9f560*/  LDL.LU.64 R18, [R1+0x2e8] ;  /* 0x0002e80001127983 */ /* 0x000ee80000300a00 */
[----:B------:R-:W3:Y:S04]  /*9f570*/  LDL.LU R12, [R1+0xc4] ;  /* 0x0000c400010c7983 */ /* 0x000ee80000300800 */
[----:B------:R-:W-:Y:S01]  /*9f580*/  @P6 STG.E.U8 desc[UR44][R16.64], R7 ;  /* 0x0000000710006986 */ /* 0x000fe2000c10112c */
[----:B------:R-:W-:-:S02]  /*9f590*/  ISETP.NE.AND P6, PT, R6, RZ, PT ;  /* 0x000000ff0600720c */ /* 0x000fc40003fc5270 */
[----:B------:R-:W-:-:S11]  /*9f5a0*/  PRMT R6, R47, 0x7771, RZ ;  /* 0x000077712f067816 */ /* 0x000fd600000000ff */
[----:B------:R0:W-:Y:S01]  /*9f5b0*/  @P6 STG.E.U8 desc[UR44][R56.64], R6 ;  /* 0x0000000638006986 */ /* 0x0001e2000c10112c */
[----:B------:R-:W-:Y:S02]  /*9f5c0*/  ISETP.NE.AND P6, PT, R5, RZ, PT ;  /* 0x000000ff0500720c */ /* 0x000fe40003fc5270 */
[C---:B------:R-:W-:Y:S02]  /*9f5d0*/  PRMT R5, R47.reuse, 0x7772, RZ ;  /* 0x000077722f057816 */ /* 0x040fe400000000ff */
[----:B------:R-:W-:Y:S01]  /*9f5e0*/  PRMT R47, R47, 0x7773, RZ ;  /* 0x000077732f2f7816 */ /* 0x000fe200000000ff */
[----:B0-----:R-:W3:Y:S08]  /*9f5f0*/  LDL.LU.64 R56, [R1+0x2e0] ;  /* 0x0002e00001387983 */ /* 0x001ef00000300a00 */
[----:B--2---:R0:W-:Y:S01]  /*9f600*/  @P6 STG.E.U8 desc[UR44][R48.64], R5 ;  /* 0x0000000530006986 */ /* 0x0041e2000c10112c */
[----:B------:R-:W-:-:S03]  /*9f610*/  ISETP.NE.AND P6, PT, R4, RZ, PT ;  /* 0x000000ff0400720c */ /* 0x000fc60003fc5270 */
[----:B0-----:R-:W2:Y:S10]  /*9f620*/  LDL.LU.64 R48, [R1+0x2c8] ;  /* 0x0002c80001307983 */ /* 0x001eb40000300a00 */
[----:B----4-:R-:W-:Y:S01]  /*9f630*/  @P6 STG.E.U8 desc[UR44][R14.64], R47 ;  /* 0x0000002f0e006986 */ /* 0x010fe2000c10112c */
[----:B------:R-:W-:-:S02]  /*9f640*/  ISETP.NE.AND P6, PT, R3, RZ, PT ;  /* 0x000000ff0300720c */ /* 0x000fc40003fc5270 */
[----:B------:R-:W-:Y:S01]  /*9f650*/  PRMT R3, R13, 0x7770, RZ ;  /* 0x000077700d037816 */ /* 0x000fe200000000ff */
[----:B------:R-:W4:Y:S10]  /*9f660*/  LDL.LU.64 R20, [R1+0x2c0] ;  /* 0x0002c00001147983 */ /* 0x000f340000300a00 */
[----:B---3--:R0:W-:Y:S04]  /*9f670*/  @P6 STG.E.U8 desc[UR44][R60.64], R3 ;  /* 0x000000033c006986 */ /* 0x0081e8000c10112c */
[----:B0-----:R-:W3:Y:S01]  /*9f680*/  LDL.LU.64 R60, [R1+0x2a8] ;  /* 0x0002a800013c7983 */ /* 0x001ee20000300a00 */
[----:B------:R-:W-:-:S02]  /*9f690*/  ISETP.NE.AND P6, PT, R2, RZ, PT ;  /* 0x000000ff0200720c */ /* 0x000fc40003fc5270 */
[----:B------:R-:W-:Y:S01]  /*9f6a0*/  PRMT R2, R13, 0x7771, RZ ;  /* 0x000077710d027816 */ /* 0x000fe200000000ff */
[----:B------:R-:W3:Y:S01]  /*9f6b0*/  LDL.LU.64 R16, [R1+0x2a0] ;  /* 0x0002a00001107983 */ /* 0x000ee20000300a00 */
[----:B------:R-:W-:-:S03]  /*9f6c0*/  LOP3.LUT P5, RZ, R51, 0x20, RZ, 0xc0, !PT ;  /* 0x0000002033ff7812 */ /* 0x000fc600078ac0ff */
[----:B------:R-:W3:Y:S04]  /*9f6d0*/  LDL.LU R50, [R1+0x84] ;  /* 0x0000840001327983 */ /* 0x000ee80000300800 */
[----:B------:R-:W3:Y:S04]  /*9f6e0*/  LDL.LU R15, [R1+0x1148] ;  /* 0x00114800010f7983 */ /* 0x000ee80000300800 */
[----:B------:R-:W3:Y:S01]  /*9f6f0*/  LDL.LU R14, [R1+0x1144] ;  /* 0x00114400010e7983 */ /* 0x000ee20000300800 */
[C---:B------:R-:W-:Y:S02]  /*9f700*/  LOP3.LUT P4, RZ, R51.reuse, 0x10, RZ, 0xc0, !PT ;  /* 0x0000001033ff7812 */ /* 0x040fe4000788c0ff */
[----:B------:R-:W-:-:S02]  /*9f710*/  LOP3.LUT P3, RZ, R51, 0x8, RZ, 0xc0, !PT ;  /* 0x0000000833ff7812 */ /* 0x000fc4000786c0ff */
[C---:B------:R-:W-:Y:S02]  /*9f720*/  LOP3.LUT P2, RZ, R51.reuse, 0x4, RZ, 0xc0, !PT ;  /* 0x0000000433ff7812 */ /* 0x040fe4000784c0ff */
[----:B------:R-:W-:Y:S01]  /*9f730*/  LOP3.LUT P0, RZ, R51, 0x2, RZ, 0xc0, !PT ;  /* 0x0000000233ff7812 */ /* 0x000fe2000780c0ff */
[----:B------:R-:W0:Y:S04]  /*9f740*/  LDS.128 R4, [R12] ;  /* 0x000000000c047984 */ /* 0x000e280000000c00 */
[----:B------:R1:W-:Y:S01]  /*9f750*/  @P6 STG.E.U8 desc[UR44][R58.64], R2 ;  /* 0x000000023a006986 */ /* 0x0003e2000c10112c */
[----:B------:R-:W-:Y:S02]  /*9f760*/  ISETP.NE.AND P6, PT, R0, RZ, PT ;  /* 0x000000ff0000720c */ /* 0x000fe40003fc5270 */
[C---:B------:R-:W-:Y:S01]  /*9f770*/  PRMT R0, R13.reuse, 0x7772, RZ ;  /* 0x000077720d007816 */ /* 0x040fe200000000ff */
[----:B-1----:R-:W3:Y:S10]  /*9f780*/  LDL.LU.64 R58, [R1+0x288] ;  /* 0x00028800013a7983 */ /* 0x002ef40000300a00 */
[----:B------:R1:W-:Y:S02]  /*9f790*/  @P6 STG.E.U8 desc[UR44][R54.64], R0 ;  /* 0x0000000036006986 */ /* 0x0003e4000c10112c */
[----:B-1----:R-:W-:-:S02]  /*9f7a0*/  PRMT R0, R13, 0x7773, RZ ;  /* 0x000077730d007816 */ /* 0x002fc400000000ff */
[----:B------:R-:W3:Y:S04]  /*9f7b0*/  LDL.LU R54, [R1+0x1140] ;  /* 0x0011400001367983 */ /* 0x000ee80000300800 */
[----:B------:R0:W-:Y:S04]  /*9f7c0*/  @P5 STG.E.U8 desc[UR44][R18.64], R0 ;  /* 0x0000000012005986 */ /* 0x0001e8000c10112c */
[----:B------:R-:W3:Y:S04]  /*9f7d0*/  LDL.LU R55, [R1+0x114c] ;  /* 0x00114c0001377983 */ /* 0x000ee80000300800 */
[----:B------:R-:W3:Y:S01]  /*9f7e0*/  LDL.LU.64 R12, [R1+0x280] ;  /* 0x00028000010c7983 */ /* 0x000ee20000300a00 */
[----:B0-----:R-:W-:-:S05]  /*9f7f0*/  PRMT R0, R4, 0x7770, RZ ;  /* 0x0000777004007816 */ /* 0x001fca00000000ff */
[----:B------:R0:W-:Y:S04]  /*9f800*/  @P4 STG.E.U8 desc[UR44][R56.64], R0 ;  /* 0x0000000038004986 */ /* 0x0001e8000c10112c */
[----:B0-----:R-:W3:Y:S01]  /*9f810*/  LDL.LU.64 R56, [R1+0x268] ;  /* 0x0002680001387983 */ /* 0x001ee20000300a00 */
[----:B------:R-:W-:-:S05]  /*9f820*/  PRMT R0, R4, 0x7771, RZ ;  /* 0x0000777104007816 */ /* 0x000fca00000000ff */
[----:B--2---:R0:W-:Y:S02]  /*9f830*/  @P3 STG.E.U8 desc[UR44][R48.64], R0 ;  /* 0x0000000030003986 */ /* 0x0041e4000c10112c */
[C---:B0-----:R-:W-:Y:S02]  /*9f840*/  PRMT R0, R4.reuse, 0x7772, RZ ;  /* 0x0000777204007816 */ /* 0x041fe400000000ff */
[----:B------:R-:W2:Y:S01]  /*9f850*/  LDL.LU.64 R48, [R1+0x260] ;  /* 0x0002600001307983 */ /* 0x000ea20000300a00 */
[----:B------:R-:W-:-:S03]  /*9f860*/  PRMT R4, R4, 0x7773, RZ ;  /* 0x0000777304047816 */ /* 0x000fc600000000ff */
[----:B----4-:R-:W-:Y:S04]  /*9f870*/  @P2 STG.E.U8 desc[UR44][R20.64], R0 ;  /* 0x0000000014002986 */ /* 0x010fe8000c10112c */
[----:B---3--:R0:W-:Y:S04]  /*9f880*/  @P0 STG.E.U8 desc[UR44][R60.64], R4 ;  /* 0x000000043c000986 */ /* 0x0081e8000c10112c */
[----:B0-----:R-:W3:Y:S01]  /*9f890*/  LDL.LU.64 R60, [R1+0x248] ;  /* 0x00024800013c7983 */ /* 0x001ee20000300a00 */
[----:B------:R-:W-:Y:S02]  /*9f8a0*/  LOP3.LUT P1, RZ, R51, 0x1, RZ, 0xc0, !PT ;  /* 0x0000000133ff7812 */ /* 0x000fe4000782c0ff */
[----:B------:R-:W-:Y:S01]  /*9f8b0*/  LOP3.LUT P6, RZ, R10, 0x8000, RZ, 0xc0, !PT ;  /* 0x000080000aff7812 */ /* 0x000fe200078cc0ff */
[----:B------:R-:W4:Y:S01]  /*9f8c0*/  LDL.LU.64 R20, [R1+0x240] ;  /* 0x0002400001147983 */ /* 0x000f220000300a00 */
[----:B------:R-:W-:-:S02]  /*9f8d0*/  PRMT R2, R50, 0x7770, RZ ;  /* 0x0000777032027816 */ /* 0x000fc400000000ff */
[----:B------:R-:W-:Y:S02]  /*9f8e0*/  PRMT R3, R50, 0x7771, RZ ;  /* 0x0000777132037816 */ /* 0x000fe400000000ff */
[----:B------:R-:W-:-:S05]  /*9f8f0*/  LOP3.LUT P5, RZ, R10, 0x4000, RZ, 0xc0, !PT ;  /* 0x000040000aff7812 */ /* 0x000fca00078ac0ff */
[----:B------:R0:W-:Y:S01]  /*9f900*/  @P1 STG.E.U8 desc[UR44][R16.64], R2 ;  /* 0x0000000210001986 */ /* 0x0001e2000c10112c */
[----:B------:R-:W-:Y:S02]  /*9f910*/  PRMT R8, R50, 0x7772, RZ ;  /* 0x0000777232087816 */ /* 0x000fe400000000ff */
[C---:B------:R-:W-:Y:S02]  /*9f920*/  LOP3.LUT P4, RZ, R10.reuse, 0x2000, RZ, 0xc0, !PT ;  /* 0x000020000aff7812 */ /* 0x040fe4000788c0ff */
[C---:B------:R-:W-:Y:S02]  /*9f930*/  LOP3.LUT P3, RZ, R10.reuse, 0x1000, RZ, 0xc0, !PT ;  /* 0x000010000aff7812 */ /* 0x040fe4000786c0ff */
[C---:B------:R-:W-:Y:S02]  /*9f940*/  LOP3.LUT P2, RZ, R10.reuse, 0x800, RZ, 0xc0, !PT ;  /* 0x000008000aff7812 */ /* 0x040fe4000784c0ff */
[C---:B------:R-:W-:Y:S02]  /*9f950*/  LOP3.LUT P0, RZ, R10.reuse, 0x400, RZ, 0xc0, !PT ;  /* 0x000004000aff7812 */ /* 0x040fe4000780c0ff */
[----:B------:R-:W-:Y:S01]  /*9f960*/  LOP3.LUT P1, RZ, R10, 0x200, RZ, 0xc0, !PT ;  /* 0x000002000aff7812 */ /* 0x000fe2000782c0ff */
[----:B0-----:R-:W4:Y:S01]  /*9f970*/  LDL.LU.64 R16, [R1+0x228] ;  /* 0x0002280001107983 */ /* 0x001f220000300a00 */
[----:B------:R-:W-:-:S03]  /*9f980*/  PRMT R0, R50, 0x7773, RZ ;  /* 0x0000777332007816 */ /* 0x000fc600000000ff */
[----:B------:R-:W4:Y:S01]  /*9f990*/  LDL.LU.64 R10, [R1+0x220] ;  /* 0x00022000010a7983 */ /* 0x000f220000300a00 */
[----:B------:R-:W-:-:S03]  /*9f9a0*/  PRMT R2, R5, 0x7770, RZ ;  /* 0x0000777005027816 */ /* 0x000fc600000000ff */
[----:B------:R0:W-:Y:S01]  /*9f9b0*/  @P6 STG.E.U8 desc[UR44][R58.64], R3 ;  /* 0x000000033a006986 */ /* 0x0001e2000c10112c */
[----:B------:R-:W-:Y:S01]  /*9f9c0*/  ISETP.LT.AND P6, PT, R15, UR4, !P5 ;  /* 0x000000040f007c0c */ /* 0x000fe2000efc1270 */
[----:B------:R-:W-:Y:S02]  /*9f9d0*/  ULDC UR4, c[0x0][0x228] ;  /* 0x00008a0000047ab9 */ /* 0x000fe40000000800 */
[----:B------:R-:W-:Y:S01]  /*9f9e0*/  ISETP.LT.AND P5, PT, R14, UR4, !P5 ;  /* 0x000000040e007c0c */ /* 0x000fe2000efa1270 */
[----:B------:R-:W-:Y:S01]  /*9f9f0*/  ULDC UR4, c[0x0][0x228] ;  /* 0x00008a0000047ab9 */ /* 0x000fe20000000800 */
[----:B0-----:R-:W4:Y:S01]  /*9fa00*/  LDL.LU R59, [R1+0x88] ;  /* 0x00008800013b7983 */ /* 0x001f220000300800 */
[----:B------:R-:W-:-:S07]  /*9fa10*/  PRMT R3, R5, 0x7771, RZ ;  /* 0x0000777105037816 */ /* 0x000fce00000000ff */
[----:B------:R0:W-:Y:S01]  /*9fa20*/  @P6 STG.E.U8 desc[UR44][R12.64], R8 ;  /* 0x000000080c006986 */ /* 0x0001e2000c10112c */
[----:B------:R-:W-:Y:S01]  /*9fa30*/  ISETP.LT.AND P6, PT, R54, UR4, !P4 ;  /* 0x0000000436007c0c */ /* 0x000fe2000e7c1270 */
[----:B------:R-:W-:Y:S02]  /*9fa40*/  ULDC UR4, c[0x0][0x228] ;  /* 0x00008a0000047ab9 */ /* 0x000fe40000000800 */
[----:B0-----:R-:W4:Y:S04]  /*9fa50*/  LDL.LU.64 R12, [R1+0x208] ;  /* 0x00020800010c7983 */ /* 0x001f280000300a00 */
[----:B------:R0:W-:Y:S01]  /*9fa60*/  @P5 STG.E.U8 desc[UR44][R56.64], R0 ;  /* 0x0000000038005986 */ /* 0x0001e2000c10112c */
[----:B------:R-:W-:Y:S01]  /*9fa70*/  ISETP.LT.AND P5, PT, R55, UR4, !P4 ;  /* 0x0000000437007c0c */ /* 0x000fe2000e7a1270 */
[----:B------:R-:W-:-:S02]  /*9fa80*/  ULDC UR4, c[0x0][0x228] ;  /* 0x00008a0000047ab9 */ /* 0x000fc40000000800 */
[----:B0-----:R-:W4:Y:S04]  /*9fa90*/  LDL.LU.64 R56, [R1+0x200] ;  /* 0x0002000001387983 */ /* 0x001f280000300a00 */
[----:B--2---:R0:W-:Y:S04]  /*9faa0*/  @P6 STG.E.U8 desc[UR44][R48.64], R2 ;  /* 0x0000000230006986 */ /* 0x0041e8000c10112c */
[----:B0-----:R-:W2:Y:S04]  /*9fab0*/  LDL.LU.64 R48, [R1+0x1e8] ;  /* 0x0001e80001307983 */ /* 0x001ea80000300a00 */
[----:B---3--:R0:W-:Y:S04]  /*9fac0*/  @P5 STG.E.U8 desc[UR44][R60.64], R3 ;  /* 0x000000033c005986 */ /* 0x0081e8000c10112c */
[----:B0-----:R-:W3:Y:S01]  /*9fad0*/  LDL.LU.64 R60, [R1+0x1e0] ;  /* 0x0001e000013c7983 */ /* 0x001ee20000300a00 */
[----:B------:R-:W-:Y:S01]  /*9fae0*/  ISETP.LT.AND P6, PT, R15, UR4, !P4 ;  /* 0x000000040f007c0c */ /* 0x000fe2000e7c1270 */
[----:B------:R-:W-:Y:S01]  /*9faf0*/  ULDC UR4, c[0x0][0x228] ;  /* 0x00008a0000047ab9 */ /* 0x000fe20000000800 */
[----:B------:R-:W-:Y:S01]  /*9fb00*/  ISETP.LT.AND P4, PT, R14, UR5, !P4 ;  /* 0x000000050e007c0c */ /* 0x000fe2000e781270 */
[----:B------:R-:W3:Y:S01]  /*9fb10*/  LDL.LU.64 R22, [R1+0x1c8] ;  /* 0x0001c80001167983 */ /* 0x000ee20000300a00 */
[----:B------:R-:W-:Y:S01]  /*9fb20*/  ISETP.LT.AND P5, PT, R54, UR4, !P3 ;  /* 0x0000000436007c0c */ /* 0x000fe2000dfa1270 */
[----:B------:R-:W-:Y:S01]  /*9fb30*/  ULDC UR4, c[0x0][0x228] ;  /* 0x00008a0000047ab9 */ /* 0x000fe20000000800 */
[C---:B------:R-:W-:Y:S01]  /*9fb40*/  PRMT R4, R5.reuse, 0x7772, RZ ;  /* 0x0000777205047816 */ /* 0x040fe200000000ff */
[----:B------:R-:W3:Y:S01]  /*9fb50*/  LDL.LU.64 R18, [R1+0x1c0] ;  /* 0x0001c00001127983 */ /* 0x000ee20000300a00 */
[----:B------:R-:W-:Y:S01]  /*9fb60*/  PRMT R5, R5, 0x7773, RZ ;  /* 0x0000777305057816 */ /* 0x000fe200000000ff */
[----:B------:R-:W-:-:S02]  /*9fb70*/  ULDC UR5, c[0x0][0x228] ;  /* 0x00008a0000057ab9 */ /* 0x000fc40000000800 */
[----:B------:R-:W3:Y:S04]  /*9fb80*/  LDL.LU R50, [R1+0x8c] ;  /* 0x00008c0001327983 */ /* 0x000ee80000300800 */
[----:B----4-:R0:W-:Y:S01]  /*9fb90*/  @P6 STG.E.U8 desc[UR44][R20.64], R4 ;  /* 0x0000000414006986 */ /* 0x0101e2000c10112c */
[----:B------:R-:W-:Y:S01]  /*9fba0*/  ISETP.LT.AND P6, PT, R15, UR5, !P3 ;  /* 0x000000050f007c0c */ /* 0x000fe2000dfc1270 */
[----:B------:R-:W-:Y:S02]  /*9fbb0*/  ULDC UR5, c[0x0][0x228] ;  /* 0x00008a0000057ab9 */ /* 0x000fe40000000800 */
[----:B------:R1:W-:Y:S01]  /*9fbc0*/  @P4 STG.E.U8 desc[UR44][R16.64], R5 ;  /* 0x0000000510004986 */ /* 0x0003e2000c10112c */
[----:B------:R-:W-:Y:S01]  /*9fbd0*/  ISETP.LT.AND P4, PT, R55, UR4, !P3 ;  /* 0x0000000437007c0c */ /* 0x000fe2000df81270 */
[----:B------:R-:W-:-:S02]  /*9fbe0*/  ULDC UR4, c[0x0][0x228] ;  /* 0x00008a0000047ab9 */ /* 0x000fc40000000800 */
[----:B------:R-:W-:Y:S01]  /*9fbf0*/  ISETP.LT.AND P3, PT, R14, UR4, !P3 ;  /* 0x000000040e007c0c */ /* 0x000fe2000df61270 */
[----:B------:R-:W-:Y:S01]  /*9fc00*/  ULDC UR4, c[0x0][0x228] ;  /* 0x00008a0000047ab9 */ /* 0x000fe20000000800 */
[----:B0-----:R-:W4:Y:S04]  /*9fc10*/  LDL.LU.64 R20, [R1+0x188] ;  /* 0x0001880001147983 */ /* 0x001f280000300a00 */
[----:B-1----:R-:W4:Y:S01]  /*9fc20*/  LDL.LU.64 R16, [R1+0x180] ;  /* 0x0001800001107983 */ /* 0x002f220000300a00 */
[----:B------:R-:W-:-:S05]  /*9fc30*/  PRMT R0, R59, 0x7770, RZ ;  /* 0x000077703b007816 */ /* 0x000fca00000000ff */
[----:B------:R0:W-:Y:S01]  /*9fc40*/  @P5 STG.E.U8 desc[UR44][R10.64], R0 ;  /* 0x000000000a005986 */ /* 0x0001e2000c10112c */
[----:B------:R-:W-:Y:S01]  /*9fc50*/  ISETP.LT.AND P5, PT, R54, UR4, !P2 ;  /* 0x0000000436007c0c */ /* 0x000fe2000d7a1270 */
[----:B------:R-:W-:Y:S01]  /*9fc60*/  ULDC UR4, c[0x0][0x228] ;  /* 0x00008a0000047ab9 */ /* 0x000fe20000000800 */
[C---:B------:R-:W-:Y:S02]  /*9fc70*/  PRMT R2, R59.reuse, 0x7771, RZ ;  /* 0x000077713b027816 */ /* 0x040fe400000000ff */
[C---:B------:R-:W-:Y:S02]  /*9fc80*/  PRMT R3, R59.reuse, 0x7772, RZ ;  /* 0x000077723b037816 */ /* 0x040fe400000000ff */
[----:B------:R-:W-:Y:S02]  /*9fc90*/  PRMT R4, R59, 0x7773, RZ ;  /* 0x000077733b047816 */ /* 0x000fe400000000ff */
[----:B0-----:R-:W-:Y:S01]  /*9fca0*/  PRMT R0, R6, 0x7770, RZ ;  /* 0x0000777006007816 */ /* 0x001fe200000000ff */
[----:B------:R-:W4:Y:S04]  /*9fcb0*/  LDL.LU.64 R10, [R1+0x150] ;  /* 0x00015000010a7983 */ /* 0x000f280000300a00 */
[----:B------:R0:W-:Y:S04]  /*9fcc0*/  @P4 STG.E.U8 desc[UR44][R12.64], R2 ;  /* 0x000000020c004986 */ /* 0x0001e8000c10112c */
[----:B0-----:R-:W4:Y:S04]  /*9fcd0*/  LDL.LU.64 R12, [R1+0x120] ;  /* 0x00012000010c7983 */ /* 0x001f280000300a00 */
[----:B------:R0:W-:Y:S04]  /*9fce0*/  @P6 STG.E.U8 desc[UR44][R56.64], R3 ;  /* 0x0000000338006986 */ /* 0x0001e8000c10112c */
[----:B0-----:R-:W4:Y:S04]  /*9fcf0*/  LDL.LU.64 R56, [R1+0xc8] ;  /* 0x0000c80001387983 */ /* 0x001f280000300a00 */
[----:B------:R-:W4:Y:S04]  /*9fd00*/  LDL.LU.64 R58, [R1+0x158] ;  /* 0x00015800013a7983 */ /* 0x000f280000300a00 */
[----:B--2---:R0:W-:Y:S04]  /*9fd10*/  @P3 STG.E.U8 desc[UR44][R48.64], R4 ;  /* 0x0000000430003986 */ /* 0x0041e8000c10112c */
[----:B0-----:R-:W2:Y:S04]  /*9fd20*/  LDL.LU.64 R48, [R1+0x128] ;  /* 0x0001280001307983 */ /* 0x001ea80000300a00 */
[----:B---3--:R0:W-:Y:S04]  /*9fd30*/  @P5 STG.E.U8 desc[UR44][R60.64], R0 ;  /* 0x000000003c005986 */ /* 0x0081e8000c10112c */
[----:B0-----:R-:W3:Y:S01]  /*9fd40*/  LDL.LU.64 R60, [R1+0x108] ;  /* 0x00010800013c7983 */ /* 0x001ee20000300a00 */
        /* <DEDUP_REMOVED lines=8> */
[----:B------:R-:W-:-:S02]  /*9fdd0*/  PRMT R2, R6, 0x7771, RZ ;  /* 0x0000777106027816 */ /* 0x000fc400000000ff */
[C---:B------:R-:W-:Y:S02]  /*9fde0*/  PRMT R3, R6.reuse, 0x7772, RZ ;  /* 0x0000777206037816 */ /* 0x040fe400000000ff */
[----:B------:R-:W-:Y:S01]  /*9fdf0*/  PRMT R6, R6, 0x7773, RZ ;  /* 0x0000777306067816 */ /* 0x000fe200000000ff */
[----:B------:R0:W-:Y:S01]  /*9fe00*/  @P4 STG.E.U8 desc[UR44][R22.64], R2 ;  /* 0x0000000216004986 */ /* 0x0001e2000c10112c */
[----:B------:R-:W-:-:S03]  /*9fe10*/  PRMT R0, R50, 0x7770, RZ ;  /* 0x0000777032007816 */ /* 0x000fc600000000ff */
[----:B------:R1:W-:Y:S01]  /*9fe20*/  @P3 STG.E.U8 desc[UR44][R18.64], R3 ;  /* 0x0000000312003986 */ /* 0x0003e2000c10112c */
[C---:B------:R-:W-:Y:S01]  /*9fe30*/  ISETP.LT.AND P3, PT, R55.reuse, UR4, !P1 ;  /* 0x0000000437007c0c */ /* 0x040fe2000cf61270 */
[----:B------:R-:W-:Y:S01]  /*9fe40*/  ULDC UR4, c[0x0][0x228] ;  /* 0x00008a0000047ab9 */ /* 0x000fe20000000800 */
[----:B------:R-:W-:Y:S01]  /*9fe50*/  ISETP.LT.AND P4, PT, R55, UR5, !P0 ;  /* 0x0000000537007c0c */ /* 0x000fe2000c781270 */
[----:B----4-:R-:W-:Y:S01]  /*9fe60*/  @P2 STG.E.U8 desc[UR44][R20.64], R6 ;  /* 0x0000000614002986 */ /* 0x010fe2000c10112c */
[----:B------:R-:W-:Y:S01]  /*9fe70*/  ULDC UR5, c[0x0][0x228] ;  /* 0x00008a0000057ab9 */ /* 0x000fe20000000800 */
[----:B------:R-:W-:Y:S01]  /*9fe80*/  ISETP.LT.AND P5, PT, R54, UR6, !P0 ;  /* 0x0000000636007c0c */ /* 0x000fe2000c7a1270 */
[----:B------:R-:W-:Y:S01]  /*9fe90*/  ULDC UR6, c[0x0][0x228] ;  /* 0x00008a0000067ab9 */ /* 0x000fe20000000800 */
[----:B------:R4:W-:Y:S01]  /*9fea0*/  @P6 STG.E.U8 desc[UR44][R16.64], R0 ;  /* 0x0000000010006986 */ /* 0x0009e2000c10112c */
[----:B------:R-:W-:Y:S02]  /*9feb0*/  ISETP.LT.AND P6, PT, R15, UR4, !P1 ;  /* 0x000000040f007c0c */ /* 0x000fe4000cfc1270 */
[----:B------:R-:W-:-:S02]  /*9fec0*/  ISETP.LT.AND P1, PT, R14, UR5, !P1 ;  /* 0x000000050e007c0c */ /* 0x000fc4000cf21270 */
[----:B------:R-:W-:Y:S02]  /*9fed0*/  ISETP.LT.AND P2, PT, R15, UR6, !P0 ;  /* 0x000000060f007c0c */ /* 0x000fe4000c741270 */
[----:B------:R-:W-:Y:S02]  /*9fee0*/  ISETP.LT.AND P0, PT, R14, UR6, !P0 ;  /* 0x000000060e007c0c */ /* 0x000fe4000c701270 */
[C---:B0-----:R-:W-:Y:S02]  /*9fef0*/  PRMT R2, R50.reuse, 0x7771, RZ ;  /* 0x0000777132027816 */ /* 0x041fe400000000ff */
[C---:B-1----:R-:W-:Y:S02]  /*9ff00*/  PRMT R3, R50.reuse, 0x7772, RZ ;  /* 0x0000777232037816 */ /* 0x042fe400000000ff */
[----:B------:R-:W-:Y:S02]  /*9ff10*/  PRMT R4, R50, 0x7773, RZ ;  /* 0x0000777332047816 */ /* 0x000fe400000000ff */
[----:B----4-:R-:W-:-:S02]  /*9ff20*/  PRMT R0, R7, 0x7770, RZ ;  /* 0x0000777007007816 */ /* 0x010fc400000000ff */
[C---:B------:R-:W-:Y:S02]  /*9ff30*/  PRMT R5, R7.reuse, 0x7771, RZ ;  /* 0x0000777107057816 */ /* 0x040fe400000000ff */
[C---:B------:R-:W-:Y:S02]  /*9ff40*/  PRMT R6, R7.reuse, 0x7772, RZ ;  /* 0x0000777207067816 */ /* 0x040fe400000000ff */
[----:B------:R-:W-:Y:S01]  /*9ff50*/  PRMT R7, R7, 0x7773, RZ ;  /* 0x0000777307077816 */ /* 0x000fe200000000ff */
[----:B------:R0:W-:Y:S04]  /*9ff60*/  @P3 STG.E.U8 desc[UR44][R10.64], R2 ;  /* 0x000000020a003986 */ /* 0x0001e8000c10112c */
[----:B------:R0:W-:Y:S04]  /*9ff70*/  @P6 STG.E.U8 desc[UR44][R12.64], R3 ;  /* 0x000000030c006986 */ /* 0x0001e8000c10112c */
[----:B------:R0:W-:Y:S04]  /*9ff80*/  @P1 STG.E.U8 desc[UR44][R56.64], R4 ;  /* 0x0000000438001986 */ /* 0x0001e8000c10112c */
[----:B------:R0:W-:Y:S04]  /*9ff90*/  @P5 STG.E.U8 desc[UR44][R58.64], R0 ;  /* 0x000000003a005986 */ /* 0x0001e8000c10112c */
[----:B--2---:R0:W-:Y:S04]  /*9ffa0*/  @P4 STG.E.U8 desc[UR44][R48.64], R5 ;  /* 0x0000000530004986 */ /* 0x0041e8000c10112c */
[----:B---3--:R0:W-:Y:S01]  /*9ffb0*/  @P2 STG.E.U8 desc[UR44][R60.64], R6 ;  /* 0x000000063c002986 */ /* 0x0081e2000c10112c */
[----:B------:R-:W-:Y:S05]  /*9ffc0*/  @!P0 EXIT ;  /* 0x000000000000894d */ /* 0x000fea0003800000 */
[----:B0-----:R-:W2:Y:S04]  /*9ffd0*/  LDL.LU.64 R60, [R1+0x100] ;  /* 0x00010000013c7983 */ /* 0x001ea80000300a00 */
[----:B--2---:R-:W-:Y:S01]  /*9ffe0*/  STG.E.U8 desc[UR44][R60.64], R7 ;  /* 0x000000073c007986 */ /* 0x004fe2000c10112c */
[----:B------:R-:W-:Y:S05]  /*9fff0*/  EXIT ;  /* 0x000000000000794d */ /* 0x000fea0003800000 */
.L_x_2:
[----:B------:R-:W-:-:S00]  /*a0000*/  BRA `(.L_x_2) ;  /* 0xfffffffc00fc7947 */ /* 0x000fc0000383ffff */
[----:B------:R-:W-:-:S00]  /*a0010*/  NOP ;  /* 0x0000000000007918 */ /* 0x000fc00000000000 */
        /* <DEDUP_REMOVED lines=14> */
.L_x_3:


//--------------------- .nv.shared.matmul_kernel  --------------------------
	.section	.nv.shared.matmul_kernel,"aw",@nobits
	.sectionflags	@""
	.align	16
	.zero		1024


//--------------------- .nv.shared.reserved.0     --------------------------
	.section	.nv.shared.reserved.0,"aw",@nobits
	.weak		__nv_reservedSMEM_offset_0_alias
	.size		__nv_reservedSMEM_offset_0_alias, 0, 0
	.other		__nv_reservedSMEM_offset_0_alias,@"STO_CUDA_RESERVED_SHARED STV_DEFAULT"
__nv_reservedSMEM_offset_0_alias:
	.zero		0


//--------------------- .nv.constant0.matmul_kernel --------------------------
	.section	.nv.constant0.matmul_kernel,"a",@progbits
	.sectionflags	@""
	.align	4
.nv.constant0.matmul_kernel:
	.zero		608


//--------------------- SYMBOLS --------------------------

	.type		.nv.reservedSmem.offset0,@object
	.size		.nv.reservedSmem.offset0,0x4
